def matmul_kernel(
    a_ptr,
    b_ptr,
    c_ptr,
    M,
    N,
    K,
    stride_am,
    stride_ak,
    stride_bk,
    stride_bn,
    stride_cm,
    stride_cn,
    BLOCK_M: tl.constexpr,
    BLOCK_N: tl.constexpr,
    BLOCK_K: tl.constexpr,
    GROUP_M: tl.constexpr,
):
    pid = tl.program_id(axis=0)
    num_pid_m = tl.cdiv(M, BLOCK_M)
    num_pid_n = tl.cdiv(N, BLOCK_N)
    num_pid_in_group = GROUP_M * num_pid_n
    group_id = pid // num_pid_in_group
    first_pid_m = group_id * GROUP_M
    group_size_m = min(num_pid_m - first_pid_m, GROUP_M)
    pid_m = first_pid_m + ((pid % num_pid_in_group) % group_size_m)
    pid_n = (pid % num_pid_in_group) // group_size_m

    offs_am = (pid_m * BLOCK_M + tl.arange(0, BLOCK_M)) % M
    offs_bn = (pid_n * BLOCK_N + tl.arange(0, BLOCK_N)) % N
    offs_k = tl.arange(0, BLOCK_K)
    a_ptrs = a_ptr + offs_am[:, None] * stride_am + offs_k[None, :] * stride_ak
    b_ptrs = b_ptr + offs_k[:, None] * stride_bk + offs_bn[None, :] * stride_bn

    acc = tl.zeros((BLOCK_M, BLOCK_N), dtype=tl.float32)
    for kk in range(0, tl.cdiv(K, BLOCK_K)):
        a = tl.load(a_ptrs, mask=offs_k[None, :] < K - kk * BLOCK_K, other=0.0)
        b = tl.load(b_ptrs, mask=offs_k[:, None] < K - kk * BLOCK_K, other=0.0)
        acc = tl.dot(a, b, acc)
        a_ptrs += BLOCK_K * stride_ak
        b_ptrs += BLOCK_K * stride_bk

    c = acc.to(c_ptr.dtype.element_ty)
    offs_cm = pid_m * BLOCK_M + tl.arange(0, BLOCK_M)
    offs_cn = pid_n * BLOCK_N + tl.arange(0, BLOCK_N)
    c_ptrs = c_ptr + offs_cm[:, None] * stride_cm + offs_cn[None, :] * stride_cn
    mask = (offs_cm[:, None] < M) & (offs_cn[None, :] < N)
    tl.store(c_ptrs, c, mask=mask)

# config = {"BLOCK_K": 32, "BLOCK_M": 128, "BLOCK_N": 512, "GROUP_M": 4, "arch": "sm_90", "dtype": "fp16", "num_ctas": 1, "num_stages": 3, "num_warps": 4}
# arch = sm_90


// ===== COMPILED SASS (sm_90a) =====

	.target	sm_90a

	.elftype	@"ET_EXEC"


//--------------------- .note.nv.tkinfo           --------------------------
	.section	.note.nv.tkinfo,"",@"SHT_NOTE"
	.sectionflags	@"SHF_NOTE_NV_TKINFO"
	.tkinfo
        /*0018*/ 	.word	0x00000002
        /*0030*/ 	.string	""
        /*0030*/ 	.string	"ptxas"
        /*0030*/ 	.string	"Cuda compilation tools, release 13.0, V13.0.88"
        /*0030*/ 	.string	"Build cuda_13.0.r13.0/compiler.36424714_0"
        /*0030*/ 	.string	"-v  -suppress-debug-info  -lineinfo  -arch sm_90a "



//--------------------- .note.nv.cuinfo           --------------------------
	.section	.note.nv.cuinfo,"",@"SHT_NOTE"
	.sectionflags	@"SHF_NOTE_NV_CUINFO"
        /*0018*/ 	.short	0x0002
        /*001a*/ 	.short	0x005a
        /*001c*/ 	.short	0x0082
	.zero		2


//--------------------- .nv.info                  --------------------------
	.section	.nv.info,"",@"SHT_CUDA_INFO"
	.align	4


	//----- nvinfo : EIATTR_REGCOUNT
	.align		4
        /*0000*/ 	.byte	0x04, 0x2f
        /*0002*/ 	.short	(.L_1 - .L_0)
	.align		4
.L_0:
        /*0004*/ 	.word	index@(matmul_kernel)
        /*0008*/ 	.word	0x000000ff


	//----- nvinfo : EIATTR_FRAME_SIZE
	.align		4
.L_1:
        /*000c*/ 	.byte	0x04, 0x11
        /*000e*/ 	.short	(.L_3 - .L_2)
	.align		4
.L_2:
        /*0010*/ 	.word	index@(matmul_kernel)
        /*0014*/ 	.word	0x00001000


	//----- nvinfo : EIATTR_MIN_STACK_SIZE
	.align		4
.L_3:
        /*0018*/ 	.byte	0x04, 0x12
        /*001a*/ 	.short	(.L_5 - .L_4)
	.align		4
.L_4:
        /*001c*/ 	.word	index@(matmul_kernel)
        /*0020*/ 	.word	0x00001000
.L_5:


//--------------------- .nv.compat                --------------------------
	.section	.nv.compat,"",@"SHT_CUDA_COMPAT_INFO"
	.align	4
        /*0000*/ 	.byte	0x02, 0x09, 0x01, 0x00, 0x02, 0x02, 0x04, 0x00, 0x02, 0x05, 0x05, 0x00, 0x03, 0x07, 0x01, 0x01
        /*0010*/ 	.byte	0x02, 0x03, 0x00, 0x00, 0x02, 0x06, 0x01, 0x00, 0x04, 0x0b, 0x08, 0x00, 0x00, 0x00, 0x00, 0x00
        /*0020*/ 	.byte	0x00, 0x00, 0x00, 0x00


//--------------------- .nv.info.matmul_kernel    --------------------------
	.section	.nv.info.matmul_kernel,"",@"SHT_CUDA_INFO"
	.sectionflags	@""
	.align	4


	//----- nvinfo : EIATTR_CUDA_API_VERSION
	.align		4
        /*0000*/ 	.byte	0x04, 0x37
        /*0002*/ 	.short	(.L_7 - .L_6)
.L_6:
        /*0004*/ 	.word	0x00000082


	//----- nvinfo : EIATTR_KPARAM_INFO
	.align		4
.L_7:
        /*0008*/ 	.byte	0x04, 0x17
        /*000a*/ 	.short	(.L_9 - .L_8)
.L_8:
        /*000c*/ 	.word	0x00000000
        /*0010*/ 	.short	0x000d
        /*0012*/ 	.short	0x0048
        /*0014*/ 	.byte	0x00, 0xf4, 0x21, 0x00


	//----- nvinfo : EIATTR_KPARAM_INFO
	.align		4
.L_9:
        /*0018*/ 	.byte	0x04, 0x17
        /*001a*/ 	.short	(.L_11 - .L_10)
.L_10:
        /*001c*/ 	.word	0x00000000
        /*0020*/ 	.short	0x000c
        /*0022*/ 	.short	0x0040
        /*0024*/ 	.byte	0x00, 0xf4, 0x21, 0x00


	//----- nvinfo : EIATTR_KPARAM_INFO
	.align		4
.L_11:
        /*0028*/ 	.byte	0x04, 0x17
        /*002a*/ 	.short	(.L_13 - .L_12)
.L_12:
        /*002c*/ 	.word	0x00000000
        /*0030*/ 	.short	0x000b
        /*0032*/ 	.short	0x0038
        /*0034*/ 	.byte	0x00, 0xf0, 0x11, 0x00


	//----- nvinfo : EIATTR_KPARAM_INFO
	.align		4
.L_13:
        /*0038*/ 	.byte	0x04, 0x17
        /*003a*/ 	.short	(.L_15 - .L_14)
.L_14:
        /*003c*/ 	.word	0x00000000
        /*0040*/ 	.short	0x000a
        /*0042*/ 	.short	0x0034
        /*0044*/ 	.byte	0x00, 0xf0, 0x11, 0x00


	//----- nvinfo : EIATTR_KPARAM_INFO
	.align		4
.L_15:
        /*0048*/ 	.byte	0x04, 0x17
        /*004a*/ 	.short	(.L_17 - .L_16)
.L_16:
        /*004c*/ 	.word	0x00000000
        /*0050*/ 	.short	0x0009
        /*0052*/ 	.short	0x0030
        /*0054*/ 	.byte	0x00, 0xf0, 0x11, 0x00


	//----- nvinfo : EIATTR_KPARAM_INFO
	.align		4
.L_17:
        /*0058*/ 	.byte	0x04, 0x17
        /*005a*/ 	.short	(.L_19 - .L_18)
.L_18:
        /*005c*/ 	.word	0x00000000
        /*0060*/ 	.short	0x0008
        /*0062*/ 	.short	0x002c
        /*0064*/ 	.byte	0x00, 0xf0, 0x11, 0x00


	//----- nvinfo : EIATTR_KPARAM_INFO
	.align		4
.L_19:
        /*0068*/ 	.byte	0x04, 0x17
        /*006a*/ 	.short	(.L_21 - .L_20)
.L_20:
        /*006c*/ 	.word	0x00000000
        /*0070*/ 	.short	0x0007
        /*0072*/ 	.short	0x0028
        /*0074*/ 	.byte	0x00, 0xf0, 0x11, 0x00


	//----- nvinfo : EIATTR_KPARAM_INFO
	.align		4
.L_21:
        /*0078*/ 	.byte	0x04, 0x17
        /*007a*/ 	.short	(.L_23 - .L_22)
.L_22:
        /*007c*/ 	.word	0x00000000
        /*0080*/ 	.short	0x0006
        /*0082*/ 	.short	0x0024
        /*0084*/ 	.byte	0x00, 0xf0, 0x11, 0x00


	//----- nvinfo : EIATTR_KPARAM_INFO
	.align		4
.L_23:
        /*0088*/ 	.byte	0x04, 0x17
        /*008a*/ 	.short	(.L_25 - .L_24)
.L_24:
        /*008c*/ 	.word	0x00000000
        /*0090*/ 	.short	0x0005
        /*0092*/ 	.short	0x0020
        /*0094*/ 	.byte	0x00, 0xf0, 0x11, 0x00


	//----- nvinfo : EIATTR_KPARAM_INFO
	.align		4
.L_25:
        /*0098*/ 	.byte	0x04, 0x17
        /*009a*/ 	.short	(.L_27 - .L_26)
.L_26:
        /*009c*/ 	.word	0x00000000
        /*00a0*/ 	.short	0x0004
        /*00a2*/ 	.short	0x001c
        /*00a4*/ 	.byte	0x00, 0xf0, 0x11, 0x00


	//----- nvinfo : EIATTR_KPARAM_INFO
	.align		4
.L_27:
        /*00a8*/ 	.byte	0x04, 0x17
        /*00aa*/ 	.short	(.L_29 - .L_28)
.L_28:
        /*00ac*/ 	.word	0x00000000
        /*00b0*/ 	.short	0x0003
        /*00b2*/ 	.short	0x0018
        /*00b4*/ 	.byte	0x00, 0xf0, 0x11, 0x00


	//----- nvinfo : EIATTR_KPARAM_INFO
	.align		4
.L_29:
        /*00b8*/ 	.byte	0x04, 0x17
        /*00ba*/ 	.short	(.L_31 - .L_30)
.L_30:
        /*00bc*/ 	.word	0x00000000
        /*00c0*/ 	.short	0x0002
        /*00c2*/ 	.short	0x0010
        /*00c4*/ 	.byte	0x00, 0xf4, 0x21, 0x00


	//----- nvinfo : EIATTR_KPARAM_INFO
	.align		4
.L_31:
        /*00c8*/ 	.byte	0x04, 0x17
        /*00ca*/ 	.short	(.L_33 - .L_32)
.L_32:
        /*00cc*/ 	.word	0x00000000
        /*00d0*/ 	.short	0x0001
        /*00d2*/ 	.short	0x0008
        /*00d4*/ 	.byte	0x00, 0xf4, 0x21, 0x00


	//----- nvinfo : EIATTR_KPARAM_INFO
	.align		4
.L_33:
        /*00d8*/ 	.byte	0x04, 0x17
        /*00da*/ 	.short	(.L_35 - .L_34)
.L_34:
        /*00dc*/ 	.word	0x00000000
        /*00e0*/ 	.short	0x0000
        /*00e2*/ 	.short	0x0000
        /*00e4*/ 	.byte	0x00, 0xf4, 0x21, 0x00


	//----- nvinfo : EIATTR_SPARSE_MMA_MASK
	.align		4
.L_35:
        /*00e8*/ 	.byte	0x03, 0x50
        /*00ea*/ 	.short	0x0000


	//----- nvinfo : EIATTR_MAXREG_COUNT
	.align		4
        /*00ec*/ 	.byte	0x03, 0x1b
        /*00ee*/ 	.short	0x00ff


	//----- nvinfo : EIATTR_NUM_BARRIERS
	.align		4
        /*00f0*/ 	.byte	0x02, 0x4c
        /*00f2*/ 	.byte	0x01
	.zero		1


	//----- nvinfo : EIATTR_ANNOTATIONS
	.align		4
        /*00f4*/ 	.byte	0x04, 0x55
        /*00f6*/ 	.short	(.L_37 - .L_36)


	//   ....[0]....
.L_36:
        /*00f8*/ 	.word	0x00000001
        /*00fc*/ 	.byte	0x90, 0x0c, 0x00, 0x00, 0x01, 0x00, 0x00, 0x00, 0xa0, 0x0c, 0x00, 0x00, 0x01, 0x00, 0x00, 0x00
        /* <DEDUP_REMOVED lines=1711> */
        /*6bfc*/ 	.byte	0x40, 0x0d, 0x03, 0x00, 0x01, 0x00, 0x00, 0x00, 0x50, 0x0d, 0x03, 0x00


	//----- nvinfo : EIATTR_MERCURY_ISA_VERSION
	.align		4
.L_37:
        /*6c08*/ 	.byte	0x03, 0x5f
        /*6c0a*/ 	.short	0x0101


	//----- nvinfo : EIATTR_EXIT_INSTR_OFFSETS
	.align		4
        /*6c0c*/ 	.byte	0x04, 0x1c
        /*6c0e*/ 	.short	(.L_39 - .L_38)


	//   ....[0]....
.L_38:
        /*6c10*/ 	.word	0x00031400


	//   ....[1]....
        /*6c14*/ 	.word	0x00031430


	//----- nvinfo : EIATTR_REQNTID
	.align		4
.L_39:
        /*6c18*/ 	.byte	0x04, 0x10
        /*6c1a*/ 	.short	(.L_41 - .L_40)
.L_40:
        /*6c1c*/ 	.word	0x00000080
        /*6c20*/ 	.word	0x00000001
        /*6c24*/ 	.word	0x00000001


	//----- nvinfo : EIATTR_CBANK_PARAM_SIZE
	.align		4
.L_41:
        /*6c28*/ 	.byte	0x03, 0x19
        /*6c2a*/ 	.short	0x0050


	//----- nvinfo : EIATTR_PARAM_CBANK
	.align		4
        /*6c2c*/ 	.byte	0x04, 0x0a
        /*6c2e*/ 	.short	(.L_43 - .L_42)
	.align		4
.L_42:
        /*6c30*/ 	.word	index@(.nv.constant0.matmul_kernel)
        /*6c34*/ 	.short	0x0210
        /*6c36*/ 	.short	0x0050


	//----- nvinfo : EIATTR_SW_WAR
	.align		4
.L_43:
        /*6c38*/ 	.byte	0x04, 0x36
        /*6c3a*/ 	.short	(.L_45 - .L_44)
.L_44:
        /*6c3c*/ 	.word	0x00000008
.L_45:


//--------------------- .nv.callgraph             --------------------------
	.section	.nv.callgraph,"",@"SHT_CUDA_CALLGRAPH"
	.align	4
	.sectionentsize	8
	.align		4
        /*0000*/ 	.word	0x00000000
	.align		4
        /*0004*/ 	.word	0xffffffff
	.align		4
        /*0008*/ 	.word	0x00000000
	.align		4
        /*000c*/ 	.word	0xfffffffe
	.align		4
        /*0010*/ 	.word	0x00000000
	.align		4
        /*0014*/ 	.word	0xfffffffd
	.align		4
        /*0018*/ 	.word	0x00000000
	.align		4
        /*001c*/ 	.word	0xfffffffc


//--------------------- .text.matmul_kernel       --------------------------
	.section	.text.matmul_kernel,"ax",@progbits
	.align	128
        .global         matmul_kernel
        .type           matmul_kernel,@function
        .size           matmul_kernel,(.L_x_3 - matmul_kernel)
        .other          matmul_kernel,@"STO_CUDA_ENTRY STV_DEFAULT"
matmul_kernel:
.text.matmul_kernel:
[----:B------:R-:W0:Y:S08]  /*0000*/  LDC R1, c[0x0][0x28] ;  /* 0x00000a00ff017b82 */ /* 0x000e300000000800 */
[----:B------:R-:W1:Y:S01]  /*0010*/  LDC.64 R4, c[0x0][0x228] ;  /* 0x00008a00ff047b82 */ /* 0x000e620000000a00 */
[----:B------:R-:W2:Y:S01]  /*0020*/  S2R R7, SR_CTAID.X ;  /* 0x0000000000077919 */ /* 0x000ea20000002500 */
[----:B0-----:R-:W-:Y:S01]  /*0030*/  VIADD R1, R1, 0xfffff000 ;  /* 0xfffff00001017836 */ /* 0x001fe20000000000 */
[----:B------:R-:W-:Y:S01]  /*0040*/  UMOV UR4, 0x400 ;  /* 0x0000040000047882 */ /* 0x000fe20000000000 */
[----:B------:R-:W-:Y:S01]  /*0050*/  ULDC.64 UR30, c[0x0][0x208] ;  /* 0x00008200001e7ab9 */ /* 0x000fe20000000a00 */
[----:B------:R-:W0:Y:S01]  /*0060*/  S2R R249, SR_TID.X ;  /* 0x0000000000f97919 */ /* 0x000e220000002100 */
[----:B------:R-:W-:-:S02]  /*0070*/  CS2R R240, SRZ ;  /* 0x0000000000f07805 */ /* 0x000fc4000001ff00 */
[----:B------:R-:W-:Y:S01]  /*0080*/  CS2R R242, SRZ ;  /* 0x0000000000f27805 */ /* 0x000fe2000001ff00 */
[----:B------:R-:W3:Y:S01]  /*0090*/  S2UR UR28, SR_CgaCtaId ;  /* 0x00000000001c79c3 */ /* 0x000ee20000008800 */
[----:B------:R-:W-:Y:S02]  /*00a0*/  CS2R R228, SRZ ;  /* 0x0000000000e47805 */ /* 0x000fe4000001ff00 */
[----:B------:R-:W-:Y:S02]  /*00b0*/  CS2R R230, SRZ ;  /* 0x0000000000e67805 */ /* 0x000fe4000001ff00 */
[----:B------:R-:W-:Y:S02]  /*00c0*/  CS2R R216, SRZ ;  /* 0x0000000000d87805 */ /* 0x000fe4000001ff00 */
[----:B------:R-:W-:Y:S02]  /*00d0*/  CS2R R218, SRZ ;  /* 0x0000000000da7805 */ /* 0x000fe4000001ff00 */
[----:B------:R-:W-:-:S02]  /*00e0*/  CS2R R64, SRZ ;  /* 0x0000000000407805 */ /* 0x000fc4000001ff00 */
[----:B------:R-:W-:Y:S02]  /*00f0*/  CS2R R66, SRZ ;  /* 0x0000000000427805 */ /* 0x000fe4000001ff00 */
        /* <DEDUP_REMOVED lines=8> */
[----:B------:R-:W-:Y:S01]  /*0180*/  CS2R R84, SRZ ;  /* 0x0000000000547805 */ /* 0x000fe2000001ff00 */
[----:B-1----:R-:W-:Y:S01]  /*0190*/  VIADD R0, R5, 0x1ff ;  /* 0x000001ff05007836 */ /* 0x002fe20000000000 */
[----:B------:R-:W-:Y:S02]  /*01a0*/  CS2R R86, SRZ ;  /* 0x0000000000567805 */ /* 0x000fe4000001ff00 */
[----:B------:R-:W-:-:S02]  /*01b0*/  CS2R R96, SRZ ;  /* 0x0000000000607805 */ /* 0x000fc4000001ff00 */
[----:B------:R-:W-:Y:S02]  /*01c0*/  CS2R R98, SRZ ;  /* 0x0000000000627805 */ /* 0x000fe4000001ff00 */
[----:B------:R-:W-:Y:S02]  /*01d0*/  CS2R R68, SRZ ;  /* 0x0000000000447805 */ /* 0x000fe4000001ff00 */
[----:B------:R-:W-:Y:S02]  /*01e0*/  SHF.R.S32.HI R3, RZ, 0x1f, R0 ;  /* 0x0000001fff037819 */ /* 0x000fe40000011400 */
[----:B------:R-:W-:Y:S02]  /*01f0*/  CS2R R70, SRZ ;  /* 0x0000000000467805 */ /* 0x000fe4000001ff00 */
[----:B------:R-:W-:Y:S01]  /*0200*/  CS2R R80, SRZ ;  /* 0x0000000000507805 */ /* 0x000fe2000001ff00 */
[----:B---3--:R-:W-:Y:S01]  /*0210*/  ULEA UR28, UR28, UR4, 0x18 ;  /* 0x000000041c1c7291 */ /* 0x008fe2000f8ec03f */
[----:B------:R-:W-:-:S02]  /*0220*/  LEA.HI R3, R3, R0, RZ, 0x9 ;  /* 0x0000000003037211 */ /* 0x000fc400078f48ff */
[----:B------:R-:W-:Y:S02]  /*0230*/  CS2R R82, SRZ ;  /* 0x0000000000527805 */ /* 0x000fe4000001ff00 */
[----:B--2---:R-:W-:Y:S02]  /*0240*/  IABS R10, R7 ;  /* 0x00000007000a7213 */ /* 0x004fe40000000000 */
[----:B------:R-:W-:Y:S02]  /*0250*/  CS2R R100, SRZ ;  /* 0x0000000000647805 */ /* 0x000fe4000001ff00 */
[----:B------:R-:W-:Y:S02]  /*0260*/  SHF.R.S32.HI R3, RZ, 0x9, R3 ;  /* 0x00000009ff037819 */ /* 0x000fe40000011403 */
[----:B------:R-:W-:Y:S02]  /*0270*/  CS2R R102, SRZ ;  /* 0x0000000000667805 */ /* 0x000fe4000001ff00 */
[----:B------:R-:W-:-:S02]  /*0280*/  CS2R R92, SRZ ;  /* 0x00000000005c7805 */ /* 0x000fc4000001ff00 */
[----:B------:R-:W-:Y:S02]  /*0290*/  CS2R R94, SRZ ;  /* 0x00000000005e7805 */ /* 0x000fe4000001ff00 */
[----:B------:R-:W-:Y:S01]  /*02a0*/  CS2R R88, SRZ ;  /* 0x0000000000587805 */ /* 0x000fe2000001ff00 */
[----:B------:R-:W-:Y:S01]  /*02b0*/  IMAD.SHL.U32 R6, R3, 0x4, RZ ;  /* 0x0000000403067824 */ /* 0x000fe200078e00ff */
[----:B------:R-:W-:Y:S02]  /*02c0*/  CS2R R90, SRZ ;  /* 0x00000000005a7805 */ /* 0x000fe4000001ff00 */
[----:B------:R-:W-:Y:S02]  /*02d0*/  CS2R R56, SRZ ;  /* 0x0000000000387805 */ /* 0x000fe4000001ff00 */
[----:B------:R-:W-:Y:S02]  /*02e0*/  CS2R R58, SRZ ;  /* 0x00000000003a7805 */ /* 0x000fe4000001ff00 */
[----:B------:R-:W-:-:S02]  /*02f0*/  CS2R R60, SRZ ;  /* 0x00000000003c7805 */ /* 0x000fc4000001ff00 */
[-C--:B------:R-:W-:Y:S02]  /*0300*/  IABS R9, R6.reuse ;  /* 0x0000000600097213 */ /* 0x080fe40000000000 */
[----:B------:R-:W-:Y:S02]  /*0310*/  CS2R R62, SRZ ;  /* 0x00000000003e7805 */ /* 0x000fe4000001ff00 */
[----:B------:R-:W-:Y:S02]  /*0320*/  IABS R12, R6 ;  /* 0x00000006000c7213 */ /* 0x000fe40000000000 */
[----:B------:R-:W-:Y:S01]  /*0330*/  CS2R R52, SRZ ;  /* 0x0000000000347805 */ /* 0x000fe2000001ff00 */
[----:B------:R-:W1:Y:S01]  /*0340*/  I2F.RP R0, R9 ;  /* 0x0000000900007306 */ /* 0x000e620000209400 */
        /* <DEDUP_REMOVED lines=13> */
[----:B------:R-:W-:Y:S01]  /*0420*/  CS2R R24, SRZ ;  /* 0x0000000000187805 */ /* 0x000fe2000001ff00 */
[----:B-1----:R-:W1:Y:S01]  /*0430*/  MUFU.RCP R0, R0 ;  /* 0x0000000000007308 */ /* 0x002e620000001000 */
        /* <DEDUP_REMOVED lines=15> */
[----:B------:R-:W-:Y:S01]  /*0530*/  CS2R R130, SRZ ;  /* 0x0000000000827805 */ /* 0x000fe2000001ff00 */
[----:B-1----:R-:W-:Y:S01]  /*0540*/  VIADD R2, R0, 0xffffffe ;  /* 0x0ffffffe00027836 */ /* 0x002fe20000000000 */
[----:B------:R-:W-:Y:S01]  /*0550*/  CS2R R132, SRZ ;  /* 0x0000000000847805 */ /* 0x000fe2000001ff00 */
[----:B------:R-:W-:Y:S01]  /*0560*/  IMAD.MOV R0, RZ, RZ, -R12 ;  /* 0x000000ffff007224 */ /* 0x000fe200078e0a0c */
[----:B------:R-:W-:Y:S01]  /*0570*/  CS2R R134, SRZ ;  /* 0x0000000000867805 */ /* 0x000fe2000001ff00 */
[----:B------:R1:W2:Y:S01]  /*0580*/  F2I.FTZ.U32.TRUNC.NTZ R3, R2 ;  /* 0x0000000200037305 */ /* 0x0002a2000021f000 */
[----:B------:R-:W-:-:S02]  /*0590*/  CS2R R136, SRZ ;  /* 0x0000000000887805 */ /* 0x000fc4000001ff00 */
[----:B------:R-:W-:Y:S02]  /*05a0*/  CS2R R138, SRZ ;  /* 0x00000000008a7805 */ /* 0x000fe4000001ff00 */
[----:B------:R-:W-:Y:S02]  /*05b0*/  CS2R R140, SRZ ;  /* 0x00000000008c7805 */ /* 0x000fe4000001ff00 */
[----:B------:R-:W-:Y:S02]  /*05c0*/  CS2R R142, SRZ ;  /* 0x00000000008e7805 */ /* 0x000fe4000001ff00 */
[----:B------:R-:W-:Y:S02]  /*05d0*/  CS2R R144, SRZ ;  /* 0x0000000000907805 */ /* 0x000fe4000001ff00 */
[----:B------:R-:W-:Y:S02]  /*05e0*/  CS2R R146, SRZ ;  /* 0x0000000000927805 */ /* 0x000fe4000001ff00 */
[----:B------:R-:W-:-:S02]  /*05f0*/  CS2R R148, SRZ ;  /* 0x0000000000947805 */ /* 0x000fc4000001ff00 */
[----:B------:R-:W-:Y:S01]  /*0600*/  CS2R R150, SRZ ;  /* 0x0000000000967805 */ /* 0x000fe2000001ff00 */
[----:B-1----:R-:W-:Y:S01]  /*0610*/  IMAD.MOV.U32 R2, RZ, RZ, RZ ;  /* 0x000000ffff027224 */ /* 0x002fe200078e00ff */
[----:B------:R-:W-:Y:S02]  /*0620*/  CS2R R152, SRZ ;  /* 0x0000000000987805 */ /* 0x000fe4000001ff00 */
[----:B------:R-:W-:Y:S02]  /*0630*/  CS2R R154, SRZ ;  /* 0x00000000009a7805 */ /* 0x000fe4000001ff00 */
[----:B------:R-:W-:Y:S02]  /*0640*/  CS2R R156, SRZ ;  /* 0x00000000009c7805 */ /* 0x000fe4000001ff00 */
[----:B------:R-:W-:Y:S02]  /*0650*/  CS2R R158, SRZ ;  /* 0x00000000009e7805 */ /* 0x000fe4000001ff00 */
[----:B------:R-:W-:Y:S01]  /*0660*/  CS2R R160, SRZ ;  /* 0x0000000000a07805 */ /* 0x000fe2000001ff00 */
[----:B--2---:R-:W-:Y:S01]  /*0670*/  IMAD.MOV R8, RZ, RZ, -R3 ;  /* 0x000000ffff087224 */ /* 0x004fe200078e0a03 */
[----:B------:R-:W-:-:S02]  /*0680*/  CS2R R162, SRZ ;  /* 0x0000000000a27805 */ /* 0x000fc4000001ff00 */
[----:B------:R-:W-:Y:S02]  /*0690*/  CS2R R164, SRZ ;  /* 0x0000000000a47805 */ /* 0x000fe4000001ff00 */
[----:B------:R-:W-:Y:S01]  /*06a0*/  CS2R R166, SRZ ;  /* 0x0000000000a67805 */ /* 0x000fe2000001ff00 */
[----:B------:R-:W-:Y:S01]  /*06b0*/  IMAD R11, R8, R9, RZ ;  /* 0x00000009080b7224 */ /* 0x000fe200078e02ff */
[----:B------:R-:W-:Y:S01]  /*06c0*/  CS2R R168, SRZ ;  /* 0x0000000000a87805 */ /* 0x000fe2000001ff00 */
[----:B------:R-:W-:Y:S01]  /*06d0*/  IMAD.MOV.U32 R8, RZ, RZ, R10 ;  /* 0x000000ffff087224 */ /* 0x000fe200078e000a */
[----:B------:R-:W-:Y:S01]  /*06e0*/  CS2R R170, SRZ ;  /* 0x0000000000aa7805 */ /* 0x000fe2000001ff00 */
[----:B------:R-:W-:Y:S01]  /*06f0*/  IMAD.HI.U32 R3, R3, R11, R2 ;  /* 0x0000000b03037227 */ /* 0x000fe200078e0002 */
[----:B------:R-:W-:Y:S02]  /*0700*/  CS2R R172, SRZ ;  /* 0x0000000000ac7805 */ /* 0x000fe4000001ff00 */
[----:B------:R-:W-:-:S02]  /*0710*/  CS2R R174, SRZ ;  /* 0x0000000000ae7805 */ /* 0x000fc4000001ff00 */
[----:B------:R-:W-:Y:S02]  /*0720*/  CS2R R176, SRZ ;  /* 0x0000000000b07805 */ /* 0x000fe4000001ff00 */
[----:B------:R-:W-:Y:S02]  /*0730*/  CS2R R178, SRZ ;  /* 0x0000000000b27805 */ /* 0x000fe4000001ff00 */
[----:B------:R-:W-:Y:S01]  /*0740*/  CS2R R180, SRZ ;  /* 0x0000000000b47805 */ /* 0x000fe2000001ff00 */
[----:B------:R-:W-:Y:S01]  /*0750*/  IMAD.HI.U32 R3, R3, R8, RZ ;  /* 0x0000000803037227 */ /* 0x000fe200078e00ff */
[----:B------:R-:W-:Y:S02]  /*0760*/  CS2R R182, SRZ ;  /* 0x0000000000b67805 */ /* 0x000fe4000001ff00 */
[----:B------:R-:W-:Y:S02]  /*0770*/  CS2R R184, SRZ ;  /* 0x0000000000b87805 */ /* 0x000fe4000001ff00 */
[----:B------:R-:W-:Y:S01]  /*0780*/  CS2R R186, SRZ ;  /* 0x0000000000ba7805 */ /* 0x000fe2000001ff00 */
[----:B------:R-:W-:Y:S01]  /*0790*/  IMAD R0, R3, R0, R8 ;  /* 0x0000000003007224 */ /* 0x000fe200078e0208 */
[----:B------:R-:W-:-:S02]  /*07a0*/  CS2R R188, SRZ ;  /* 0x0000000000bc7805 */ /* 0x000fc4000001ff00 */
[----:B------:R-:W-:Y:S02]  /*07b0*/  CS2R R190, SRZ ;  /* 0x0000000000be7805 */ /* 0x000fe4000001ff00 */
[----:B------:R-:W-:Y:S02]  /*07c0*/  CS2R R192, SRZ ;  /* 0x0000000000c07805 */ /* 0x000fe4000001ff00 */
[----:B------:R-:W-:Y:S02]  /*07d0*/  CS2R R194, SRZ ;  /* 0x0000000000c27805 */ /* 0x000fe4000001ff00 */
[----:B------:R-:W-:Y:S02]  /*07e0*/  ISETP.GT.U32.AND P1, PT, R9, R0, PT ;  /* 0x000000000900720c */ /* 0x000fe40003f24070 */
        /* <DEDUP_REMOVED lines=12> */
[----:B------:R-:W-:Y:S01]  /*08b0*/  @!P1 IMAD.IADD R0, R0, 0x1, -R9 ;  /* 0x0000000100009824 */ /* 0x000fe200078e0a09 */
[----:B------:R-:W-:Y:S01]  /*08c0*/  CS2R R224, SRZ ;  /* 0x0000000000e07805 */ /* 0x000fe2000001ff00 */
[----:B------:R-:W-:Y:S01]  /*08d0*/  @!P1 VIADD R3, R3, 0x1 ;  /* 0x0000000103039836 */ /* 0x000fe20000000000 */
[----:B------:R-:W-:-:S02]  /*08e0*/  ISETP.NE.AND P1, PT, R6, RZ, PT ;  /* 0x000000ff0600720c */ /* 0x000fc40003f25270 */
[----:B------:R-:W-:Y:S02]  /*08f0*/  CS2R R226, SRZ ;  /* 0x0000000000e27805 */ /* 0x000fe4000001ff00 */
[----:B------:R-:W-:Y:S02]  /*0900*/  ISETP.GE.U32.AND P0, PT, R0, R9, PT ;  /* 0x000000090000720c */ /* 0x000fe40003f06070 */
[----:B------:R-:W-:Y:S02]  /*0910*/  CS2R R232, SRZ ;  /* 0x0000000000e87805 */ /* 0x000fe4000001ff00 */
[----:B------:R-:W-:Y:S02]  /*0920*/  LOP3.LUT R0, R7, R6, RZ, 0x3c, !PT ;  /* 0x0000000607007212 */ /* 0x000fe400078e3cff */
[----:B------:R-:W-:Y:S02]  /*0930*/  CS2R R234, SRZ ;  /* 0x0000000000ea7805 */ /* 0x000fe4000001ff00 */
[----:B------:R-:W-:-:S02]  /*0940*/  CS2R R236, SRZ ;  /* 0x0000000000ec7805 */ /* 0x000fc4000001ff00 */
[----:B------:R-:W-:Y:S02]  /*0950*/  CS2R R238, SRZ ;  /* 0x0000000000ee7805 */ /* 0x000fe4000001ff00 */
[----:B------:R-:W-:Y:S01]  /*0960*/  ISETP.GE.AND P2, PT, R0, RZ, PT ;  /* 0x000000ff0000720c */ /* 0x000fe20003f46270 */
[----:B------:R-:W-:Y:S01]  /*0970*/  VIADD R0, R4, 0x7f ;  /* 0x0000007f04007836 */ /* 0x000fe20000000000 */
[----:B------:R-:W-:Y:S02]  /*0980*/  CS2R R244, SRZ ;  /* 0x0000000000f47805 */ /* 0x000fe4000001ff00 */
[----:B------:R-:W-:Y:S01]  /*0990*/  CS2R R246, SRZ ;  /* 0x0000000000f67805 */ /* 0x000fe2000001ff00 */
[----:B------:R-:W-:-:S04]  /*09a0*/  @P0 VIADD R3, R3, 0x1 ;  /* 0x0000000103030836 */ /* 0x000fc80000000000 */
[----:B------:R-:W-:Y:S01]  /*09b0*/  IMAD.MOV.U32 R2, RZ, RZ, R3 ;  /* 0x000000ffff027224 */ /* 0x000fe200078e0003 */
[----:B------:R-:W-:-:S03]  /*09c0*/  SHF.R.S32.HI R3, RZ, 0x1f, R0 ;  /* 0x0000001fff037819 */ /* 0x000fc60000011400 */
[----:B------:R-:W-:Y:S01]  /*09d0*/  @!P2 IMAD.MOV R2, RZ, RZ, -R2 ;  /* 0x000000ffff02a224 */ /* 0x000fe200078e0a02 */
[----:B------:R-:W-:Y:S02]  /*09e0*/  @!P1 LOP3.LUT R2, RZ, R6, RZ, 0x33, !PT ;  /* 0x00000006ff029212 */ /* 0x000fe400078e33ff */
[----:B------:R-:W-:-:S03]  /*09f0*/  LEA.HI R3, R3, R0, RZ, 0x7 ;  /* 0x0000000003037211 */ /* 0x000fc600078f38ff */
[----:B------:R-:W-:Y:S02]  /*0a00*/  IMAD.SHL.U32 R8, R2, 0x4, RZ ;  /* 0x0000000402087824 */ /* 0x000fe400078e00ff */
[----:B------:R-:W-:-:S03]  /*0a10*/  IMAD.MOV R2, RZ, RZ, -R2 ;  /* 0x000000ffff027224 */ /* 0x000fc600078e0a02 */
[----:B------:R-:W-:Y:S01]  /*0a20*/  LEA.HI.SX32 R3, R3, -R8, 0x19 ;  /* 0x8000000803037211 */ /* 0x000fe200078fcaff */
[----:B------:R-:W-:-:S03]  /*0a30*/  IMAD R6, R6, R2, R7 ;  /* 0x0000000206067224 */ /* 0x000fc600078e0207 */
[----:B------:R-:W-:Y:S02]  /*0a40*/  VIMNMX R13, R3, 0x4, PT ;  /* 0x00000004030d7848 */ /* 0x000fe40003fe0100 */
[----:B------:R-:W-:Y:S02]  /*0a50*/  IABS R11, R6 ;  /* 0x00000006000b7213 */ /* 0x000fe40000000000 */
[----:B------:R-:W-:-:S04]  /*0a60*/  IABS R9, R13 ;  /* 0x0000000d00097213 */ /* 0x000fc80000000000 */
[----:B------:R-:W1:Y:S08]  /*0a70*/  I2F.RP R0, R9 ;  /* 0x0000000900007306 */ /* 0x000e700000209400 */
[----:B-1----:R-:W1:Y:S02]  /*0a80*/  MUFU.RCP R0, R0 ;  /* 0x0000000000007308 */ /* 0x002e640000001000 */
[----:B-1----:R-:W-:-:S06]  /*0a90*/  VIADD R3, R0, 0xffffffe ;  /* 0x0ffffffe00037836 */ /* 0x002fcc0000000000 */
[----:B------:R-:W1:Y:S02]  /*0aa0*/  F2I.FTZ.U32.TRUNC.NTZ R3, R3 ;  /* 0x0000000300037305 */ /* 0x000e64000021f000 */
[----:B-1----:R-:W-:-:S04]  /*0ab0*/  IMAD.MOV R10, RZ, RZ, -R3 ;  /* 0x000000ffff0a7224 */ /* 0x002fc800078e0a03 */
[----:B------:R-:W-:Y:S01]  /*0ac0*/  IMAD.MOV.U32 R2, RZ, RZ, R10 ;  /* 0x000000ffff027224 */ /* 0x000fe200078e000a */
[----:B------:R-:W-:-:S03]  /*0ad0*/  IABS R10, R13 ;  /* 0x0000000d000a7213 */ /* 0x000fc60000000000 */
[----:B------:R-:W-:Y:S02]  /*0ae0*/  IMAD R7, R2, R9, RZ ;  /* 0x0000000902077224 */ /* 0x000fe400078e02ff */
[----:B------:R-:W-:Y:S02]  /*0af0*/  IMAD.MOV.U32 R2, RZ, RZ, RZ ;  /* 0x000000ffff027224 */ /* 0x000fe400078e00ff */
[----:B------:R-:W-:Y:S02]  /*0b00*/  IMAD.MOV R0, RZ, RZ, -R10 ;  /* 0x000000ffff007224 */ /* 0x000fe400078e0a0a */
[----:B------:R-:W-:Y:S01]  /*0b10*/  IMAD.HI.U32 R2, R3, R7, R2 ;  /* 0x0000000703027227 */ /* 0x000fe200078e0002 */
[C---:B0-----:R-:W-:Y:S02]  /*0b20*/  LOP3.LUT R3, R249.reuse, 0x7f, RZ, 0xc0, !PT ;  /* 0x0000007ff9037812 */ /* 0x041fe400078ec0ff */
[----:B------:R-:W-:-:S03]  /*0b30*/  LOP3.LUT R249, R249, 0x60, RZ, 0xc0, !PT ;  /* 0x00000060f9f97812 */ /* 0x000fc600078ec0ff */
[----:B------:R-:W-:-:S04]  /*0b40*/  IMAD.HI.U32 R2, R2, R11, RZ ;  /* 0x0000000b02027227 */ /* 0x000fc800078e00ff */
[----:B------:R-:W-:Y:S01]  /*0b50*/  IMAD R0, R2, R0, R11 ;  /* 0x0000000002007224 */ /* 0x000fe200078e020b */
[----:B------:R-:W-:-:S04]  /*0b60*/  CS2R R10, SRZ ;  /* 0x00000000000a7805 */ /* 0x000fc8000001ff00 */
[----:B------:R-:W-:-:S13]  /*0b70*/  ISETP.GT.U32.AND P1, PT, R9, R0, PT ;  /* 0x000000000900720c */ /* 0x000fda0003f24070 */
[----:B------:R-:W-:Y:S02]  /*0b80*/  @!P1 IMAD.IADD R0, R0, 0x1, -R9 ;  /* 0x0000000100009824 */ /* 0x000fe400078e0a09 */
[----:B------:R-:W-:Y:S01]  /*0b90*/  @!P1 VIADD R2, R2, 0x1 ;  /* 0x0000000102029836 */ /* 0x000fe20000000000 */
[----:B------:R-:W-:Y:S02]  /*0ba0*/  ISETP.NE.AND P1, PT, R13, RZ, PT ;  /* 0x000000ff0d00720c */ /* 0x000fe40003f25270 */
[----:B------:R-:W-:Y:S02]  /*0bb0*/  ISETP.GE.U32.AND P0, PT, R0, R9, PT ;  /* 0x000000090000720c */ /* 0x000fe40003f06070 */
[----:B------:R-:W-:-:S04]  /*0bc0*/  LOP3.LUT R0, R6, R13, RZ, 0x3c, !PT ;  /* 0x0000000d06007212 */ /* 0x000fc800078e3cff */
[----:B------:R-:W-:-:S07]  /*0bd0*/  ISETP.GE.AND P2, PT, R0, RZ, PT ;  /* 0x000000ff0000720c */ /* 0x000fce0003f46270 */
[----:B------:R-:W-:-:S06]  /*0be0*/  @P0 VIADD R2, R2, 0x1 ;  /* 0x0000000102020836 */ /* 0x000fcc0000000000 */
[----:B------:R-:W-:Y:S01]  /*0bf0*/  @!P2 IMAD.MOV R2, RZ, RZ, -R2 ;  /* 0x000000ffff02a224 */ /* 0x000fe200078e0a02 */
[----:B------:R-:W-:-:S05]  /*0c00*/  @!P1 LOP3.LUT R2, RZ, R13, RZ, 0x33, !PT ;  /* 0x0000000dff029212 */ /* 0x000fca00078e33ff */
[----:B------:R-:W-:Y:S02]  /*0c10*/  IMAD.MOV R0, RZ, RZ, -R2 ;  /* 0x000000ffff007224 */ /* 0x000fe400078e0a02 */
[----:B------:R-:W-:Y:S02]  /*0c20*/  IMAD.SHL.U32 R7, R2, 0x200, RZ ;  /* 0x0000020002077824 */ /* 0x000fe400078e00ff */
[----:B------:R-:W-:Y:S01]  /*0c30*/  IMAD R0, R13, R0, R6 ;  /* 0x000000000d007224 */ /* 0x000fe200078e0206 */
[----:B------:R-:W-:-:S03]  /*0c40*/  CS2R R12, SRZ ;  /* 0x00000000000c7805 */ /* 0x000fc6000001ff00 */
[----:B------:R-:W-:Y:S01]  /*0c50*/  IMAD.IADD R0, R8, 0x1, R0 ;  /* 0x0000000108007824 */ /* 0x000fe200078e0200 */
[----:B------:R-:W-:-:S03]  /*0c60*/  CS2R R8, SRZ ;  /* 0x0000000000087805 */ /* 0x000fc6000001ff00 */
[----:B------:R-:W-:Y:S02]  /*0c70*/  IMAD R248, R0, 0x80, R3 ;  /* 0x0000008000f87824 */ /* 0x000fe400078e0203 */
[----:B------:R-:W0:Y:S03]  /*0c80*/  LDC R0, c[0x0][0x230] ;  /* 0x00008c00ff007b82 */ /* 0x000e260000000800 */
[----:B------:R1:W-:Y:S04]  /*0c90*/  STL [R1+0x950], R248 ;  /* 0x000950f801007387 */ /* 0x0003e80000100800 */
[----:B------:R1:W-:Y:S04]  /*0ca0*/  STL [R1+0x3d0], RZ ;  /* 0x0003d0ff01007387 */ /* 0x0003e80000100800 */
[----:B------:R1:W-:Y:S04]  /*0cb0*/  STL [R1+0x3d4], RZ ;  /* 0x0003d4ff01007387 */ /* 0x0003e80000100800 */
[----:B------:R1:W-:Y:S04]  /*0cc0*/  STL [R1+0x3d8], RZ ;  /* 0x0003d8ff01007387 */ /* 0x0003e80000100800 */
[----:B------:R1:W-:Y:S04]  /*0cd0*/  STL [R1+0x3dc], RZ ;  /* 0x0003dcff01007387 */ /* 0x0003e80000100800 */
[----:B------:R1:W-:Y:S01]  /*0ce0*/  STL [R1+0x3e0], RZ ;  /* 0x0003e0ff01007387 */ /* 0x0003e20000100800 */
[----:B0-----:R-:W-:-:S03]  /*0cf0*/  VIADD R0, R0, 0x1f ;  /* 0x0000001f00007836 */ /* 0x001fc60000000000 */
[----:B------:R1:W-:Y:S02]  /*0d00*/  STL [R1+0x3e4], RZ ;  /* 0x0003e4ff01007387 */ /* 0x0003e40000100800 */
[----:B------:R-:W-:Y:S02]  /*0d10*/  ISETP.GE.AND P0, PT, R0, 0x20, PT ;  /* 0x000000200000780c */ /* 0x000fe40003f06270 */
[----:B------:R1:W-:Y:S04]  /*0d20*/  STL [R1+0x3e8], RZ ;  /* 0x0003e8ff01007387 */ /* 0x0003e80000100800 */
        /* <DEDUP_REMOVED lines=8> */
[----:B------:R1:W-:Y:S01]  /*0db0*/  STL [R1+0x60c], RZ ;  /* 0x00060cff01007387 */ /* 0x0003e20000100800 */
[----:B------:R-:W-:Y:S05]  /*0dc0*/  @!P0 BRA `(.L_x_0) ;  /* 0x0000019000c48947 */ /* 0x000fea0003800000 */
[----:B------:R-:W-:Y:S01]  /*0dd0*/  IABS R15, R4 ;  /* 0x00000004000f7213 */ /* 0x000fe20000000000 */
[----:B------:R-:W0:Y:S01]  /*0de0*/  S2R R205, SR_TID.X ;  /* 0x0000000000cd7919 */ /* 0x000e220000002100 */
[----:B------:R-:W-:Y:S01]  /*0df0*/  IABS R2, R5 ;  /* 0x0000000500027213 */ /* 0x000fe20000000000 */
[----:B------:R-:W2:Y:S01]  /*0e00*/  LDC R59, c[0x0][0x240] ;  /* 0x00009000ff3b7b82 */ /* 0x000ea20000000800 */
[----:B------:R-:W3:Y:S01]  /*0e10*/  I2F.RP R6, R15 ;  /* 0x0000000f00067306 */ /* 0x000ee20000209400 */
[----:B------:R-:W-:Y:S01]  /*0e20*/  SHF.R.S32.HI R207, RZ, 0x1f, R0 ;  /* 0x0000001fffcf7819 */ /* 0x000fe20000011400 */
[----:B------:R-:W-:Y:S01]  /*0e30*/  UIADD3 UR6, UR28, 0x8000, URZ ;  /* 0x000080001c067890 */ /* 0x000fe2000fffe03f */
[----:B------:R-:W-:Y:S01]  /*0e40*/  ISETP.GE.AND P3, PT, R248, RZ, PT ;  /* 0x000000fff800720c */ /* 0x000fe20003f66270 */
[----:B------:R-:W-:Y:S01]  /*0e50*/  ULDC UR4, c[0x0][0x234] ;  /* 0x00008d0000047ab9 */ /* 0x000fe20000000800 */
[----:B------:R-:W-:Y:S01]  /*0e60*/  LEA.HI R207, R207, R0, RZ, 0x5 ;  /* 0x00000000cfcf7211 */ /* 0x000fe200078f28ff */
[----:B------:R-:W-:Y:S01]  /*0e70*/  USHF.R.U32.HI UR10, URZ, 0x4, UR28 ;  /* 0x000000043f0a7899 */ /* 0x000fe2000801161c */
[----:B------:R-:W-:Y:S01]  /*0e80*/  ISETP.NE.AND P5, PT, R4, RZ, PT ;  /* 0x000000ff0400720c */ /* 0x000fe20003fa5270 */
[----:B------:R-:W4:Y:S01]  /*0e90*/  I2F.RP R3, R2 ;  /* 0x0000000200037306 */ /* 0x000f220000209400 */
[----:B------:R-:W-:Y:S01]  /*0ea0*/  USHF.R.U32.HI UR6, URZ, 0x4, UR6 ;  /* 0x000000043f067899 */ /* 0x000fe20008011606 */
[----:B------:R-:W-:Y:S01]  /*0eb0*/  SHF.R.S32.HI R207, RZ, 0x5, R207 ;  /* 0x00000005ffcf7819 */ /* 0x000fe200000114cf */
[----:B------:R-:W-:-:S02]  /*0ec0*/  USGXT.U32 UR10, UR10, 0xe ;  /* 0x0000000e0a0a789a */ /* 0x000fc40008000000 */
[----:B------:R-:W-:Y:S02]  /*0ed0*/  USGXT.U32 UR8, UR6, 0xe ;  /* 0x0000000e0608789a */ /* 0x000fe40008000000 */
[----:B------:R-:W-:Y:S01]  /*0ee0*/  UIADD3 UR6, UP1, UR10, 0x2, URZ ;  /* 0x000000020a067890 */ /* 0x000fe2000ff3e03f */
[----:B---3--:R-:W3:Y:S01]  /*0ef0*/  MUFU.RCP R6, R6 ;  /* 0x0000000600067308 */ /* 0x008ee20000001000 */
[----:B------:R-:W-:Y:S01]  /*0f00*/  UIADD3 UR9, UP0, UR8, 0x80, URZ ;  /* 0x0000008008097890 */ /* 0x000fe2000ff1e03f */
[----:B------:R-:W-:-:S06]  /*0f10*/  ULDC UR11, c[0x0][0x230] ;  /* 0x00008c00000b7ab9 */ /* 0x000fcc0000000800 */
[----:B----4-:R-:W4:Y:S01]  /*0f20*/  MUFU.RCP R3, R3 ;  /* 0x0000000300037308 */ /* 0x010f220000001000 */
[----:B---3--:R-:W-:Y:S01]  /*0f30*/  VIADD R10, R6, 0xffffffe ;  /* 0x0ffffffe060a7836 */ /* 0x008fe20000000000 */
[----:B------:R-:W-:-:S06]  /*0f40*/  IABS R6, R248 ;  /* 0x000000f800067213 */ /* 0x000fcc0000000000 */
[----:B------:R3:W5:Y:S01]  /*0f50*/  F2I.FTZ.U32.TRUNC.NTZ R11, R10 ;  /* 0x0000000a000b7305 */ /* 0x000762000021f000 */
[----:B----4-:R-:W-:Y:S01]  /*0f60*/  VIADD R8, R3, 0xffffffe ;  /* 0x0ffffffe03087836 */ /* 0x010fe20000000000 */
[----:B------:R-:W-:-:S06]  /*0f70*/  LEA.HI R3, R249, R7, RZ, 0x1b ;  /* 0x00000007f9037211 */ /* 0x000fcc00078fd8ff */
[----:B------:R4:W1:Y:S01]  /*0f80*/  F2I.FTZ.U32.TRUNC.NTZ R9, R8 ;  /* 0x0000000800097305 */ /* 0x000862000021f000 */
[----:B---3--:R-:W-:Y:S02]  /*0f90*/  IMAD.MOV.U32 R10, RZ, RZ, RZ ;  /* 0x000000ffff0a7224 */ /* 0x008fe400078e00ff */
[C---:B------:R-:W-:Y:S02]  /*0fa0*/  VIADD R14, R3.reuse, 0x1fc ;  /* 0x000001fc030e7836 */ /* 0x040fe40000000000 */
[C---:B------:R-:W-:Y:S02]  /*0fb0*/  VIADD R16, R3.reuse, 0x1f8 ;  /* 0x000001f803107836 */ /* 0x040fe40000000000 */
[----:B-----5:R-:W-:Y:S01]  /*0fc0*/  IMAD.MOV R12, RZ, RZ, -R11 ;  /* 0x000000ffff0c7224 */ /* 0x020fe200078e0a0b */
[----:B------:R-:W-:Y:S01]  /*0fd0*/  ISETP.GE.AND P2, PT, R14, RZ, PT ;  /* 0x000000ff0e00720c */ /* 0x000fe20003f46270 */
[----:B----4-:R-:W-:Y:S02]  /*0fe0*/  IMAD.MOV.U32 R8, RZ, RZ, RZ ;  /* 0x000000ffff087224 */ /* 0x010fe400078e00ff */
[----:B------:R-:W-:Y:S01]  /*0ff0*/  IMAD R13, R12, R15, RZ ;  /* 0x0000000f0c0d7224 */ /* 0x000fe200078e02ff */
[----:B------:R-:W-:Y:S01]  /*1000*/  IABS R12, R3 ;  /* 0x00000003000c7213 */ /* 0x000fe20000000000 */
[----:B------:R-:W-:-:S02]  /*1010*/  VIADD R17, R3, 0x1f0 ;  /* 0x000001f003117836 */ /* 0x000fc40000000000 */
[----:B------:R-:W-:-:S04]  /*1020*/  IMAD.HI.U32 R11, R11, R13, R10 ;  /* 0x0000000d0b0b7227 */ /* 0x000fc800078e000a */
[----:B-1----:R-:W-:Y:S02]  /*1030*/  IMAD.MOV R13, RZ, RZ, -R9 ;  /* 0x000000ffff0d7224 */ /* 0x002fe400078e0a09 */
[----:B------:R-:W-:-:S04]  /*1040*/  IMAD.HI.U32 R11, R11, R6, RZ ;  /* 0x000000060b0b7227 */ /* 0x000fc800078e00ff */
[----:B------:R-:W-:Y:S02]  /*1050*/  IMAD.MOV R10, RZ, RZ, -R11 ;  /* 0x000000ffff0a7224 */ /* 0x000fe400078e0a0b */
[----:B------:R-:W-:Y:S01]  /*1060*/  IMAD R11, R13, R2, RZ ;  /* 0x000000020d0b7224 */ /* 0x000fe200078e02ff */
[----:B------:R-:W-:Y:S01]  /*1070*/  IABS R13, R16 ;  /* 0x00000010000d7213 */ /* 0x000fe20000000000 */
[----:B------:R-:W-:Y:S02]  /*1080*/  IMAD R10, R15, R10, R6 ;  /* 0x0000000a0f0a7224 */ /* 0x000fe400078e0206 */
[----:B------:R-:W-:Y:S01]  /*1090*/  IMAD.HI.U32 R6, R9, R11, R8 ;  /* 0x0000000b09067227 */ /* 0x000fe200078e0008 */
[----:B------:R-:W-:Y:S02]  /*10a0*/  IABS R9, R14 ;  /* 0x0000000e00097213 */ /* 0x000fe40000000000 */
[----:B------:R-:W-:Y:S01]  /*10b0*/  ISETP.GT.U32.AND P0, PT, R15, R10, PT ;  /* 0x0000000a0f00720c */ /* 0x000fe20003f04070 */
[----:B------:R-:W-:-:S02]  /*10c0*/  IMAD.MOV.U32 R11, RZ, RZ, R12 ;  /* 0x000000ffff0b7224 */ /* 0x000fc400078e000c */
[----:B------:R-:W-:Y:S02]  /*10d0*/  VIADD R14, R3, 0x1f4 ;  /* 0x000001f4030e7836 */ /* 0x000fe40000000000 */
[----:B------:R-:W-:-:S04]  /*10e0*/  IMAD.HI.U32 R8, R6, R11, RZ ;  /* 0x0000000b06087227 */ /* 0x000fc800078e00ff */
[----:B------:R-:W-:Y:S02]  /*10f0*/  IMAD.MOV R12, RZ, RZ, -R8 ;  /* 0x000000ffff0c7224 */ /* 0x000fe400078e0a08 */
[----:B------:R-:W-:-:S04]  /*1100*/  IMAD.HI.U32 R0, R6, R9, RZ ;  /* 0x0000000906007227 */ /* 0x000fc800078e00ff */
[----:B------:R-:W-:Y:S02]  /*1110*/  @!P0 IMAD.IADD R10, R10, 0x1, -R15 ;  /* 0x000000010a0a8824 */ /* 0x000fe400078e0a0f */
[----:B------:R-:W-:Y:S01]  /*1120*/  IMAD R11, R2, R12, R11 ;  /* 0x0000000c020b7224 */ /* 0x000fe200078e020b */
[----:B------:R-:W-:Y:S01]  /*1130*/  IABS R12, R14 ;  /* 0x0000000e000c7213 */ /* 0x000fe20000000000 */
[----:B------:R-:W-:Y:S01]  /*1140*/  IMAD.MOV R0, RZ, RZ, -R0 ;  /* 0x000000ffff007224 */ /* 0x000fe200078e0a00 */
[----:B------:R-:W-:Y:S01]  /*1150*/  ISETP.GT.U32.AND P0, PT, R15, R10, PT ;  /* 0x0000000a0f00720c */ /* 0x000fe20003f04070 */
[----:B------:R-:W-:Y:S01]  /*1160*/  IMAD.HI.U32 R8, R6, R13, RZ ;  /* 0x0000000d06087227 */ /* 0x000fe200078e00ff */
[----:B------:R-:W-:-:S03]  /*1170*/  ISETP.GT.U32.AND P1, PT, R2, R11, PT ;  /* 0x0000000b0200720c */ /* 0x000fc60003f24070 */
[----:B------:R-:W-:Y:S02]  /*1180*/  IMAD R208, R2, R0, R9 ;  /* 0x0000000002d07224 */ /* 0x000fe400078e0209 */
[----:B------:R-:W-:Y:S02]  /*1190*/  IMAD.MOV.U32 R9, RZ, RZ, R12 ;  /* 0x000000ffff097224 */ /* 0x000fe400078e000c */
[----:B------:R-:W-:Y:S02]  /*11a0*/  IMAD.MOV R8, RZ, RZ, -R8 ;  /* 0x000000ffff087224 */ /* 0x000fe400078e0a08 */
[----:B------:R-:W-:-:S04]  /*11b0*/  IMAD.HI.U32 R0, R6, R9, RZ ;  /* 0x0000000906007227 */ /* 0x000fc800078e00ff */
[----:B------:R-:W-:Y:S02]  /*11c0*/  IMAD.MOV R34, RZ, RZ, -R0 ;  /* 0x000000ffff227224 */ /* 0x000fe400078e0a00 */
[----:B------:R-:W-:Y:S01]  /*11d0*/  IMAD R32, R2, R8, R13 ;  /* 0x0000000802207224 */ /* 0x000fe200078e020d */
[----:B------:R-:W-:Y:S01]  /*11e0*/  IABS R13, R17 ;  /* 0x00000011000d7213 */ /* 0x000fe20000000000 */
[----:B------:R-:W-:Y:S01]  /*11f0*/  @!P0 IMAD.IADD R10, R10, 0x1, -R15 ;  /* 0x000000010a0a8824 */ /* 0x000fe200078e0a0f */
[C---:B------:R-:W-:Y:S01]  /*1200*/  ISETP.GT.U32.AND P0, PT, R2.reuse, R208, PT ;  /* 0x000000d00200720c */ /* 0x040fe20003f04070 */
[C---:B------:R-:W-:Y:S02]  /*1210*/  IMAD R34, R2.reuse, R34, R9 ;  /* 0x0000002202227224 */ /* 0x040fe400078e0209 */
[----:B------:R-:W-:Y:S01]  /*1220*/  @!P1 IMAD.IADD R11, R11, 0x1, -R2 ;  /* 0x000000010b0b9824 */ /* 0x000fe200078e0a02 */
[C---:B------:R-:W-:Y:S01]  /*1230*/  ISETP.GT.U32.AND P1, PT, R2.reuse, R32, PT ;  /* 0x000000200200720c */ /* 0x040fe20003f24070 */
[C---:B------:R-:W-:Y:S01]  /*1240*/  VIADD R12, R3.reuse, 0x1ec ;  /* 0x000001ec030c7836 */ /* 0x040fe20000000000 */
[C---:B------:R-:W-:Y:S01]  /*1250*/  ISETP.GT.U32.AND P6, PT, R2.reuse, R34, PT ;  /* 0x000000220200720c */ /* 0x040fe20003fc4070 */
[----:B------:R-:W-:Y:S01]  /*1260*/  IMAD.MOV.U32 R0, RZ, RZ, R10 ;  /* 0x000000ffff007224 */ /* 0x000fe200078e000a */
[----:B------:R-:W-:Y:S01]  /*1270*/  ISETP.GT.U32.AND P4, PT, R2, R11, PT ;  /* 0x0000000b0200720c */ /* 0x000fe20003f84070 */
[----:B------:R-:W-:Y:S01]  /*1280*/  VIADD R10, R3, 0x1e8 ;  /* 0x000001e8030a7836 */ /* 0x000fe20000000000 */
[----:B------:R-:W-:Y:S01]  /*1290*/  IABS R15, R12 ;  /* 0x0000000c000f7213 */ /* 0x000fe20000000000 */
[----:B------:R-:W-:Y:S01]  /*12a0*/  @!P3 IMAD.MOV R0, RZ, RZ, -R0 ;  /* 0x000000ffff00b224 */ /* 0x000fe200078e0a00 */
[----:B------:R-:W-:Y:S01]  /*12b0*/  @!P5 LOP3.LUT R0, RZ, R4, RZ, 0x33, !PT ;  /* 0x00000004ff00d212 */ /* 0x000fe200078e33ff */
[----:B------:R-:W-:Y:S01]  /*12c0*/  @!P0 IMAD.IADD R208, R208, 0x1, -R2 ;  /* 0x00000001d0d08824 */ /* 0x000fe200078e0a02 */
[----:B------:R-:W-:Y:S01]  /*12d0*/  ISETP.GE.AND P5, PT, R14, RZ, PT ;  /* 0x000000ff0e00720c */ /* 0x000fe20003fa6270 */
[----:B------:R-:W-:Y:S01]  /*12e0*/  IMAD.HI.U32 R4, R6, R13, RZ ;  /* 0x0000000d06047227 */ /* 0x000fe200078e00ff */
[----:B------:R-:W-:-:S02]  /*12f0*/  ISETP.GE.AND P3, PT, R16, RZ, PT ;  /* 0x000000ff1000720c */ /* 0x000fc40003f66270 */
[----:B------:R-:W-:Y:S01]  /*1300*/  ISETP.GE.AND P0, PT, R17, RZ, PT ;  /* 0x000000ff1100720c */ /* 0x000fe20003f06270 */
[--C-:B------:R-:W-:Y:S01]  /*1310*/  @!P1 IMAD.IADD R32, R32, 0x1, -R2.reuse ;  /* 0x0000000120209824 */ /* 0x100fe200078e0a02 */
[----:B------:R-:W-:Y:S01]  /*1320*/  ISETP.GT.U32.AND P1, PT, R2, R208, PT ;  /* 0x000000d00200720c */ /* 0x000fe20003f24070 */
[----:B------:R-:W-:Y:S02]  /*1330*/  @!P6 IMAD.IADD R34, R34, 0x1, -R2 ;  /* 0x000000012222e824 */ /* 0x000fe400078e0a02 */
[----:B------:R-:W-:-:S03]  /*1340*/  IMAD.HI.U32 R8, R6, R15, RZ ;  /* 0x0000000f06087227 */ /* 0x000fc600078e00ff */
[C---:B------:R-:W-:Y:S01]  /*1350*/  ISETP.GT.U32.AND P6, PT, R2.reuse, R34, PT ;  /* 0x000000220200720c */ /* 0x040fe20003fc4070 */
[----:B------:R-:W-:Y:S02]  /*1360*/  IMAD.MOV R4, RZ, RZ, -R4 ;  /* 0x000000ffff047224 */ /* 0x000fe400078e0a04 */
[----:B------:R-:W-:Y:S02]  /*1370*/  IMAD.MOV R8, RZ, RZ, -R8 ;  /* 0x000000ffff087224 */ /* 0x000fe400078e0a08 */
[C---:B------:R-:W-:Y:S01]  /*1380*/  IMAD R96, R2.reuse, R4, R13 ;  /* 0x0000000402607224 */ /* 0x040fe200078e020d */
[----:B------:R-:W-:Y:S01]  /*1390*/  IABS R13, R10 ;  /* 0x0000000a000d7213 */ /* 0x000fe20000000000 */
[--C-:B------:R-:W-:Y:S01]  /*13a0*/  @!P4 IMAD.IADD R11, R11, 0x1, -R2.reuse ;  /* 0x000000010b0bc824 */ /* 0x100fe200078e0a02 */
[C---:B------:R-:W-:Y:S01]  /*13b0*/  ISETP.GT.U32.AND P4, PT, R2.reuse, R32, PT ;  /* 0x000000200200720c */ /* 0x040fe20003f84070 */
[----:B------:R-:W-:Y:S02]  /*13c0*/  IMAD R210, R2, R8, R15 ;  /* 0x0000000802d27224 */ /* 0x000fe400078e020f */
[--C-:B------:R-:W-:Y:S01]  /*13d0*/  @!P1 IMAD.IADD R208, R208, 0x1, -R2.reuse ;  /* 0x00000001d0d09824 */ /* 0x100fe200078e0a02 */
[----:B------:R-:W-:Y:S01]  /*13e0*/  ISETP.GT.U32.AND P1, PT, R2, R96, PT ;  /* 0x000000600200720c */ /* 0x000fe20003f24070 */
[----:B------:R-:W-:Y:S01]  /*13f0*/  @!P6 IMAD.IADD R34, R34, 0x1, -R2 ;  /* 0x000000012222e824 */ /* 0x000fe200078e0a02 */
[----:B------:R-:W-:Y:S01]  /*1400*/  ISETP.GT.U32.AND P6, PT, R2, R210, PT ;  /* 0x000000d20200720c */ /* 0x000fe20003fc4070 */
[----:B------:R-:W-:-:S02]  /*1410*/  VIADD R14, R3, 0x1e4 ;  /* 0x000001e4030e7836 */ /* 0x000fc40000000000 */
[C---:B------:R-:W-:Y:S02]  /*1420*/  VIADD R16, R3.reuse, 0x1e0 ;  /* 0x000001e003107836 */ /* 0x040fe40000000000 */
[----:B------:R-:W-:Y:S01]  /*1430*/  IMAD.HI.U32 R4, R6, R13, RZ ;  /* 0x0000000d06047227 */ /* 0x000fe200078e00ff */
[----:B------:R-:W-:Y:S02]  /*1440*/  IABS R15, R14 ;  /* 0x0000000e000f7213 */ /* 0x000fe40000000000 */
[----:B------:R-:W-:Y:S01]  /*1450*/  IABS R17, R16 ;  /* 0x0000001000117213 */ /* 0x000fe20000000000 */
[--C-:B------:R-:W-:Y:S01]  /*1460*/  @!P4 IMAD.IADD R32, R32, 0x1, -R2.reuse ;  /* 0x000000012020c824 */ /* 0x100fe200078e0a02 */
[----:B------:R-:W-:Y:S01]  /*1470*/  ISETP.GE.AND P4, PT, R3, RZ, PT ;  /* 0x000000ff0300720c */ /* 0x000fe20003f86270 */
[----:B------:R-:W-:Y:S01]  /*1480*/  @!P1 IMAD.IADD R96, R96, 0x1, -R2 ;  /* 0x0000000160609824 */ /* 0x000fe200078e0a02 */
[----:B------:R-:W-:Y:S01]  /*1490*/  ISETP.GE.AND P1, PT, R12, RZ, PT ;  /* 0x000000ff0c00720c */ /* 0x000fe20003f26270 */
[----:B------:R-:W-:-:S04]  /*14a0*/  IMAD.HI.U32 R8, R6, R15, RZ ;  /* 0x0000000f06087227 */ /* 0x000fc800078e00ff */
[----:B------:R-:W-:Y:S01]  /*14b0*/  @!P6 IMAD.IADD R210, R210, 0x1, -R2 ;  /* 0x00000001d2d2e824 */ /* 0x000fe200078e0a02 */
[----:B------:R-:W-:Y:S01]  /*14c0*/  ISETP.GT.U32.AND P6, PT, R2, R96, PT ;  /* 0x000000600200720c */ /* 0x000fe20003fc4070 */
[----:B------:R-:W-:Y:S02]  /*14d0*/  IMAD.MOV R8, RZ, RZ, -R8 ;  /* 0x000000ffff087224 */ /* 0x000fe400078e0a08 */
[----:B------:R-:W-:-:S04]  /*14e0*/  IMAD.HI.U32 R9, R6, R17, RZ ;  /* 0x0000001106097227 */ /* 0x000fc800078e00ff */
[----:B------:R-:W-:Y:S02]  /*14f0*/  IMAD.MOV R4, RZ, RZ, -R4 ;  /* 0x000000ffff047224 */ /* 0x000fe400078e0a04 */
[C---:B------:R-:W-:Y:S02]  /*1500*/  IMAD R38, R2.reuse, R8, R15 ;  /* 0x0000000802267224 */ /* 0x040fe400078e020f */
[----:B------:R-:W-:Y:S02]  /*1510*/  IMAD.MOV R9, RZ, RZ, -R9 ;  /* 0x000000ffff097224 */ /* 0x000fe400078e0a09 */
[----:B------:R-:W-:Y:S02]  /*1520*/  IMAD R36, R2, R4, R13 ;  /* 0x0000000402247224 */ /* 0x000fe400078e020d */
[----:B------:R-:W-:Y:S02]  /*1530*/  IMAD.MOV.U32 R8, RZ, RZ, R11 ;  /* 0x000000ffff087224 */ /* 0x000fe400078e000b */
[----:B------:R-:W-:-:S02]  /*1540*/  VIADD R12, R3, 0x1dc ;  /* 0x000001dc030c7836 */ /* 0x000fc40000000000 */
[C---:B------:R-:W-:Y:S02]  /*1550*/  IMAD R94, R2.reuse, R9, R17 ;  /* 0x00000009025e7224 */ /* 0x040fe400078e0211 */
[----:B------:R-:W-:Y:S01]  /*1560*/  @!P4 IMAD.MOV R8, RZ, RZ, -R8 ;  /* 0x000000ffff08c224 */ /* 0x000fe200078e0a08 */
[C---:B------:R-:W-:Y:S01]  /*1570*/  ISETP.GT.U32.AND P4, PT, R2.reuse, R36, PT ;  /* 0x000000240200720c */ /* 0x040fe20003f84070 */
[----:B------:R-:W-:Y:S01]  /*1580*/  @!P3 IMAD.MOV R32, RZ, RZ, -R32 ;  /* 0x000000ffff20b224 */ /* 0x000fe200078e0a20 */
[----:B------:R-:W-:Y:S01]  /*1590*/  ISETP.GT.U32.AND P3, PT, R2, R38, PT ;  /* 0x000000260200720c */ /* 0x000fe20003f64070 */
[----:B------:R-:W-:Y:S01]  /*15a0*/  @!P2 IMAD.MOV R208, RZ, RZ, -R208 ;  /* 0x000000ffffd0a224 */ /* 0x000fe200078e0ad0 */
[----:B------:R-:W-:Y:S01]  /*15b0*/  IABS R9, R12 ;  /* 0x0000000c00097213 */ /* 0x000fe20000000000 */
[----:B------:R-:W-:Y:S01]  /*15c0*/  @!P6 IMAD.IADD R96, R96, 0x1, -R2 ;  /* 0x000000016060e824 */ /* 0x000fe200078e0a02 */
[C---:B------:R-:W-:Y:S01]  /*15d0*/  ISETP.GT.U32.AND P2, PT, R2.reuse, R210, PT ;  /* 0x000000d20200720c */ /* 0x040fe20003f44070 */
[----:B------:R-:W-:Y:S01]  /*15e0*/  VIADD R15, R3, 0x1d8 ;  /* 0x000001d8030f7836 */ /* 0x000fe20000000000 */
[----:B------:R-:W-:Y:S01]  /*15f0*/  ISETP.GT.U32.AND P6, PT, R2, R94, PT ;  /* 0x0000005e0200720c */ /* 0x000fe20003fc4070 */
[----:B------:R-:W-:-:S03]  /*1600*/  IMAD.HI.U32 R4, R6, R9, RZ ;  /* 0x0000000906047227 */ /* 0x000fc600078e00ff */
[----:B------:R-:W-:Y:S01]  /*1610*/  IABS R11, R15 ;  /* 0x0000000f000b7213 */ /* 0x000fe20000000000 */
[----:B------:R-:W-:Y:S02]  /*1620*/  IMAD.MOV R212, RZ, RZ, -R4 ;  /* 0x000000ffffd47224 */ /* 0x000fe400078e0a04 */
[--C-:B------:R-:W-:Y:S01]  /*1630*/  @!P4 IMAD.IADD R36, R36, 0x1, -R2.reuse ;  /* 0x000000012424c824 */ /* 0x100fe200078e0a02 */
[----:B------:R-:W-:Y:S01]  /*1640*/  ISETP.GE.AND P4, PT, R16, RZ, PT ;  /* 0x000000ff1000720c */ /* 0x000fe20003f86270 */
[--C-:B------:R-:W-:Y:S02]  /*1650*/  @!P3 IMAD.IADD R38, R38, 0x1, -R2.reuse ;  /* 0x000000012626b824 */ /* 0x100fe400078e0a02 */
[--C-:B------:R-:W-:Y:S01]  /*1660*/  @!P2 IMAD.IADD R210, R210, 0x1, -R2.reuse ;  /* 0x00000001d2d2a824 */ /* 0x100fe200078e0a02 */
[C---:B------:R-:W-:Y:S01]  /*1670*/  ISETP.GT.U32.AND P3, PT, R2.reuse, R36, PT ;  /* 0x000000240200720c */ /* 0x040fe20003f64070 */
[----:B------:R-:W-:Y:S01]  /*1680*/  IMAD R212, R2, R212, R9 ;  /* 0x000000d402d47224 */ /* 0x000fe200078e0209 */
[----:B------:R-:W-:Y:S01]  /*1690*/  ISETP.GE.AND P2, PT, R14, RZ, PT ;  /* 0x000000ff0e00720c */ /* 0x000fe20003f46270 */
[----:B------:R-:W-:Y:S01]  /*16a0*/  @!P6 IMAD.IADD R94, R94, 0x1, -R2 ;  /* 0x000000015e5ee824 */ /* 0x000fe200078e0a02 */
[----:B------:R-:W-:Y:S01]  /*16b0*/  ISETP.GT.U32.AND P6, PT, R2, R38, PT ;  /* 0x000000260200720c */ /* 0x000fe20003fc4070 */
[----:B------:R-:W-:-:S04]  /*16c0*/  IMAD.HI.U32 R4, R6, R11, RZ ;  /* 0x0000000b06047227 */ /* 0x000fc800078e00ff */
[----:B------:R-:W-:Y:S01]  /*16d0*/  @!P1 IMAD.MOV R210, RZ, RZ, -R210 ;  /* 0x000000ffffd29224 */ /* 0x000fe200078e0ad2 */
[----:B------:R-:W-:Y:S01]  /*16e0*/  ISETP.GT.U32.AND P1, PT, R2, R212, PT ;  /* 0x000000d40200720c */ /* 0x000fe20003f24070 */
[----:B------:R-:W-:Y:S01]  /*16f0*/  @!P5 IMAD.MOV R34, RZ, RZ, -R34 ;  /* 0x000000ffff22d224 */ /* 0x000fe200078e0a22 */
[----:B------:R-:W-:Y:S01]  /*1700*/  ISETP.GE.AND P5, PT, R10, RZ, PT ;  /* 0x000000ff0a00720c */ /* 0x000fe20003fa6270 */
[----:B------:R-:W-:Y:S01]  /*1710*/  @!P0 IMAD.MOV R96, RZ, RZ, -R96 ;  /* 0x000000ffff608224 */ /* 0x000fe200078e0a60 */
[C---:B------:R-:W-:Y:S01]  /*1720*/  ISETP.GT.U32.AND P0, PT, R2.reuse, R94, PT ;  /* 0x0000005e0200720c */ /* 0x040fe20003f04070 */
[----:B------:R-:W-:Y:S02]  /*1730*/  IMAD.MOV R4, RZ, RZ, -R4 ;  /* 0x000000ffff047224 */ /* 0x000fe400078e0a04 */
[----:B------:R-:W-:Y:S02]  /*1740*/  VIADD R10, R3, 0x1d4 ;  /* 0x000001d4030a7836 */ /* 0x000fe40000000000 */
[----:B------:R-:W-:-:S02]  /*1750*/  IMAD R40, R2, R4, R11 ;  /* 0x0000000402287224 */ /* 0x000fc400078e020b */
[--C-:B------:R-:W-:Y:S01]  /*1760*/  @!P3 IMAD.IADD R36, R36, 0x1, -R2.reuse ;  /* 0x000000012424b824 */ /* 0x100fe200078e0a02 */
[----:B------:R-:W-:Y:S01]  /*1770*/  IABS R11, R10 ;  /* 0x0000000a000b7213 */ /* 0x000fe20000000000 */
[--C-:B------:R-:W-:Y:S01]  /*1780*/  @!P6 IMAD.IADD R38, R38, 0x1, -R2.reuse ;  /* 0x000000012626e824 */ /* 0x100fe200078e0a02 */
[----:B------:R-:W-:Y:S01]  /*1790*/  ISETP.GE.AND P3, PT, R12, RZ, PT ;  /* 0x000000ff0c00720c */ /* 0x000fe20003f66270 */
[----:B------:R-:W-:Y:S01]  /*17a0*/  VIADD R12, R3, 0x1cc ;  /* 0x000001cc030c7836 */ /* 0x000fe20000000000 */
[----:B------:R-:W-:Y:S01]  /*17b0*/  ISETP.GT.U32.AND P6, PT, R2, R40, PT ;  /* 0x000000280200720c */ /* 0x000fe20003fc4070 */
[----:B------:R-:W-:Y:S01]  /*17c0*/  @!P1 IMAD.IADD R212, R212, 0x1, -R2 ;  /* 0x00000001d4d49824 */ /* 0x000fe200078e0a02 */
[----:B------:R-:W-:Y:S01]  /*17d0*/  ISETP.GE.AND P1, PT, R10, RZ, PT ;  /* 0x000000ff0a00720c */ /* 0x000fe20003f26270 */
[----:B------:R-:W-:-:S04]  /*17e0*/  IMAD.HI.U32 R4, R6, R11, RZ ;  /* 0x0000000b06047227 */ /* 0x000fc800078e00ff */
[----:B------:R-:W-:Y:S01]  /*17f0*/  @!P0 IMAD.IADD R94, R94, 0x1, -R2 ;  /* 0x000000015e5e8824 */ /* 0x000fe200078e0a02 */
[----:B------:R-:W-:Y:S01]  /*1800*/  ISETP.GE.AND P0, PT, R15, RZ, PT ;  /* 0x000000ff0f00720c */ /* 0x000fe20003f06270 */
[----:B------:R-:W-:Y:S01]  /*1810*/  @!P5 IMAD.MOV R36, RZ, RZ, -R36 ;  /* 0x000000ffff24d224 */ /* 0x000fe200078e0a24 */
[----:B------:R-:W-:Y:S01]  /*1820*/  IABS R15, R12 ;  /* 0x0000000c000f7213 */ /* 0x000fe20000000000 */
[----:B------:R-:W-:Y:S01]  /*1830*/  IMAD.MOV R4, RZ, RZ, -R4 ;  /* 0x000000ffff047224 */ /* 0x000fe200078e0a04 */
[----:B------:R-:W-:Y:S01]  /*1840*/  ISETP.GT.U32.AND P5, PT, R2, R212, PT ;  /* 0x000000d40200720c */ /* 0x000fe20003fa4070 */
[----:B------:R-:W-:Y:S02]  /*1850*/  @!P6 IMAD.IADD R40, R40, 0x1, -R2 ;  /* 0x000000012828e824 */ /* 0x000fe400078e0a02 */
[----:B------:R-:W-:Y:S02]  /*1860*/  IMAD R42, R2, R4, R11 ;  /* 0x00000004022a7224 */ /* 0x000fe400078e020b */
[----:B------:R-:W-:Y:S01]  /*1870*/  IMAD.HI.U32 R4, R6, R15, RZ ;  /* 0x0000000f06047227 */ /* 0x000fe200078e00ff */
[----:B------:R-:W-:-:S03]  /*1880*/  ISETP.GT.U32.AND P6, PT, R2, R40, PT ;  /* 0x000000280200720c */ /* 0x000fc60003fc4070 */
[----:B------:R-:W-:Y:S02]  /*1890*/  VIADD R14, R3, 0x1d0 ;  /* 0x000001d0030e7836 */ /* 0x000fe40000000000 */
[----:B------:R-:W-:Y:S02]  /*18a0*/  IMAD.MOV R4, RZ, RZ, -R4 ;  /* 0x000000ffff047224 */ /* 0x000fe400078e0a04 */
[----:B------:R-:W-:Y:S01]  /*18b0*/  @!P5 IMAD.IADD R212, R212, 0x1, -R2 ;  /* 0x00000001d4d4d824 */ /* 0x000fe200078e0a02 */
[----:B------:R-:W-:Y:S01]  /*18c0*/  IABS R13, R14 ;  /* 0x0000000e000d7213 */ /* 0x000fe20000000000 */
[----:B------:R-:W-:Y:S02]  /*18d0*/  IMAD R214, R2, R4, R15 ;  /* 0x0000000402d67224 */ /* 0x000fe400078e020f */
[----:B------:R-:W-:Y:S02]  /*18e0*/  @!P3 IMAD.MOV R212, RZ, RZ, -R212 ;  /* 0x000000ffffd4b224 */ /* 0x000fe400078e0ad4 */
[----:B------:R-:W-:Y:S01]  /*18f0*/  IMAD.HI.U32 R9, R6, R13, RZ ;  /* 0x0000000d06097227 */ /* 0x000fe200078e00ff */
[----:B------:R-:W-:-:S03]  /*1900*/  ISETP.GT.U32.AND P3, PT, R2, R214, PT ;  /* 0x000000d60200720c */ /* 0x000fc60003f64070 */
[----:B------:R-:W-:Y:S02]  /*1910*/  IMAD.MOV R9, RZ, RZ, -R9 ;  /* 0x000000ffff097224 */ /* 0x000fe400078e0a09 */
[----:B------:R-:W-:Y:S01]  /*1920*/  @!P2 IMAD.MOV R38, RZ, RZ, -R38 ;  /* 0x000000ffff26a224 */ /* 0x000fe200078e0a26 */
[----:B------:R-:W-:Y:S01]  /*1930*/  ISETP.GT.U32.AND P2, PT, R2, R42, PT ;  /* 0x0000002a0200720c */ /* 0x000fe20003f44070 */
[--C-:B------:R-:W-:Y:S01]  /*1940*/  @!P6 IMAD.IADD R40, R40, 0x1, -R2.reuse ;  /* 0x000000012828e824 */ /* 0x100fe200078e0a02 */
[----:B------:R-:W-:Y:S01]  /*1950*/  ISETP.GE.AND P6, PT, R12, RZ, PT ;  /* 0x000000ff0c00720c */ /* 0x000fe20003fc6270 */
[C---:B------:R-:W-:Y:S02]  /*1960*/  IMAD R92, R2.reuse, R9, R13 ;  /* 0x00000009025c7224 */ /* 0x040fe400078e020d */
[C---:B------:R-:W-:Y:S02]  /*1970*/  VIADD R12, R3.reuse, 0x1c4 ;  /* 0x000001c4030c7836 */ /* 0x040fe40000000000 */
[----:B------:R-:W-:Y:S01]  /*1980*/  VIADD R9, R3, 0x1c8 ;  /* 0x000001c803097836 */ /* 0x000fe20000000000 */
[----:B------:R-:W-:Y:S01]  /*1990*/  ISETP.GT.U32.AND P5, PT, R2, R92, PT ;  /* 0x0000005c0200720c */ /* 0x000fe20003fa4070 */
[----:B------:R-:W-:Y:S01]  /*19a0*/  @!P3 IMAD.IADD R214, R214, 0x1, -R2 ;  /* 0x00000001d6d6b824 */ /* 0x000fe200078e0a02 */
[----:B------:R-:W-:Y:S01]  /*19b0*/  IABS R13, R12 ;  /* 0x0000000c000d7213 */ /* 0x000fe20000000000 */
[----:B------:R-:W-:Y:S01]  /*19c0*/  @!P0 IMAD.MOV R40, RZ, RZ, -R40 ;  /* 0x000000ffff288224 */ /* 0x000fe200078e0a28 */
[----:B------:R-:W-:Y:S01]  /*19d0*/  IABS R11, R9 ;  /* 0x00000009000b7213 */ /* 0x000fe20000000000 */
[----:B------:R-:W-:Y:S01]  /*19e0*/  @!P2 IMAD.IADD R42, R42, 0x1, -R2 ;  /* 0x000000012a2aa824 */ /* 0x000fe200078e0a02 */
[----:B------:R-:W-:Y:S01]  /*19f0*/  ISETP.GE.AND P0, PT, R9, RZ, PT ;  /* 0x000000ff0900720c */ /* 0x000fe20003f06270 */
[----:B------:R-:W-:Y:S01]  /*1a00*/  IMAD.HI.U32 R9, R6, R13, RZ ;  /* 0x0000000d06097227 */ /* 0x000fe200078e00ff */
[----:B------:R-:W-:-:S02]  /*1a10*/  ISETP.GT.U32.AND P3, PT, R2, R214, PT ;  /* 0x000000d60200720c */ /* 0x000fc40003f64070 */
[----:B------:R-:W-:Y:S01]  /*1a20*/  ISETP.GT.U32.AND P2, PT, R2, R42, PT ;  /* 0x0000002a0200720c */ /* 0x000fe20003f44070 */
[----:B------:R-:W-:Y:S02]  /*1a30*/  IMAD.MOV R9, RZ, RZ, -R9 ;  /* 0x000000ffff097224 */ /* 0x000fe400078e0a09 */
[----:B------:R-:W-:Y:S02]  /*1a40*/  @!P5 IMAD.IADD R92, R92, 0x1, -R2 ;  /* 0x000000015c5cd824 */ /* 0x000fe400078e0a02 */
[----:B------:R-:W-:Y:S02]  /*1a50*/  IMAD R46, R2, R9, R13 ;  /* 0x00000009022e7224 */ /* 0x000fe400078e020d */
[----:B------:R-:W-:Y:S01]  /*1a60*/  @!P4 IMAD.MOV R94, RZ, RZ, -R94 ;  /* 0x000000ffff5ec224 */ /* 0x000fe200078e0a5e */
[----:B------:R-:W-:Y:S01]  /*1a70*/  ISETP.GE.AND P4, PT, R14, RZ, PT ;  /* 0x000000ff0e00720c */ /* 0x000fe20003f86270 */
[----:B------:R-:W-:Y:S01]  /*1a80*/  VIADD R14, R3, 0x1c0 ;  /* 0x000001c0030e7836 */ /* 0x000fe20000000000 */
[----:B------:R-:W-:Y:S01]  /*1a90*/  ISETP.GT.U32.AND P5, PT, R2, R92, PT ;  /* 0x0000005c0200720c */ /* 0x000fe20003fa4070 */
[----:B------:R-:W-:-:S03]  /*1aa0*/  IMAD.HI.U32 R4, R6, R11, RZ ;  /* 0x0000000b06047227 */ /* 0x000fc600078e00ff */
[----:B------:R-:W-:Y:S01]  /*1ab0*/  IABS R15, R14 ;  /* 0x0000000e000f7213 */ /* 0x000fe20000000000 */
[----:B------:R-:W-:Y:S01]  /*1ac0*/  @!P3 IMAD.IADD R214, R214, 0x1, -R2 ;  /* 0x00000001d6d6b824 */ /* 0x000fe200078e0a02 */
[----:B------:R-:W-:Y:S01]  /*1ad0*/  ISETP.GT.U32.AND P3, PT, R2, R46, PT ;  /* 0x0000002e0200720c */ /* 0x000fe20003f64070 */
[----:B------:R-:W-:Y:S02]  /*1ae0*/  IMAD.MOV R4, RZ, RZ, -R4 ;  /* 0x000000ffff047224 */ /* 0x000fe400078e0a04 */
[----:B------:R-:W-:Y:S01]  /*1af0*/  @!P2 IMAD.IADD R42, R42, 0x1, -R2 ;  /* 0x000000012a2aa824 */ /* 0x000fe200078e0a02 */
[----:B------:R-:W-:Y:S01]  /*1b00*/  ISETP.GE.AND P2, PT, R12, RZ, PT ;  /* 0x000000ff0c00720c */ /* 0x000fe20003f46270 */
[----:B------:R-:W-:Y:S02]  /*1b10*/  IMAD R44, R2, R4, R11 ;  /* 0x00000004022c7224 */ /* 0x000fe400078e020b */
[----:B------:R-:W-:-:S04]  /*1b20*/  IMAD.HI.U32 R10, R6, R15, RZ ;  /* 0x0000000f060a7227 */ /* 0x000fc800078e00ff */
[C---:B------:R-:W-:Y:S02]  /*1b30*/  VIADD R4, R3.reuse, 0x1bc ;  /* 0x000001bc03047836 */ /* 0x040fe40000000000 */
[----:B------:R-:W-:Y:S01]  /*1b40*/  @!P1 IMAD.MOV R42, RZ, RZ, -R42 ;  /* 0x000000ffff2a9224 */ /* 0x000fe200078e0a2a */
[----:B------:R-:W-:Y:S01]  /*1b50*/  ISETP.GT.U32.AND P1, PT, R2, R44, PT ;  /* 0x0000002c0200720c */ /* 0x000fe20003f24070 */
[----:B------:R-:W-:Y:S01]  /*1b60*/  IMAD.MOV R10, RZ, RZ, -R10 ;  /* 0x000000ffff0a7224 */ /* 0x000fe200078e0a0a */
[----:B------:R-:W-:Y:S01]  /*1b70*/  IABS R13, R4 ;  /* 0x00000004000d7213 */ /* 0x000fe20000000000 */
[--C-:B------:R-:W-:Y:S01]  /*1b80*/  @!P5 IMAD.IADD R92, R92, 0x1, -R2.reuse ;  /* 0x000000015c5cd824 */ /* 0x100fe200078e0a02 */
[----:B------:R-:W-:Y:S01]  /*1b90*/  ISETP.GE.AND P5, PT, R14, RZ, PT ;  /* 0x000000ff0e00720c */ /* 0x000fe20003fa6270 */
[----:B------:R-:W-:Y:S02]  /*1ba0*/  VIADD R12, R3, 0x1b8 ;  /* 0x000001b8030c7836 */ /* 0x000fe40000000000 */
[----:B------:R-:W-:-:S02]  /*1bb0*/  @!P3 IMAD.IADD R46, R46, 0x1, -R2 ;  /* 0x000000012e2eb824 */ /* 0x000fc400078e0a02 */
[----:B------:R-:W-:Y:S01]  /*1bc0*/  IMAD R90, R2, R10, R15 ;  /* 0x0000000a025a7224 */ /* 0x000fe200078e020f */
[----:B------:R-:W-:Y:S01]  /*1bd0*/  IABS R15, R12 ;  /* 0x0000000c000f7213 */ /* 0x000fe20000000000 */
[----:B------:R-:W-:Y:S01]  /*1be0*/  @!P4 IMAD.MOV R92, RZ, RZ, -R92 ;  /* 0x000000ffff5cc224 */ /* 0x000fe200078e0a5c */
[----:B------:R-:W-:Y:S01]  /*1bf0*/  ISETP.GE.AND P4, PT, R4, RZ, PT ;  /* 0x000000ff0400720c */ /* 0x000fe20003f86270 */
[----:B------:R-:W-:Y:S01]  /*1c00*/  IMAD.HI.U32 R4, R6, R13, RZ ;  /* 0x0000000d06047227 */ /* 0x000fe200078e00ff */
[----:B------:R-:W-:-:S03]  /*1c10*/  ISETP.GT.U32.AND P3, PT, R2, R46, PT ;  /* 0x0000002e0200720c */ /* 0x000fc60003f64070 */
[----:B------:R-:W-:Y:S01]  /*1c20*/  @!P6 IMAD.MOV R214, RZ, RZ, -R214 ;  /* 0x000000ffffd6e224 */ /* 0x000fe200078e0ad6 */
[----:B------:R-:W-:Y:S01]  /*1c30*/  ISETP.GT.U32.AND P6, PT, R2, R90, PT ;  /* 0x0000005a0200720c */ /* 0x000fe20003fc4070 */
[----:B------:R-:W-:Y:S02]  /*1c40*/  VIADD R14, R3, 0x1b4 ;  /* 0x000001b4030e7836 */ /* 0x000fe40000000000 */
[----:B------:R-:W-:-:S03]  /*1c50*/  IMAD.HI.U32 R9, R6, R15, RZ ;  /* 0x0000000f06097227 */ /* 0x000fc600078e00ff */
[----:B------:R-:W-:Y:S01]  /*1c60*/  IABS R17, R14 ;  /* 0x0000000e00117213 */ /* 0x000fe20000000000 */
[----:B------:R-:W-:Y:S02]  /*1c70*/  IMAD.MOV R4, RZ, RZ, -R4 ;  /* 0x000000ffff047224 */ /* 0x000fe400078e0a04 */
[----:B------:R-:W-:Y:S02]  /*1c80*/  @!P1 IMAD.IADD R44, R44, 0x1, -R2 ;  /* 0x000000012c2c9824 */ /* 0x000fe400078e0a02 */
[----:B------:R-:W-:Y:S02]  /*1c90*/  VIADD R16, R3, 0x1b0 ;  /* 0x000001b003107836 */ /* 0x000fe40000000000 */
[----:B------:R-:W-:Y:S01]  /*1ca0*/  IMAD.MOV R9, RZ, RZ, -R9 ;  /* 0x000000ffff097224 */ /* 0x000fe200078e0a09 */
[C---:B------:R-:W-:Y:S01]  /*1cb0*/  ISETP.GT.U32.AND P1, PT, R2.reuse, R44, PT ;  /* 0x0000002c0200720c */ /* 0x040fe20003f24070 */
[C---:B------:R-:W-:Y:S01]  /*1cc0*/  IMAD R216, R2.reuse, R4, R13 ;  /* 0x0000000402d87224 */ /* 0x040fe200078e020d */
[----:B------:R-:W-:Y:S01]  /*1cd0*/  IABS R19, R16 ;  /* 0x0000001000137213 */ /* 0x000fe20000000000 */
[----:B------:R-:W-:-:S02]  /*1ce0*/  IMAD R54, R2, R9, R15 ;  /* 0x0000000902367224 */ /* 0x000fc400078e020f */
[----:B------:R-:W-:Y:S01]  /*1cf0*/  @!P3 IMAD.IADD R46, R46, 0x1, -R2 ;  /* 0x000000012e2eb824 */ /* 0x000fe200078e0a02 */
[----:B------:R-:W-:Y:S01]  /*1d00*/  ISETP.GT.U32.AND P3, PT, R2, R216, PT ;  /* 0x000000d80200720c */ /* 0x000fe20003f64070 */
[----:B------:R-:W-:-:S04]  /*1d10*/  IMAD.HI.U32 R10, R6, R17, RZ ;  /* 0x00000011060a7227 */ /* 0x000fc800078e00ff */
[----:B------:R-:W-:Y:S01]  /*1d20*/  @!P6 IMAD.IADD R90, R90, 0x1, -R2 ;  /* 0x000000015a5ae824 */ /* 0x000fe200078e0a02 */
[----:B------:R-:W-:Y:S01]  /*1d30*/  ISETP.GT.U32.AND P6, PT, R2, R54, PT ;  /* 0x000000360200720c */ /* 0x000fe20003fc4070 */
[----:B------:R-:W-:Y:S02]  /*1d40*/  IMAD.MOV R10, RZ, RZ, -R10 ;  /* 0x000000ffff0a7224 */ /* 0x000fe400078e0a0a */
[----:B------:R-:W-:-:S04]  /*1d50*/  IMAD.HI.U32 R11, R6, R19, RZ ;  /* 0x00000013060b7227 */ /* 0x000fc800078e00ff */
[----:B------:R-:W-:Y:S02]  /*1d60*/  IMAD R62, R2, R10, R17 ;  /* 0x0000000a023e7224 */ /* 0x000fe400078e0211 */
[----:B------:R-:W-:Y:S02]  /*1d70*/  IMAD.MOV R11, RZ, RZ, -R11 ;  /* 0x000000ffff0b7224 */ /* 0x000fe400078e0a0b */
[C---:B------:R-:W-:Y:S02]  /*1d80*/  VIADD R10, R3.reuse, 0x1ac ;  /* 0x000001ac030a7836 */ /* 0x040fe40000000000 */
[----:B------:R-:W-:Y:S01]  /*1d90*/  @!P1 IMAD.IADD R44, R44, 0x1, -R2 ;  /* 0x000000012c2c9824 */ /* 0x000fe200078e0a02 */
[----:B------:R-:W-:Y:S01]  /*1da0*/  ISETP.GE.AND P1, PT, R12, RZ, PT ;  /* 0x000000ff0c00720c */ /* 0x000fe20003f26270 */
[----:B------:R-:W-:Y:S01]  /*1db0*/  IMAD R218, R2, R11, R19 ;  /* 0x0000000b02da7224 */ /* 0x000fe200078e0213 */
[----:B------:R-:W-:Y:S01]  /*1dc0*/  IABS R11, R10 ;  /* 0x0000000a000b7213 */ /* 0x000fe20000000000 */
[----:B------:R-:W-:-:S02]  /*1dd0*/  VIADD R12, R3, 0x1a8 ;  /* 0x000001a8030c7836 */ /* 0x000fc40000000000 */
[--C-:B------:R-:W-:Y:S01]  /*1de0*/  @!P3 IMAD.IADD R216, R216, 0x1, -R2.reuse ;  /* 0x00000001d8d8b824 */ /* 0x100fe200078e0a02 */
[----:B------:R-:W-:Y:S01]  /*1df0*/  ISETP.GT.U32.AND P3, PT, R2, R90, PT ;  /* 0x0000005a0200720c */ /* 0x000fe20003f64070 */
[----:B------:R-:W-:Y:S01]  /*1e00*/  @!P6 IMAD.IADD R54, R54, 0x1, -R2 ;  /* 0x000000013636e824 */ /* 0x000fe200078e0a02 */
[----:B------:R-:W-:Y:S01]  /*1e10*/  IABS R13, R12 ;  /* 0x0000000c000d7213 */ /* 0x000fe20000000000 */
[----:B------:R-:W-:Y:S01]  /*1e20*/  @!P0 IMAD.MOV R44, RZ, RZ, -R44 ;  /* 0x000000ffff2c8224 */ /* 0x000fe200078e0a2c */
[----:B------:R-:W-:Y:S01]  /*1e30*/  ISETP.GT.U32.AND P0, PT, R2, R216, PT ;  /* 0x000000d80200720c */ /* 0x000fe20003f04070 */
[----:B------:R-:W-:Y:S01]  /*1e40*/  IMAD.HI.U32 R4, R6, R11, RZ ;  /* 0x0000000b06047227 */ /* 0x000fe200078e00ff */
[----:B------:R-:W-:-:S03]  /*1e50*/  ISETP.GT.U32.AND P6, PT, R2, R54, PT ;  /* 0x000000360200720c */ /* 0x000fc60003fc4070 */
[----:B------:R-:W-:-:S04]  /*1e60*/  IMAD.HI.U32 R9, R6, R13, RZ ;  /* 0x0000000d06097227 */ /* 0x000fc800078e00ff */
[----:B------:R-:W-:Y:S02]  /*1e70*/  IMAD.MOV R4, RZ, RZ, -R4 ;  /* 0x000000ffff047224 */ /* 0x000fe400078e0a04 */
[----:B------:R-:W-:Y:S02]  /*1e80*/  IMAD.MOV R88, RZ, RZ, -R9 ;  /* 0x000000ffff587224 */ /* 0x000fe400078e0a09 */
[----:B------:R-:W-:Y:S01]  /*1e90*/  @!P2 IMAD.MOV R46, RZ, RZ, -R46 ;  /* 0x000000ffff2ea224 */ /* 0x000fe200078e0a2e */
[----:B------:R-:W-:Y:S01]  /*1ea0*/  ISETP.GT.U32.AND P2, PT, R2, R62, PT ;  /* 0x0000003e0200720c */ /* 0x000fe20003f44070 */
[----:B------:R-:W-:Y:S01]  /*1eb0*/  @!P3 IMAD.IADD R90, R90, 0x1, -R2 ;  /* 0x000000015a5ab824 */ /* 0x000fe200078e0a02 */
[C---:B------:R-:W-:Y:S01]  /*1ec0*/  ISETP.GT.U32.AND P3, PT, R2.reuse, R218, PT ;  /* 0x000000da0200720c */ /* 0x040fe20003f64070 */
[C---:B------:R-:W-:Y:S02]  /*1ed0*/  IMAD R70, R2.reuse, R4, R11 ;  /* 0x0000000402467224 */ /* 0x040fe400078e020b */
[----:B------:R-:W-:-:S02]  /*1ee0*/  IMAD R88, R2, R88, R13 ;  /* 0x0000005802587224 */ /* 0x000fc400078e020d */
[--C-:B------:R-:W-:Y:S01]  /*1ef0*/  @!P0 IMAD.IADD R216, R216, 0x1, -R2.reuse ;  /* 0x00000001d8d88824 */ /* 0x100fe200078e0a02 */
[----:B------:R-:W-:Y:S01]  /*1f00*/  ISETP.GT.U32.AND P0, PT, R2, R70, PT ;  /* 0x000000460200720c */ /* 0x000fe20003f04070 */
[--C-:B------:R-:W-:Y:S01]  /*1f10*/  @!P6 IMAD.IADD R54, R54, 0x1, -R2.reuse ;  /* 0x000000013636e824 */ /* 0x100fe200078e0a02 */
[----:B------:R-:W-:Y:S01]  /*1f20*/  ISETP.GT.U32.AND P6, PT, R2, R88, PT ;  /* 0x000000580200720c */ /* 0x000fe20003fc4070 */
[C---:B------:R-:W-:Y:S02]  /*1f30*/  VIADD R18, R3.reuse, 0x1a4 ;  /* 0x000001a403127836 */ /* 0x040fe40000000000 */
[----:B------:R-:W-:Y:S02]  /*1f40*/  VIADD R19, R3, 0x1a0 ;  /* 0x000001a003137836 */ /* 0x000fe40000000000 */
[--C-:B------:R-:W-:Y:S01]  /*1f50*/  @!P2 IMAD.IADD R62, R62, 0x1, -R2.reuse ;  /* 0x000000013e3ea824 */ /* 0x100fe200078e0a02 */
[----:B------:R-:W-:Y:S01]  /*1f60*/  IABS R15, R18 ;  /* 0x00000012000f7213 */ /* 0x000fe20000000000 */
[----:B------:R-:W-:Y:S01]  /*1f70*/  @!P3 IMAD.IADD R218, R218, 0x1, -R2 ;  /* 0x00000001dadab824 */ /* 0x000fe200078e0a02 */
[----:B------:R-:W-:Y:S01]  /*1f80*/  IABS R17, R19 ;  /* 0x0000001300117213 */ /* 0x000fe20000000000 */
[----:B------:R-:W-:Y:S01]  /*1f90*/  @!P5 IMAD.MOV R90, RZ, RZ, -R90 ;  /* 0x000000ffff5ad224 */ /* 0x000fe200078e0a5a */
[----:B------:R-:W-:Y:S01]  /*1fa0*/  ISETP.GE.AND P2, PT, R14, RZ, PT ;  /* 0x000000ff0e00720c */ /* 0x000fe20003f46270 */
[----:B------:R-:W-:Y:S01]  /*1fb0*/  @!P0 IMAD.IADD R70, R70, 0x1, -R2 ;  /* 0x0000000146468824 */ /* 0x000fe200078e0a02 */
[----:B------:R-:W-:Y:S01]  /*1fc0*/  ISETP.GT.U32.AND P0, PT, R2, R62, PT ;  /* 0x0000003e0200720c */ /* 0x000fe20003f04070 */
[----:B------:R-:W-:Y:S01]  /*1fd0*/  IMAD.HI.U32 R4, R6, R15, RZ ;  /* 0x0000000f06047227 */ /* 0x000fe200078e00ff */
[----:B------:R-:W-:-:S02]  /*1fe0*/  ISETP.GT.U32.AND P5, PT, R2, R218, PT ;  /* 0x000000da0200720c */ /* 0x000fc40003fa4070 */
[----:B------:R-:W-:Y:S01]  /*1ff0*/  ISETP.GE.AND P3, PT, R16, RZ, PT ;  /* 0x000000ff1000720c */ /* 0x000fe20003f66270 */
[----:B------:R-:W-:-:S04]  /*2000*/  IMAD.HI.U32 R9, R6, R17, RZ ;  /* 0x0000001106097227 */ /* 0x000fc800078e00ff */
[----:B------:R-:W-:Y:S01]  /*2010*/  @!P6 IMAD.IADD R88, R88, 0x1, -R2 ;  /* 0x000000015858e824 */ /* 0x000fe200078e0a02 */
[C---:B------:R-:W-:Y:S01]  /*2020*/  ISETP.GT.U32.AND P6, PT, R2.reuse, R70, PT ;  /* 0x000000460200720c */ /* 0x040fe20003fc4070 */
[----:B------:R-:W-:Y:S02]  /*2030*/  IMAD.MOV R4, RZ, RZ, -R4 ;  /* 0x000000ffff047224 */ /* 0x000fe400078e0a04 */
[----:B------:R-:W-:Y:S02]  /*2040*/  IMAD.MOV R9, RZ, RZ, -R9 ;  /* 0x000000ffff097224 */ /* 0x000fe400078e0a09 */
[C---:B------:R-:W-:Y:S02]  /*2050*/  VIADD R14, R3.reuse, 0x19c ;  /* 0x0000019c030e7836 */ /* 0x040fe40000000000 */
[C---:B------:R-:W-:Y:S02]  /*2060*/  IMAD R220, R2.reuse, R4, R15 ;  /* 0x0000000402dc7224 */ /* 0x040fe400078e020f */
[----:B------:R-:W-:Y:S01]  /*2070*/  IMAD R76, R2, R9, R17 ;  /* 0x00000009024c7224 */ /* 0x000fe200078e0211 */
[----:B------:R-:W-:Y:S01]  /*2080*/  IABS R11, R14 ;  /* 0x0000000e000b7213 */ /* 0x000fe20000000000 */
[----:B------:R-:W-:-:S02]  /*2090*/  VIADD R15, R3, 0x198 ;  /* 0x00000198030f7836 */ /* 0x000fc40000000000 */
[----:B------:R-:W-:Y:S01]  /*20a0*/  @!P4 IMAD.MOV R216, RZ, RZ, -R216 ;  /* 0x000000ffffd8c224 */ /* 0x000fe200078e0ad8 */
[----:B------:R-:W-:Y:S01]  /*20b0*/  ISETP.GT.U32.AND P4, PT, R2, R88, PT ;  /* 0x000000580200720c */ /* 0x000fe20003f84070 */
[--C-:B------:R-:W-:Y:S01]  /*20c0*/  @!P0 IMAD.IADD R62, R62, 0x1, -R2.reuse ;  /* 0x000000013e3e8824 */ /* 0x100fe200078e0a02 */
[----:B------:R-:W-:Y:S01]  /*20d0*/  IABS R13, R15 ;  /* 0x0000000f000d7213 */ /* 0x000fe20000000000 */
[----:B------:R-:W-:Y:S01]  /*20e0*/  @!P5 IMAD.IADD R218, R218, 0x1, -R2 ;  /* 0x00000001dadad824 */ /* 0x000fe200078e0a02 */
[----:B------:R-:W-:Y:S01]  /*20f0*/  ISETP.GE.AND P0, PT, R10, RZ, PT ;  /* 0x000000ff0a00720c */ /* 0x000fe20003f06270 */
[----:B------:R-:W-:Y:S01]  /*2100*/  IMAD.HI.U32 R4, R6, R11, RZ ;  /* 0x0000000b06047227 */ /* 0x000fe200078e00ff */
[----:B------:R-:W-:-:S03]  /*2110*/  ISETP.GT.U32.AND P5, PT, R2, R76, PT ;  /* 0x0000004c0200720c */ /* 0x000fc60003fa4070 */
[----:B------:R-:W-:Y:S01]  /*2120*/  @!P6 IMAD.IADD R70, R70, 0x1, -R2 ;  /* 0x000000014646e824 */ /* 0x000fe200078e0a02 */
[----:B------:R-:W-:Y:S01]  /*2130*/  ISETP.GE.AND P6, PT, R12, RZ, PT ;  /* 0x000000ff0c00720c */ /* 0x000fe20003fc6270 */
[----:B------:R-:W-:-:S04]  /*2140*/  IMAD.HI.U32 R9, R6, R13, RZ ;  /* 0x0000000d06097227 */ /* 0x000fc800078e00ff */
[----:B------:R-:W-:Y:S02]  /*2150*/  IMAD.MOV R4, RZ, RZ, -R4 ;  /* 0x000000ffff047224 */ /* 0x000fe400078e0a04 */
[----:B------:R-:W-:Y:S01]  /*2160*/  @!P1 IMAD.MOV R54, RZ, RZ, -R54 ;  /* 0x000000ffff369224 */ /* 0x000fe200078e0a36 */
[C---:B------:R-:W-:Y:S01]  /*2170*/  ISETP.GT.U32.AND P1, PT, R2.reuse, R220, PT ;  /* 0x000000dc0200720c */ /* 0x040fe20003f24070 */
[----:B------:R-:W-:Y:S02]  /*2180*/  IMAD.MOV R9, RZ, RZ, -R9 ;  /* 0x000000ffff097224 */ /* 0x000fe400078e0a09 */
[----:B------:R-:W-:Y:S02]  /*2190*/  IMAD R82, R2, R4, R11 ;  /* 0x0000000402527224 */ /* 0x000fe400078e020b */
[--C-:B------:R-:W-:Y:S01]  /*21a0*/  @!P4 IMAD.IADD R88, R88, 0x1, -R2.reuse ;  /* 0x000000015858c824 */ /* 0x100fe200078e0a02 */
[----:B------:R-:W-:Y:S01]  /*21b0*/  ISETP.GE.AND P4, PT, R18, RZ, PT ;  /* 0x000000ff1200720c */ /* 0x000fe20003f86270 */
[----:B------:R-:W-:Y:S01]  /*21c0*/  @!P5 IMAD.IADD R76, R76, 0x1, -R2 ;  /* 0x000000014c4cd824 */ /* 0x000fe200078e0a02 */
[----:B------:R-:W-:Y:S01]  /*21d0*/  ISETP.GE.AND P5, PT, R14, RZ, PT ;  /* 0x000000ff0e00720c */ /* 0x000fe20003fa6270 */
[----:B------:R-:W-:-:S02]  /*21e0*/  IMAD R86, R2, R9, R13 ;  /* 0x0000000902567224 */ /* 0x000fc400078e020d */
[----:B------:R-:W-:Y:S01]  /*21f0*/  @!P0 IMAD.MOV R70, RZ, RZ, -R70 ;  /* 0x000000ffff468224 */ /* 0x000fe200078e0a46 */
[C---:B------:R-:W-:Y:S01]  /*2200*/  ISETP.GT.U32.AND P0, PT, R2.reuse, R82, PT ;  /* 0x000000520200720c */ /* 0x040fe20003f04070 */
[----:B------:R-:W-:Y:S01]  /*2210*/  @!P3 IMAD.MOV R218, RZ, RZ, -R218 ;  /* 0x000000ffffdab224 */ /* 0x000fe200078e0ada */
[C---:B------:R-:W-:Y:S01]  /*2220*/  ISETP.GT.U32.AND P3, PT, R2.reuse, R76, PT ;  /* 0x0000004c0200720c */ /* 0x040fe20003f64070 */
[----:B------:R-:W-:Y:S01]  /*2230*/  @!P6 IMAD.MOV R88, RZ, RZ, -R88 ;  /* 0x000000ffff58e224 */ /* 0x000fe200078e0a58 */
[----:B------:R-:W-:Y:S01]  /*2240*/  ISETP.GT.U32.AND P6, PT, R2, R86, PT ;  /* 0x000000560200720c */ /* 0x000fe20003fc4070 */
[----:B------:R-:W-:Y:S01]  /*2250*/  @!P1 IMAD.IADD R220, R220, 0x1, -R2 ;  /* 0x00000001dcdc9824 */ /* 0x000fe200078e0a02 */
[----:B------:R-:W-:Y:S01]  /*2260*/  ISETP.GE.AND P1, PT, R19, RZ, PT ;  /* 0x000000ff1300720c */ /* 0x000fe20003f26270 */
[C---:B------:R-:W-:Y:S02]  /*2270*/  VIADD R4, R3.reuse, 0x194 ;  /* 0x0000019403047836 */ /* 0x040fe40000000000 */
[----:B------:R-:W-:Y:S01]  /*2280*/  @!P2 IMAD.MOV R62, RZ, RZ, -R62 ;  /* 0x000000ffff3ea224 */ /* 0x000fe200078e0a3e */
[----:B------:R-:W-:Y:S01]  /*2290*/  ISETP.GT.U32.AND P2, PT, R2, R220, PT ;  /* 0x000000dc0200720c */ /* 0x000fe20003f44070 */
[----:B------:R-:W-:Y:S01]  /*22a0*/  VIADD R9, R3, 0x190 ;  /* 0x0000019003097836 */ /* 0x000fe20000000000 */
[----:B------:R-:W-:Y:S01]  /*22b0*/  IABS R11, R4 ;  /* 0x00000004000b7213 */ /* 0x000fe20000000000 */
[----:B------:R-:W-:-:S02]  /*22c0*/  @!P0 IMAD.IADD R82, R82, 0x1, -R2 ;  /* 0x0000000152528824 */ /* 0x000fc400078e0a02 */
[--C-:B------:R-:W-:Y:S01]  /*22d0*/  @!P3 IMAD.IADD R76, R76, 0x1, -R2.reuse ;  /* 0x000000014c4cb824 */ /* 0x100fe200078e0a02 */
[----:B------:R-:W-:Y:S01]  /*22e0*/  ISETP.GE.AND P3, PT, R4, RZ, PT ;  /* 0x000000ff0400720c */ /* 0x000fe20003f66270 */
[----:B------:R-:W-:Y:S01]  /*22f0*/  @!P6 IMAD.IADD R86, R86, 0x1, -R2 ;  /* 0x000000015656e824 */ /* 0x000fe200078e0a02 */
[----:B------:R-:W-:Y:S01]  /*2300*/  ISETP.GT.U32.AND P6, PT, R2, R82, PT ;  /* 0x000000520200720c */ /* 0x000fe20003fc4070 */
[----:B------:R-:W-:Y:S01]  /*2310*/  IMAD.HI.U32 R4, R6, R11, RZ ;  /* 0x0000000b06047227 */ /* 0x000fe200078e00ff */
[----:B------:R-:W-:Y:S02]  /*2320*/  IABS R13, R9 ;  /* 0x00000009000d7213 */ /* 0x000fe40000000000 */
[----:B------:R-:W-:Y:S01]  /*2330*/  ISETP.GE.AND P0, PT, R9, RZ, PT ;  /* 0x000000ff0900720c */ /* 0x000fe20003f06270 */
[----:B------:R-:W-:Y:S02]  /*2340*/  IMAD.MOV R4, RZ, RZ, -R4 ;  /* 0x000000ffff047224 */ /* 0x000fe400078e0a04 */
[----:B------:R-:W-:Y:S01]  /*2350*/  @!P2 IMAD.IADD R220, R220, 0x1, -R2 ;  /* 0x00000001dcdca824 */ /* 0x000fe200078e0a02 */
[----:B------:R-:W-:Y:S01]  /*2360*/  ISETP.GE.AND P2, PT, R15, RZ, PT ;  /* 0x000000ff0f00720c */ /* 0x000fe20003f46270 */
[----:B------:R-:W-:-:S02]  /*2370*/  IMAD R222, R2, R4, R11 ;  /* 0x0000000402de7224 */ /* 0x000fc400078e020b */
[----:B------:R-:W-:-:S04]  /*2380*/  IMAD.HI.U32 R9, R6, R13, RZ ;  /* 0x0000000d06097227 */ /* 0x000fc800078e00ff */
[----:B------:R-:W-:Y:S01]  /*2390*/  @!P4 IMAD.MOV R220, RZ, RZ, -R220 ;  /* 0x000000ffffdcc224 */ /* 0x000fe200078e0adc */
[----:B------:R-:W-:Y:S01]  /*23a0*/  ISETP.GT.U32.AND P4, PT, R2, R86, PT ;  /* 0x000000560200720c */ /* 0x000fe20003f84070 */
[----:B------:R-:W-:Y:S01]  /*23b0*/  @!P6 IMAD.IADD R82, R82, 0x1, -R2 ;  /* 0x000000015252e824 */ /* 0x000fe200078e0a02 */
[----:B------:R-:W-:Y:S01]  /*23c0*/  ISETP.GT.U32.AND P6, PT, R2, R222, PT ;  /* 0x000000de0200720c */ /* 0x000fe20003fc4070 */
[C---:B------:R-:W-:Y:S02]  /*23d0*/  VIADD R10, R3.reuse, 0x18c ;  /* 0x0000018c030a7836 */ /* 0x040fe40000000000 */
[----:B------:R-:W-:Y:S02]  /*23e0*/  IMAD.MOV R9, RZ, RZ, -R9 ;  /* 0x000000ffff097224 */ /* 0x000fe400078e0a09 */
[----:B------:R-:W-:Y:S01]  /*23f0*/  @!P1 IMAD.MOV R76, RZ, RZ, -R76 ;  /* 0x000000ffff4c9224 */ /* 0x000fe200078e0a4c */
[----:B------:R-:W-:Y:S01]  /*2400*/  ISETP.GE.AND P1, PT, R10, RZ, PT ;  /* 0x000000ff0a00720c */ /* 0x000fe20003f26270 */
[----:B------:R-:W-:Y:S01]  /*2410*/  IMAD R84, R2, R9, R13 ;  /* 0x0000000902547224 */ /* 0x000fe200078e020d */
[----:B------:R-:W-:Y:S01]  /*2420*/  IABS R10, R10 ;  /* 0x0000000a000a7213 */ /* 0x000fe20000000000 */
[----:B------:R-:W-:-:S02]  /*2430*/  VIADD R4, R3, 0x188 ;  /* 0x0000018803047836 */ /* 0x000fc40000000000 */
[----:B------:R-:W-:Y:S01]  /*2440*/  @!P5 IMAD.MOV R82, RZ, RZ, -R82 ;  /* 0x000000ffff52d224 */ /* 0x000fe200078e0a52 */
[----:B------:R-:W-:Y:S01]  /*2450*/  ISETP.GT.U32.AND P5, PT, R2, R84, PT ;  /* 0x000000540200720c */ /* 0x000fe20003fa4070 */
[----:B------:R-:W-:Y:S01]  /*2460*/  IMAD.MOV.U32 R11, RZ, RZ, R10 ;  /* 0x000000ffff0b7224 */ /* 0x000fe200078e000a */
[----:B------:R-:W-:Y:S01]  /*2470*/  IABS R13, R4 ;  /* 0x00000004000d7213 */ /* 0x000fe20000000000 */
[--C-:B------:R-:W-:Y:S01]  /*2480*/  @!P4 IMAD.IADD R86, R86, 0x1, -R2.reuse ;  /* 0x000000015656c824 */ /* 0x100fe200078e0a02 */
[----:B------:R-:W-:Y:S01]  /*2490*/  ISETP.GE.AND P4, PT, R4, RZ, PT ;  /* 0x000000ff0400720c */ /* 0x000fe20003f86270 */
[----:B------:R-:W-:Y:S02]  /*24a0*/  @!P6 IMAD.IADD R222, R222, 0x1, -R2 ;  /* 0x00000001dedee824 */ /* 0x000fe400078e0a02 */
[----:B------:R-:W-:Y:S02]  /*24b0*/  VIADD R9, R3, 0x184 ;  /* 0x0000018403097836 */ /* 0x000fe40000000000 */
[----:B------:R-:W-:Y:S01]  /*24c0*/  IMAD.HI.U32 R4, R6, R11, RZ ;  /* 0x0000000b06047227 */ /* 0x000fe200078e00ff */
[----:B------:R-:W-:-:S03]  /*24d0*/  ISETP.GT.U32.AND P6, PT, R2, R222, PT ;  /* 0x000000de0200720c */ /* 0x000fc60003fc4070 */
[----:B------:R-:W-:Y:S01]  /*24e0*/  @!P2 IMAD.MOV R86, RZ, RZ, -R86 ;  /* 0x000000ffff56a224 */ /* 0x000fe200078e0a56 */
[----:B------:R-:W-:Y:S01]  /*24f0*/  ISETP.GE.AND P2, PT, R9, RZ, PT ;  /* 0x000000ff0900720c */ /* 0x000fe20003f46270 */
[----:B------:R-:W-:Y:S01]  /*2500*/  IMAD.MOV R144, RZ, RZ, -R4 ;  /* 0x000000ffff907224 */ /* 0x000fe200078e0a04 */
[----:B------:R-:W-:Y:S01]  /*2510*/  IABS R9, R9 ;  /* 0x0000000900097213 */ /* 0x000fe20000000000 */
[----:B------:R-:W-:-:S04]  /*2520*/  IMAD.HI.U32 R4, R6, R13, RZ ;  /* 0x0000000d06047227 */ /* 0x000fc800078e00ff */
[----:B------:R-:W-:Y:S02]  /*2530*/  VIADD R10, R3, 0x180 ;  /* 0x00000180030a7836 */ /* 0x000fe40000000000 */
[----:B------:R-:W-:Y:S02]  /*2540*/  @!P5 IMAD.IADD R84, R84, 0x1, -R2 ;  /* 0x000000015454d824 */ /* 0x000fe400078e0a02 */
[C---:B------:R-:W-:Y:S01]  /*2550*/  IMAD R144, R2.reuse, R144, R11 ;  /* 0x0000009002907224 */ /* 0x040fe200078e020b */
[----:B------:R-:W-:Y:S01]  /*2560*/  IABS R15, R10 ;  /* 0x0000000a000f7213 */ /* 0x000fe20000000000 */
[----:B------:R-:W-:Y:S01]  /*2570*/  IMAD.MOV R4, RZ, RZ, -R4 ;  /* 0x000000ffff047224 */ /* 0x000fe200078e0a04 */
[C---:B------:R-:W-:Y:S01]  /*2580*/  ISETP.GT.U32.AND P5, PT, R2.reuse, R84, PT ;  /* 0x000000540200720c */ /* 0x040fe20003fa4070 */
[----:B------:R-:W-:Y:S02]  /*2590*/  IMAD.MOV.U32 R11, RZ, RZ, R9 ;  /* 0x000000ffff0b7224 */ /* 0x000fe400078e0009 */
[----:B------:R-:W-:-:S02]  /*25a0*/  IMAD R146, R2, R4, R13 ;  /* 0x0000000402927224 */ /* 0x000fc400078e020d */
[----:B------:R-:W-:-:S04]  /*25b0*/  IMAD.HI.U32 R4, R6, R11, RZ ;  /* 0x0000000b06047227 */ /* 0x000fc800078e00ff */
[----:B------:R-:W-:Y:S01]  /*25c0*/  @!P6 IMAD.IADD R222, R222, 0x1, -R2 ;  /* 0x00000001dedee824 */ /* 0x000fe200078e0a02 */
[----:B------:R-:W-:Y:S01]  /*25d0*/  ISETP.GT.U32.AND P6, PT, R2, R144, PT ;  /* 0x000000900200720c */ /* 0x000fe20003fc4070 */
[----:B------:R-:W-:-:S04]  /*25e0*/  IMAD.HI.U32 R9, R6, R15, RZ ;  /* 0x0000000f06097227 */ /* 0x000fc800078e00ff */
[----:B------:R-:W-:Y:S02]  /*25f0*/  IMAD.MOV R4, RZ, RZ, -R4 ;  /* 0x000000ffff047224 */ /* 0x000fe400078e0a04 */
[----:B------:R-:W-:Y:S02]  /*2600*/  IMAD.MOV R9, RZ, RZ, -R9 ;  /* 0x000000ffff097224 */ /* 0x000fe400078e0a09 */
[C---:B------:R-:W-:Y:S02]  /*2610*/  IMAD R224, R2.reuse, R4, R11 ;  /* 0x0000000402e07224 */ /* 0x040fe400078e020b */
[----:B------:R-:W-:Y:S02]  /*2620*/  IMAD R148, R2, R9, R15 ;  /* 0x0000000902947224 */ /* 0x000fe400078e020f */
[----:B------:R-:W-:Y:S01]  /*2630*/  @!P5 IMAD.IADD R84, R84, 0x1, -R2 ;  /* 0x000000015454d824 */ /* 0x000fe200078e0a02 */
[----:B------:R-:W-:Y:S01]  /*2640*/  ISETP.GT.U32.AND P5, PT, R2, R224, PT ;  /* 0x000000e00200720c */ /* 0x000fe20003fa4070 */
[----:B------:R-:W-:-:S02]  /*2650*/  VIADD R12, R3, 0x17c ;  /* 0x0000017c030c7836 */ /* 0x000fc40000000000 */
[----:B------:R-:W-:Y:S01]  /*2660*/  @!P6 IMAD.IADD R144, R144, 0x1, -R2 ;  /* 0x000000019090e824 */ /* 0x000fe200078e0a02 */
[C---:B------:R-:W-:Y:S01]  /*2670*/  ISETP.GT.U32.AND P6, PT, R2.reuse, R148, PT ;  /* 0x000000940200720c */ /* 0x040fe20003fc4070 */
[----:B------:R-:W-:Y:S01]  /*2680*/  @!P3 IMAD.MOV R222, RZ, RZ, -R222 ;  /* 0x000000ffffdeb224 */ /* 0x000fe200078e0ade */
[----:B------:R-:W-:Y:S01]  /*2690*/  IABS R13, R12 ;  /* 0x0000000c000d7213 */ /* 0x000fe20000000000 */
[C---:B------:R-:W-:Y:S01]  /*26a0*/  VIADD R14, R3.reuse, 0x178 ;  /* 0x00000178030e7836 */ /* 0x040fe20000000000 */
[----:B------:R-:W-:Y:S01]  /*26b0*/  ISETP.GT.U32.AND P3, PT, R2, R146, PT ;  /* 0x000000920200720c */ /* 0x000fe20003f64070 */
[----:B------:R-:W-:Y:S02]  /*26c0*/  VIADD R16, R3, 0x174 ;  /* 0x0000017403107836 */ /* 0x000fe40000000000 */
[----:B------:R-:W-:Y:S01]  /*26d0*/  IMAD.HI.U32 R4, R6, R13, RZ ;  /* 0x0000000d06047227 */ /* 0x000fe200078e00ff */
[----:B------:R-:W-:Y:S02]  /*26e0*/  IABS R9, R14 ;  /* 0x0000000e00097213 */ /* 0x000fe40000000000 */
[----:B------:R-:W-:Y:S01]  /*26f0*/  IABS R11, R16 ;  /* 0x00000010000b7213 */ /* 0x000fe20000000000 */
[----:B------:R-:W-:-:S02]  /*2700*/  @!P5 IMAD.IADD R224, R224, 0x1, -R2 ;  /* 0x00000001e0e0d824 */ /* 0x000fc400078e0a02 */
[----:B------:R-:W-:Y:S02]  /*2710*/  IMAD.MOV R4, RZ, RZ, -R4 ;  /* 0x000000ffff047224 */ /* 0x000fe400078e0a04 */
[----:B------:R-:W-:Y:S01]  /*2720*/  @!P6 IMAD.IADD R148, R148, 0x1, -R2 ;  /* 0x000000019494e824 */ /* 0x000fe200078e0a02 */
[C---:B------:R-:W-:Y:S01]  /*2730*/  ISETP.GT.U32.AND P6, PT, R2.reuse, R224, PT ;  /* 0x000000e00200720c */ /* 0x040fe20003fc4070 */
[----:B------:R-:W-:Y:S02]  /*2740*/  IMAD R150, R2, R4, R13 ;  /* 0x0000000402967224 */ /* 0x000fe400078e020d */
[----:B------:R-:W-:-:S04]  /*2750*/  IMAD.HI.U32 R4, R6, R9, RZ ;  /* 0x0000000906047227 */ /* 0x000fc800078e00ff */
[----:B------:R-:W-:Y:S01]  /*2760*/  @!P3 IMAD.IADD R146, R146, 0x1, -R2 ;  /* 0x000000019292b824 */ /* 0x000fe200078e0a02 */
[C---:B------:R-:W-:Y:S01]  /*2770*/  ISETP.GT.U32.AND P3, PT, R2.reuse, R144, PT ;  /* 0x000000900200720c */ /* 0x040fe20003f64070 */
[----:B------:R-:W-:Y:S02]  /*2780*/  IMAD.MOV R4, RZ, RZ, -R4 ;  /* 0x000000ffff047224 */ /* 0x000fe400078e0a04 */
[----:B------:R-:W-:Y:S01]  /*2790*/  VIADD R17, R3, 0x170 ;  /* 0x0000017003117836 */ /* 0x000fe20000000000 */
[C---:B------:R-:W-:Y:S01]  /*27a0*/  ISETP.GT.U32.AND P5, PT, R2.reuse, R146, PT ;  /* 0x000000920200720c */ /* 0x040fe20003fa4070 */
[----:B------:R-:W-:Y:S02]  /*27b0*/  IMAD R152, R2, R4, R9 ;  /* 0x0000000402987224 */ /* 0x000fe400078e0209 */
[----:B------:R-:W-:Y:S01]  /*27c0*/  @!P6 IMAD.IADD R224, R224, 0x1, -R2 ;  /* 0x00000001e0e0e824 */ /* 0x000fe200078e0a02 */
[----:B------:R-:W-:Y:S01]  /*27d0*/  IABS R13, R17 ;  /* 0x00000011000d7213 */ /* 0x000fe20000000000 */
[----:B------:R-:W-:Y:S01]  /*27e0*/  IMAD.HI.U32 R4, R6, R11, RZ ;  /* 0x0000000b06047227 */ /* 0x000fe200078e00ff */
[----:B------:R-:W-:-:S03]  /*27f0*/  ISETP.GT.U32.AND P6, PT, R2, R152, PT ;  /* 0x000000980200720c */ /* 0x000fc60003fc4070 */
[----:B------:R-:W-:Y:S02]  /*2800*/  IMAD.MOV R4, RZ, RZ, -R4 ;  /* 0x000000ffff047224 */ /* 0x000fe400078e0a04 */
[----:B------:R-:W-:Y:S01]  /*2810*/  @!P0 IMAD.MOV R84, RZ, RZ, -R84 ;  /* 0x000000ffff548224 */ /* 0x000fe200078e0a54 */
[----:B------:R-:W-:Y:S01]  /*2820*/  ISETP.GT.U32.AND P0, PT, R2, R148, PT ;  /* 0x000000940200720c */ /* 0x000fe20003f04070 */
[----:B------:R-:W-:Y:S01]  /*2830*/  @!P5 IMAD.IADD R146, R146, 0x1, -R2 ;  /* 0x000000019292d824 */ /* 0x000fe200078e0a02 */
[----:B------:R-:W-:Y:S01]  /*2840*/  ISETP.GE.AND P5, PT, R10, RZ, PT ;  /* 0x000000ff0a00720c */ /* 0x000fe20003fa6270 */
[----:B------:R-:W-:Y:S02]  /*2850*/  VIADD R10, R3, 0x16c ;  /* 0x0000016c030a7836 */ /* 0x000fe40000000000 */
[----:B------:R-:W-:Y:S02]  /*2860*/  @!P4 IMAD.MOV R146, RZ, RZ, -R146 ;  /* 0x000000ffff92c224 */ /* 0x000fe400078e0a92 */
[----:B------:R-:W-:Y:S01]  /*2870*/  @!P6 IMAD.IADD R152, R152, 0x1, -R2 ;  /* 0x000000019898e824 */ /* 0x000fe200078e0a02 */
[----:B------:R-:W-:Y:S01]  /*2880*/  IABS R15, R10 ;  /* 0x0000000a000f7213 */ /* 0x000fe20000000000 */
[----:B------:R-:W-:-:S02]  /*2890*/  IMAD R226, R2, R4, R11 ;  /* 0x0000000402e27224 */ /* 0x000fc400078e020b */
[----:B------:R-:W-:Y:S01]  /*28a0*/  @!P3 IMAD.IADD R144, R144, 0x1, -R2 ;  /* 0x000000019090b824 */ /* 0x000fe200078e0a02 */
[----:B------:R-:W-:Y:S01]  /*28b0*/  ISETP.GT.U32.AND P4, PT, R2, R152, PT ;  /* 0x000000980200720c */ /* 0x000fe20003f84070 */
[----:B------:R-:W-:Y:S01]  /*28c0*/  IMAD.HI.U32 R4, R6, R15, RZ ;  /* 0x0000000f06047227 */ /* 0x000fe200078e00ff */
[C---:B------:R-:W-:Y:S02]  /*28d0*/  ISETP.GT.U32.AND P3, PT, R2.reuse, R150, PT ;  /* 0x000000960200720c */ /* 0x040fe40003f64070 */
[----:B------:R-:W-:Y:S01]  /*28e0*/  ISETP.GT.U32.AND P6, PT, R2, R226, PT ;  /* 0x000000e20200720c */ /* 0x000fe20003fc4070 */
[----:B------:R-:W-:Y:S02]  /*28f0*/  IMAD.MOV R4, RZ, RZ, -R4 ;  /* 0x000000ffff047224 */ /* 0x000fe400078e0a04 */
[----:B------:R-:W-:-:S04]  /*2900*/  IMAD.HI.U32 R9, R6, R13, RZ ;  /* 0x0000000d06097227 */ /* 0x000fc800078e00ff */
[----:B------:R-:W-:Y:S02]  /*2910*/  IMAD R156, R2, R4, R15 ;  /* 0x00000004029c7224 */ /* 0x000fe400078e020f */
[----:B------:R-:W-:Y:S02]  /*2920*/  IMAD.MOV R9, RZ, RZ, -R9 ;  /* 0x000000ffff097224 */ /* 0x000fe400078e0a09 */
[--C-:B------:R-:W-:Y:S01]  /*2930*/  @!P4 IMAD.IADD R152, R152, 0x1, -R2.reuse ;  /* 0x000000019898c824 */ /* 0x100fe200078e0a02 */
[----:B------:R-:W-:Y:S01]  /*2940*/  ISETP.GT.U32.AND P4, PT, R2, R156, PT ;  /* 0x0000009c0200720c */ /* 0x000fe20003f84070 */
[--C-:B------:R-:W-:Y:S01]  /*2950*/  @!P0 IMAD.IADD R148, R148, 0x1, -R2.reuse ;  /* 0x0000000194948824 */ /* 0x100fe200078e0a02 */
[----:B------:R-:W-:Y:S01]  /*2960*/  ISETP.GE.AND P0, PT, R12, RZ, PT ;  /* 0x000000ff0c00720c */ /* 0x000fe20003f06270 */
[----:B------:R-:W-:Y:S01]  /*2970*/  @!P3 IMAD.IADD R150, R150, 0x1, -R2 ;  /* 0x000000019696b824 */ /* 0x000fe200078e0a02 */
[----:B------:R-:W-:Y:S01]  /*2980*/  ISETP.GE.AND P3, PT, R14, RZ, PT ;  /* 0x000000ff0e00720c */ /* 0x000fe20003f66270 */
[----:B------:R-:W-:-:S02]  /*2990*/  IMAD R154, R2, R9, R13 ;  /* 0x00000009029a7224 */ /* 0x000fc400078e020d */
[C---:B------:R-:W-:Y:S02]  /*29a0*/  VIADD R12, R3.reuse, 0x168 ;  /* 0x00000168030c7836 */ /* 0x040fe40000000000 */
[----:B------:R-:W-:Y:S01]  /*29b0*/  @!P1 IMAD.MOV R144, RZ, RZ, -R144 ;  /* 0x000000ffff909224 */ /* 0x000fe200078e0a90 */
[C---:B------:R-:W-:Y:S01]  /*29c0*/  ISETP.GT.U32.AND P1, PT, R2.reuse, R150, PT ;  /* 0x000000960200720c */ /* 0x040fe20003f24070 */
[----:B------:R-:W-:Y:S01]  /*29d0*/  @!P5 IMAD.MOV R148, RZ, RZ, -R148 ;  /* 0x000000ffff94d224 */ /* 0x000fe200078e0a94 */
[----:B------:R-:W-:Y:S01]  /*29e0*/  ISETP.GT.U32.AND P5, PT, R2, R154, PT ;  /* 0x0000009a0200720c */ /* 0x000fe20003fa4070 */
[----:B------:R-:W-:Y:S01]  /*29f0*/  VIADD R14, R3, 0x164 ;  /* 0x00000164030e7836 */ /* 0x000fe20000000000 */
[----:B------:R-:W-:Y:S01]  /*2a00*/  IABS R9, R12 ;  /* 0x0000000c00097213 */ /* 0x000fe20000000000 */
[--C-:B------:R-:W-:Y:S02]  /*2a10*/  @!P4 IMAD.IADD R156, R156, 0x1, -R2.reuse ;  /* 0x000000019c9cc824 */ /* 0x100fe400078e0a02 */
[----:B------:R-:W-:Y:S01]  /*2a20*/  @!P6 IMAD.IADD R226, R226, 0x1, -R2 ;  /* 0x00000001e2e2e824 */ /* 0x000fe200078e0a02 */
[----:B------:R-:W-:Y:S01]  /*2a30*/  IABS R11, R14 ;  /* 0x0000000e000b7213 */ /* 0x000fe20000000000 */
[----:B------:R-:W-:Y:S01]  /*2a40*/  IMAD.HI.U32 R4, R6, R9, RZ ;  /* 0x0000000906047227 */ /* 0x000fe200078e00ff */
[----:B------:R-:W-:-:S02]  /*2a50*/  ISETP.GT.U32.AND P4, PT, R2, R156, PT ;  /* 0x0000009c0200720c */ /* 0x000fc40003f84070 */
[----:B------:R-:W-:Y:S01]  /*2a60*/  ISETP.GE.AND P6, PT, R10, RZ, PT ;  /* 0x000000ff0a00720c */ /* 0x000fe20003fc6270 */
[----:B------:R-:W-:Y:S02]  /*2a70*/  IMAD.MOV R158, RZ, RZ, -R4 ;  /* 0x000000ffff9e7224 */ /* 0x000fe400078e0a04 */
[----:B------:R-:W-:-:S04]  /*2a80*/  IMAD.HI.U32 R4, R6, R11, RZ ;  /* 0x0000000b06047227 */ /* 0x000fc800078e00ff */
[--C-:B------:R-:W-:Y:S01]  /*2a90*/  @!P1 IMAD.IADD R150, R150, 0x1, -R2.reuse ;  /* 0x0000000196969824 */ /* 0x100fe200078e0a02 */
[----:B------:R-:W-:Y:S01]  /*2aa0*/  ISETP.GE.AND P1, PT, R17, RZ, PT ;  /* 0x000000ff1100720c */ /* 0x000fe20003f26270 */
[----:B------:R-:W-:Y:S01]  /*2ab0*/  @!P5 IMAD.IADD R154, R154, 0x1, -R2 ;  /* 0x000000019a9ad824 */ /* 0x000fe200078e0a02 */
[C---:B------:R-:W-:Y:S01]  /*2ac0*/  ISETP.GT.U32.AND P5, PT, R2.reuse, R226, PT ;  /* 0x000000e20200720c */ /* 0x040fe20003fa4070 */
[----:B------:R-:W-:Y:S02]  /*2ad0*/  IMAD.MOV R4, RZ, RZ, -R4 ;  /* 0x000000ffff047224 */ /* 0x000fe400078e0a04 */
[----:B------:R-:W-:Y:S01]  /*2ae0*/  @!P0 IMAD.MOV R150, RZ, RZ, -R150 ;  /* 0x000000ffff968224 */ /* 0x000fe200078e0a96 */
[C---:B------:R-:W-:Y:S01]  /*2af0*/  ISETP.GT.U32.AND P0, PT, R2.reuse, R154, PT ;  /* 0x0000009a0200720c */ /* 0x040fe20003f04070 */
[----:B------:R-:W-:Y:S02]  /*2b00*/  IMAD R228, R2, R4, R11 ;  /* 0x0000000402e47224 */ /* 0x000fe400078e020b */
[----:B------:R-:W-:-:S02]  /*2b10*/  @!P4 IMAD.IADD R156, R156, 0x1, -R2 ;  /* 0x000000019c9cc824 */ /* 0x000fc400078e0a02 */
[C---:B------:R-:W-:Y:S01]  /*2b20*/  VIADD R10, R3.reuse, 0x160 ;  /* 0x00000160030a7836 */ /* 0x040fe20000000000 */
[C---:B------:R-:W-:Y:S01]  /*2b30*/  ISETP.GT.U32.AND P4, PT, R2.reuse, R228, PT ;  /* 0x000000e40200720c */ /* 0x040fe20003f84070 */
[----:B------:R-:W-:Y:S02]  /*2b40*/  IMAD R158, R2, R158, R9 ;  /* 0x0000009e029e7224 */ /* 0x000fe400078e0209 */
[----:B------:R-:W-:Y:S01]  /*2b50*/  @!P2 IMAD.MOV R224, RZ, RZ, -R224 ;  /* 0x000000ffffe0a224 */ /* 0x000fe200078e0ae0 */
[----:B------:R-:W-:Y:S01]  /*2b60*/  IABS R13, R10 ;  /* 0x0000000a000d7213 */ /* 0x000fe20000000000 */
[--C-:B------:R-:W-:Y:S01]  /*2b70*/  @!P5 IMAD.IADD R226, R226, 0x1, -R2.reuse ;  /* 0x00000001e2e2d824 */ /* 0x100fe200078e0a02 */
[----:B------:R-:W-:Y:S01]  /*2b80*/  ISETP.GE.AND P2, PT, R16, RZ, PT ;  /* 0x000000ff1000720c */ /* 0x000fe20003f46270 */
[----:B------:R-:W-:Y:S01]  /*2b90*/  @!P0 IMAD.IADD R154, R154, 0x1, -R2 ;  /* 0x000000019a9a8824 */ /* 0x000fe200078e0a02 */
[----:B------:R-:W-:Y:S01]  /*2ba0*/  ISETP.GE.AND P0, PT, R12, RZ, PT ;  /* 0x000000ff0c00720c */ /* 0x000fe20003f06270 */
[----:B------:R-:W-:Y:S01]  /*2bb0*/  VIADD R12, R3, 0x158 ;  /* 0x00000158030c7836 */ /* 0x000fe20000000000 */
[----:B------:R-:W-:Y:S01]  /*2bc0*/  ISETP.GT.U32.AND P5, PT, R2, R158, PT ;  /* 0x0000009e0200720c */ /* 0x000fe20003fa4070 */
[----:B------:R-:W-:-:S03]  /*2bd0*/  IMAD.HI.U32 R4, R6, R13, RZ ;  /* 0x0000000d06047227 */ /* 0x000fc600078e00ff */
[----:B------:R-:W-:Y:S01]  /*2be0*/  IABS R11, R12 ;  /* 0x0000000c000b7213 */ /* 0x000fe20000000000 */
[----:B------:R-:W-:Y:S02]  /*2bf0*/  @!P4 IMAD.IADD R228, R228, 0x1, -R2 ;  /* 0x00000001e4e4c824 */ /* 0x000fe400078e0a02 */
[----:B------:R-:W-:Y:S02]  /*2c00*/  IMAD.MOV R4, RZ, RZ, -R4 ;  /* 0x000000ffff047224 */ /* 0x000fe400078e0a04 */
[----:B------:R-:W-:Y:S01]  /*2c10*/  VIADD R16, R3, 0x15c ;  /* 0x0000015c03107836 */ /* 0x000fe20000000000 */
[C---:B------:R-:W-:Y:S01]  /*2c20*/  ISETP.GT.U32.AND P4, PT, R2.reuse, R228, PT ;  /* 0x000000e40200720c */ /* 0x040fe20003f84070 */
[----:B------:R-:W-:Y:S02]  /*2c30*/  IMAD R160, R2, R4, R13 ;  /* 0x0000000402a07224 */ /* 0x000fe400078e020d */
[----:B------:R-:W-:Y:S01]  /*2c40*/  IMAD.HI.U32 R4, R6, R11, RZ ;  /* 0x0000000b06047227 */ /* 0x000fe200078e00ff */
[----:B------:R-:W-:-:S03]  /*2c50*/  IABS R15, R16 ;  /* 0x00000010000f7213 */ /* 0x000fc60000000000 */
[----:B------:R-:W-:Y:S02]  /*2c60*/  IMAD.MOV R4, RZ, RZ, -R4 ;  /* 0x000000ffff047224 */ /* 0x000fe400078e0a04 */
[----:B------:R-:W-:-:S04]  /*2c70*/  IMAD.HI.U32 R9, R6, R15, RZ ;  /* 0x0000000f06097227 */ /* 0x000fc800078e00ff */
[----:B------:R-:W-:Y:S02]  /*2c80*/  IMAD R164, R2, R4, R11 ;  /* 0x0000000402a47224 */ /* 0x000fe400078e020b */
[----:B------:R-:W-:Y:S02]  /*2c90*/  IMAD.MOV R9, RZ, RZ, -R9 ;  /* 0x000000ffff097224 */ /* 0x000fe400078e0a09 */
[--C-:B------:R-:W-:Y:S01]  /*2ca0*/  @!P5 IMAD.IADD R158, R158, 0x1, -R2.reuse ;  /* 0x000000019e9ed824 */ /* 0x100fe200078e0a02 */
[----:B------:R-:W-:Y:S01]  /*2cb0*/  ISETP.GE.AND P5, PT, R14, RZ, PT ;  /* 0x000000ff0e00720c */ /* 0x000fe20003fa6270 */
[----:B------:R-:W-:Y:S01]  /*2cc0*/  @!P4 IMAD.IADD R228, R228, 0x1, -R2 ;  /* 0x00000001e4e4c824 */ /* 0x000fe200078e0a02 */
[C---:B------:R-:W-:Y:S01]  /*2cd0*/  ISETP.GT.U32.AND P4, PT, R2.reuse, R164, PT ;  /* 0x000000a40200720c */ /* 0x040fe20003f84070 */
[----:B------:R-:W-:Y:S02]  /*2ce0*/  VIADD R14, R3, 0x154 ;  /* 0x00000154030e7836 */ /* 0x000fe40000000000 */
[----:B------:R-:W-:-:S02]  /*2cf0*/  IMAD R162, R2, R9, R15 ;  /* 0x0000000902a27224 */ /* 0x000fc400078e020f */
[----:B------:R-:W-:Y:S01]  /*2d00*/  @!P2 IMAD.MOV R226, RZ, RZ, -R226 ;  /* 0x000000ffffe2a224 */ /* 0x000fe200078e0ae2 */
[C---:B------:R-:W-:Y:S01]  /*2d10*/  ISETP.GT.U32.AND P2, PT, R2.reuse, R160, PT ;  /* 0x000000a00200720c */ /* 0x040fe20003f44070 */
[----:B------:R-:W-:Y:S01]  /*2d20*/  @!P6 IMAD.MOV R156, RZ, RZ, -R156 ;  /* 0x000000ffff9ce224 */ /* 0x000fe200078e0a9c */
[----:B------:R-:W-:Y:S01]  /*2d30*/  IABS R9, R14 ;  /* 0x0000000e00097213 */ /* 0x000fe20000000000 */
[----:B------:R-:W-:Y:S01]  /*2d40*/  @!P3 IMAD.MOV R152, RZ, RZ, -R152 ;  /* 0x000000ffff98b224 */ /* 0x000fe200078e0a98 */
[C---:B------:R-:W-:Y:S01]  /*2d50*/  ISETP.GT.U32.AND P6, PT, R2.reuse, R162, PT ;  /* 0x000000a20200720c */ /* 0x040fe20003fc4070 */
[----:B------:R-:W-:Y:S01]  /*2d60*/  @!P1 IMAD.MOV R154, RZ, RZ, -R154 ;  /* 0x000000ffff9a9224 */ /* 0x000fe200078e0a9a */
[----:B------:R-:W-:Y:S01]  /*2d70*/  ISETP.GT.U32.AND P3, PT, R2, R158, PT ;  /* 0x0000009e0200720c */ /* 0x000fe20003f64070 */
[----:B------:R-:W-:Y:S01]  /*2d80*/  IMAD.HI.U32 R4, R6, R9, RZ ;  /* 0x0000000906047227 */ /* 0x000fe200078e00ff */
[----:B------:R-:W-:-:S03]  /*2d90*/  ISETP.GE.AND P1, PT, R10, RZ, PT ;  /* 0x000000ff0a00720c */ /* 0x000fc60003f26270 */
[----:B------:R-:W-:Y:S02]  /*2da0*/  VIADD R10, R3, 0x150 ;  /* 0x00000150030a7836 */ /* 0x000fe40000000000 */
[----:B------:R-:W-:Y:S02]  /*2db0*/  @!P4 IMAD.IADD R164, R164, 0x1, -R2 ;  /* 0x00000001a4a4c824 */ /* 0x000fe400078e0a02 */
[----:B------:R-:W-:Y:S01]  /*2dc0*/  IMAD.MOV R4, RZ, RZ, -R4 ;  /* 0x000000ffff047224 */ /* 0x000fe200078e0a04 */
[----:B------:R-:W-:Y:S01]  /*2dd0*/  IABS R11, R10 ;  /* 0x0000000a000b7213 */ /* 0x000fe20000000000 */
[----:B------:R-:W-:Y:S01]  /*2de0*/  @!P2 IMAD.IADD R160, R160, 0x1, -R2 ;  /* 0x00000001a0a0a824 */ /* 0x000fe200078e0a02 */
[C---:B------:R-:W-:Y:S01]  /*2df0*/  ISETP.GT.U32.AND P4, PT, R2.reuse, R164, PT ;  /* 0x000000a40200720c */ /* 0x040fe20003f84070 */
[----:B------:R-:W-:Y:S01]  /*2e00*/  IMAD R230, R2, R4, R9 ;  /* 0x0000000402e67224 */ /* 0x000fe200078e0209 */
[----:B------:R-:W-:Y:S01]  /*2e10*/  ISETP.GE.AND P2, PT, R12, RZ, PT ;  /* 0x000000ff0c00720c */ /* 0x000fe20003f46270 */
[----:B------:R-:W-:-:S04]  /*2e20*/  IMAD.HI.U32 R4, R6, R11, RZ ;  /* 0x0000000b06047227 */ /* 0x000fc800078e00ff */
[--C-:B------:R-:W-:Y:S01]  /*2e30*/  @!P6 IMAD.IADD R162, R162, 0x1, -R2.reuse ;  /* 0x00000001a2a2e824 */ /* 0x100fe200078e0a02 */
[----:B------:R-:W-:Y:S01]  /*2e40*/  ISETP.GT.U32.AND P6, PT, R2, R160, PT ;  /* 0x000000a00200720c */ /* 0x000fe20003fc4070 */
[----:B------:R-:W-:Y:S01]  /*2e50*/  @!P3 IMAD.IADD R158, R158, 0x1, -R2 ;  /* 0x000000019e9eb824 */ /* 0x000fe200078e0a02 */
[----:B------:R-:W-:Y:S01]  /*2e60*/  ISETP.GE.AND P3, PT, R16, RZ, PT ;  /* 0x000000ff1000720c */ /* 0x000fe20003f66270 */
[----:B------:R-:W-:Y:S02]  /*2e70*/  IMAD.MOV R4, RZ, RZ, -R4 ;  /* 0x000000ffff047224 */ /* 0x000fe400078e0a04 */
[----:B------:R-:W-:Y:S01]  /*2e80*/  @!P0 IMAD.MOV R158, RZ, RZ, -R158 ;  /* 0x000000ffff9e8224 */ /* 0x000fe200078e0a9e */
[C---:B------:R-:W-:Y:S01]  /*2e90*/  ISETP.GT.U32.AND P0, PT, R2.reuse, R162, PT ;  /* 0x000000a20200720c */ /* 0x040fe20003f04070 */
[----:B------:R-:W-:Y:S02]  /*2ea0*/  IMAD R166, R2, R4, R11 ;  /* 0x0000000402a67224 */ /* 0x000fe400078e020b */
[----:B------:R-:W-:-:S02]  /*2eb0*/  @!P4 IMAD.IADD R164, R164, 0x1, -R2 ;  /* 0x00000001a4a4c824 */ /* 0x000fc400078e0a02 */
[C---:B------:R-:W-:Y:S01]  /*2ec0*/  VIADD R12, R3.reuse, 0x14c ;  /* 0x0000014c030c7836 */ /* 0x040fe20000000000 */
[----:B------:R-:W-:Y:S01]  /*2ed0*/  ISETP.GT.U32.AND P4, PT, R2, R166, PT ;  /* 0x000000a60200720c */ /* 0x000fe20003f84070 */
[----:B------:R-:W-:Y:S01]  /*2ee0*/  @!P6 IMAD.IADD R160, R160, 0x1, -R2 ;  /* 0x00000001a0a0e824 */ /* 0x000fe200078e0a02 */
[----:B------:R-:W-:Y:S01]  /*2ef0*/  ISETP.GT.U32.AND P6, PT, R2, R230, PT ;  /* 0x000000e60200720c */ /* 0x000fe20003fc4070 */
[----:B------:R-:W-:Y:S01]  /*2f00*/  @!P5 IMAD.MOV R228, RZ, RZ, -R228 ;  /* 0x000000ffffe4d224 */ /* 0x000fe200078e0ae4 */
[----:B------:R-:W-:Y:S01]  /*2f10*/  IABS R9, R12 ;  /* 0x0000000c00097213 */ /* 0x000fe20000000000 */
[----:B------:R-:W-:Y:S01]  /*2f20*/  @!P1 IMAD.MOV R160, RZ, RZ, -R160 ;  /* 0x000000ffffa09224 */ /* 0x000fe200078e0aa0 */
[----:B------:R-:W-:Y:S01]  /*2f30*/  ISETP.GE.AND P5, PT, R14, RZ, PT ;  /* 0x000000ff0e00720c */ /* 0x000fe20003fa6270 */
[----:B------:R-:W-:Y:S01]  /*2f40*/  @!P0 IMAD.IADD R162, R162, 0x1, -R2 ;  /* 0x00000001a2a28824 */ /* 0x000fe200078e0a02 */
[----:B------:R-:W-:Y:S01]  /*2f50*/  ISETP.GE.AND P0, PT, R10, RZ, PT ;  /* 0x000000ff0a00720c */ /* 0x000fe20003f06270 */
[----:B------:R-:W-:-:S02]  /*2f60*/  VIADD R10, R3, 0x148 ;  /* 0x00000148030a7836 */ /* 0x000fc40000000000 */
[----:B------:R-:W-:-:S03]  /*2f70*/  IMAD.HI.U32 R4, R6, R9, RZ ;  /* 0x0000000906047227 */ /* 0x000fc600078e00ff */
[----:B------:R-:W-:Y:S01]  /*2f80*/  IABS R11, R10 ;  /* 0x0000000a000b7213 */ /* 0x000fe20000000000 */
[----:B------:R-:W-:Y:S02]  /*2f90*/  @!P4 IMAD.IADD R166, R166, 0x1, -R2 ;  /* 0x00000001a6a6c824 */ /* 0x000fe400078e0a02 */
[----:B------:R-:W-:Y:S02]  /*2fa0*/  IMAD.MOV R4, RZ, RZ, -R4 ;  /* 0x000000ffff047224 */ /* 0x000fe400078e0a04 */
[----:B------:R-:W-:Y:S01]  /*2fb0*/  VIADD R14, R3, 0x144 ;  /* 0x00000144030e7836 */ /* 0x000fe20000000000 */
[----:B------:R-:W-:Y:S01]  /*2fc0*/  ISETP.GT.U32.AND P4, PT, R2, R166, PT ;  /* 0x000000a60200720c */ /* 0x000fe20003f84070 */
[----:B------:R-:W-:Y:S01]  /*2fd0*/  @!P6 IMAD.IADD R230, R230, 0x1, -R2 ;  /* 0x00000001e6e6e824 */ /* 0x000fe200078e0a02 */
[----:B------:R-:W-:Y:S01]  /*2fe0*/  ISETP.GE.AND P6, PT, R12, RZ, PT ;  /* 0x000000ff0c00720c */ /* 0x000fe20003fc6270 */
[----:B------:R-:W-:Y:S01]  /*2ff0*/  IMAD R168, R2, R4, R9 ;  /* 0x0000000402a87224 */ /* 0x000fe200078e0209 */
[----:B------:R-:W-:Y:S01]  /*3000*/  IABS R13, R14 ;  /* 0x0000000e000d7213 */ /* 0x000fe20000000000 */
[----:B------:R-:W-:Y:S01]  /*3010*/  IMAD.HI.U32 R4, R6, R11, RZ ;  /* 0x0000000b06047227 */ /* 0x000fe200078e00ff */
[----:B------:R-:W-:-:S03]  /*3020*/  ISETP.GT.U32.AND P1, PT, R2, R230, PT ;  /* 0x000000e60200720c */ /* 0x000fc60003f24070 */
[----:B------:R-:W-:Y:S02]  /*3030*/  IMAD.MOV R4, RZ, RZ, -R4 ;  /* 0x000000ffff047224 */ /* 0x000fe400078e0a04 */
[----:B------:R-:W-:-:S04]  /*3040*/  IMAD.HI.U32 R9, R6, R13, RZ ;  /* 0x0000000d06097227 */ /* 0x000fc800078e00ff */
[C---:B------:R-:W-:Y:S02]  /*3050*/  IMAD R170, R2.reuse, R4, R11 ;  /* 0x0000000402aa7224 */ /* 0x040fe400078e020b */
[----:B------:R-:W-:Y:S01]  /*3060*/  @!P3 IMAD.MOV R162, RZ, RZ, -R162 ;  /* 0x000000ffffa2b224 */ /* 0x000fe200078e0aa2 */
[----:B------:R-:W-:Y:S01]  /*3070*/  ISETP.GT.U32.AND P3, PT, R2, R168, PT ;  /* 0x000000a80200720c */ /* 0x000fe20003f64070 */
[----:B------:R-:W-:Y:S02]  /*3080*/  IMAD.MOV R9, RZ, RZ, -R9 ;  /* 0x000000ffff097224 */ /* 0x000fe400078e0a09 */
[--C-:B------:R-:W-:Y:S01]  /*3090*/  @!P4 IMAD.IADD R166, R166, 0x1, -R2.reuse ;  /* 0x00000001a6a6c824 */ /* 0x100fe200078e0a02 */
[----:B------:R-:W-:Y:S01]  /*30a0*/  ISETP.GT.U32.AND P4, PT, R2, R170, PT ;  /* 0x000000aa0200720c */ /* 0x000fe20003f84070 */
[----:B------:R-:W-:Y:S01]  /*30b0*/  @!P1 IMAD.IADD R230, R230, 0x1, -R2 ;  /* 0x00000001e6e69824 */ /* 0x000fe200078e0a02 */
[----:B------:R-:W-:Y:S01]  /*30c0*/  ISETP.GE.AND P1, PT, R14, RZ, PT ;  /* 0x000000ff0e00720c */ /* 0x000fe20003f26270 */
[----:B------:R-:W-:-:S02]  /*30d0*/  IMAD R232, R2, R9, R13 ;  /* 0x0000000902e87224 */ /* 0x000fc400078e020d */
[----:B------:R-:W-:Y:S02]  /*30e0*/  @!P5 IMAD.MOV R230, RZ, RZ, -R230 ;  /* 0x000000ffffe6d224 */ /* 0x000fe400078e0ae6 */
[----:B------:R-:W-:Y:S01]  /*30f0*/  @!P2 IMAD.MOV R164, RZ, RZ, -R164 ;  /* 0x000000ffffa4a224 */ /* 0x000fe200078e0aa4 */
[----:B------:R-:W-:Y:S01]  /*3100*/  ISETP.GT.U32.AND P5, PT, R2, R232, PT ;  /* 0x000000e80200720c */ /* 0x000fe20003fa4070 */
[--C-:B------:R-:W-:Y:S01]  /*3110*/  @!P3 IMAD.IADD R168, R168, 0x1, -R2.reuse ;  /* 0x00000001a8a8b824 */ /* 0x100fe200078e0a02 */
[----:B------:R-:W-:Y:S01]  /*3120*/  ISETP.GE.AND P2, PT, R10, RZ, PT ;  /* 0x000000ff0a00720c */ /* 0x000fe20003f46270 */
[C---:B------:R-:W-:Y:S02]  /*3130*/  VIADD R10, R3.reuse, 0x140 ;  /* 0x00000140030a7836 */ /* 0x040fe40000000000 */
[----:B------:R-:W-:Y:S01]  /*3140*/  @!P4 IMAD.IADD R170, R170, 0x1, -R2 ;  /* 0x00000001aaaac824 */ /* 0x000fe200078e0a02 */
[C---:B------:R-:W-:Y:S01]  /*3150*/  ISETP.GT.U32.AND P3, PT, R2.reuse, R168, PT ;  /* 0x000000a80200720c */ /* 0x040fe20003f64070 */
[C---:B------:R-:W-:Y:S01]  /*3160*/  VIADD R12, R3.reuse, 0x138 ;  /* 0x00000138030c7836 */ /* 0x040fe20000000000 */
[----:B------:R-:W-:Y:S01]  /*3170*/  IABS R11, R10 ;  /* 0x0000000a000b7213 */ /* 0x000fe20000000000 */
[----:B------:R-:W-:Y:S01]  /*3180*/  VIADD R9, R3, 0x13c ;  /* 0x0000013c03097836 */ /* 0x000fe20000000000 */
[----:B------:R-:W-:Y:S01]  /*3190*/  ISETP.GT.U32.AND P4, PT, R2, R170, PT ;  /* 0x000000aa0200720c */ /* 0x000fe20003f84070 */
[----:B------:R-:W-:Y:S01]  /*31a0*/  @!P0 IMAD.MOV R166, RZ, RZ, -R166 ;  /* 0x000000ffffa68224 */ /* 0x000fe200078e0aa6 */
[----:B------:R-:W-:Y:S01]  /*31b0*/  IABS R15, R12 ;  /* 0x0000000c000f7213 */ /* 0x000fe20000000000 */
[----:B------:R-:W-:Y:S01]  /*31c0*/  IMAD.HI.U32 R4, R6, R11, RZ ;  /* 0x0000000b06047227 */ /* 0x000fe200078e00ff */
[----:B------:R-:W-:-:S02]  /*31d0*/  IABS R13, R9 ;  /* 0x00000009000d7213 */ /* 0x000fc40000000000 */
[----:B------:R-:W-:Y:S01]  /*31e0*/  ISETP.GE.AND P0, PT, R10, RZ, PT ;  /* 0x000000ff0a00720c */ /* 0x000fe20003f06270 */
[----:B------:R-:W-:Y:S02]  /*31f0*/  @!P5 IMAD.IADD R232, R232, 0x1, -R2 ;  /* 0x00000001e8e8d824 */ /* 0x000fe400078e0a02 */
[----:B------:R-:W-:Y:S02]  /*3200*/  IMAD.MOV R172, RZ, RZ, -R4 ;  /* 0x000000ffffac7224 */ /* 0x000fe400078e0a04 */
[----:B------:R-:W-:Y:S01]  /*3210*/  @!P3 IMAD.IADD R168, R168, 0x1, -R2 ;  /* 0x00000001a8a8b824 */ /* 0x000fe200078e0a02 */
[C---:B------:R-:W-:Y:S01]  /*3220*/  ISETP.GT.U32.AND P5, PT, R2.reuse, R232, PT ;  /* 0x000000e80200720c */ /* 0x040fe20003fa4070 */
[----:B------:R-:W-:Y:S01]  /*3230*/  IMAD R172, R2, R172, R11 ;  /* 0x000000ac02ac7224 */ /* 0x000fe200078e020b */
[----:B------:R-:W-:Y:S01]  /*3240*/  ISETP.GE.AND P3, PT, R9, RZ, PT ;  /* 0x000000ff0900720c */ /* 0x000fe20003f66270 */
[----:B------:R-:W-:-:S04]  /*3250*/  IMAD.HI.U32 R9, R6, R15, RZ ;  /* 0x0000000f06097227 */ /* 0x000fc800078e00ff */
[----:B------:R-:W-:Y:S01]  /*3260*/  @!P4 IMAD.IADD R170, R170, 0x1, -R2 ;  /* 0x00000001aaaac824 */ /* 0x000fe200078e0a02 */
[----:B------:R-:W-:Y:S01]  /*3270*/  ISETP.GT.U32.AND P4, PT, R2, R172, PT ;  /* 0x000000ac0200720c */ /* 0x000fe20003f84070 */
[----:B------:R-:W-:Y:S02]  /*3280*/  IMAD.MOV R9, RZ, RZ, -R9 ;  /* 0x000000ffff097224 */ /* 0x000fe400078e0a09 */
[----:B------:R-:W-:-:S04]  /*3290*/  IMAD.HI.U32 R4, R6, R13, RZ ;  /* 0x0000000d06047227 */ /* 0x000fc800078e00ff */
[----:B------:R-:W-:Y:S02]  /*32a0*/  IMAD R176, R2, R9, R15 ;  /* 0x0000000902b07224 */ /* 0x000fe400078e020f */
[----:B------:R-:W-:Y:S02]  /*32b0*/  @!P5 IMAD.IADD R232, R232, 0x1, -R2 ;  /* 0x00000001e8e8d824 */ /* 0x000fe400078e0a02 */
[----:B------:R-:W-:Y:S02]  /*32c0*/  IMAD.MOV R4, RZ, RZ, -R4 ;  /* 0x000000ffff047224 */ /* 0x000fe400078e0a04 */
[----:B------:R-:W-:Y:S01]  /*32d0*/  @!P1 IMAD.MOV R232, RZ, RZ, -R232 ;  /* 0x000000ffffe89224 */ /* 0x000fe200078e0ae8 */
[----:B------:R-:W-:Y:S01]  /*32e0*/  ISETP.GT.U32.AND P1, PT, R2, R176, PT ;  /* 0x000000b00200720c */ /* 0x000fe20003f24070 */
[----:B------:R-:W-:Y:S02]  /*32f0*/  VIADD R10, R3, 0x130 ;  /* 0x00000130030a7836 */ /* 0x000fe40000000000 */
[----:B------:R-:W-:-:S02]  /*3300*/  @!P4 IMAD.IADD R172, R172, 0x1, -R2 ;  /* 0x00000001acacc824 */ /* 0x000fc400078e0a02 */
[C---:B------:R-:W-:Y:S01]  /*3310*/  IMAD R174, R2.reuse, R4, R13 ;  /* 0x0000000402ae7224 */ /* 0x040fe200078e020d */
[----:B------:R-:W-:Y:S01]  /*3320*/  IABS R13, R10 ;  /* 0x0000000a000d7213 */ /* 0x000fe20000000000 */
[----:B------:R-:W-:Y:S01]  /*3330*/  @!P2 IMAD.MOV R170, RZ, RZ, -R170 ;  /* 0x000000ffffaaa224 */ /* 0x000fe200078e0aaa */
[C---:B------:R-:W-:Y:S01]  /*3340*/  ISETP.GT.U32.AND P4, PT, R2.reuse, R172, PT ;  /* 0x000000ac0200720c */ /* 0x040fe20003f84070 */
[----:B------:R-:W-:Y:S01]  /*3350*/  VIADD R14, R3, 0x128 ;  /* 0x00000128030e7836 */ /* 0x000fe20000000000 */
[----:B------:R-:W-:Y:S01]  /*3360*/  ISETP.GT.U32.AND P2, PT, R2, R174, PT ;  /* 0x000000ae0200720c */ /* 0x000fe20003f44070 */
[----:B------:R-:W-:-:S03]  /*3370*/  IMAD.HI.U32 R9, R6, R13, RZ ;  /* 0x0000000d06097227 */ /* 0x000fc600078e00ff */
[----:B------:R-:W-:Y:S01]  /*3380*/  IABS R17, R14 ;  /* 0x0000000e00117213 */ /* 0x000fe20000000000 */
[--C-:B------:R-:W-:Y:S02]  /*3390*/  @!P1 IMAD.IADD R176, R176, 0x1, -R2.reuse ;  /* 0x00000001b0b09824 */ /* 0x100fe400078e0a02 */
[----:B------:R-:W-:Y:S02]  /*33a0*/  IMAD.MOV R9, RZ, RZ, -R9 ;  /* 0x000000ffff097224 */ /* 0x000fe400078e0a09 */
[----:B------:R-:W-:Y:S01]  /*33b0*/  VIADD R4, R3, 0x134 ;  /* 0x0000013403047836 */ /* 0x000fe20000000000 */
[----:B------:R-:W-:Y:S01]  /*33c0*/  ISETP.GT.U32.AND P1, PT, R2, R176, PT ;  /* 0x000000b00200720c */ /* 0x000fe20003f24070 */
[----:B------:R-:W-:Y:S01]  /*33d0*/  @!P4 IMAD.IADD R172, R172, 0x1, -R2 ;  /* 0x00000001acacc824 */ /* 0x000fe200078e0a02 */
[----:B------:R-:W-:Y:S01]  /*33e0*/  ISETP.GE.AND P4, PT, R10, RZ, PT ;  /* 0x000000ff0a00720c */ /* 0x000fe20003f86270 */
[----:B------:R-:W-:Y:S01]  /*33f0*/  IMAD R178, R2, R9, R13 ;  /* 0x0000000902b27224 */ /* 0x000fe200078e020d */
[----:B------:R-:W-:Y:S01]  /*3400*/  IABS R11, R4 ;  /* 0x00000004000b7213 */ /* 0x000fe20000000000 */
[----:B------:R-:W-:Y:S01]  /*3410*/  @!P6 IMAD.MOV R168, RZ, RZ, -R168 ;  /* 0x000000ffffa8e224 */ /* 0x000fe200078e0aa8 */
[----:B------:R-:W-:Y:S01]  /*3420*/  ISETP.GE.AND P6, PT, R12, RZ, PT ;  /* 0x000000ff0c00720c */ /* 0x000fe20003fc6270 */
[----:B------:R-:W-:Y:S01]  /*3430*/  @!P2 IMAD.IADD R174, R174, 0x1, -R2 ;  /* 0x00000001aeaea824 */ /* 0x000fe200078e0a02 */
[----:B------:R-:W-:Y:S01]  /*3440*/  ISETP.GE.AND P5, PT, R4, RZ, PT ;  /* 0x000000ff0400720c */ /* 0x000fe20003fa6270 */
[----:B------:R-:W-:-:S03]  /*3450*/  IMAD.HI.U32 R9, R6, R17, RZ ;  /* 0x0000001106097227 */ /* 0x000fc600078e00ff */
[C---:B------:R-:W-:Y:S01]  /*3460*/  ISETP.GT.U32.AND P2, PT, R2.reuse, R174, PT ;  /* 0x000000ae0200720c */ /* 0x040fe20003f44070 */
[----:B------:R-:W-:Y:S01]  /*3470*/  @!P0 IMAD.MOV R172, RZ, RZ, -R172 ;  /* 0x000000ffffac8224 */ /* 0x000fe200078e0aac */
[----:B------:R-:W-:Y:S01]  /*3480*/  ISETP.GT.U32.AND P0, PT, R2, R178, PT ;  /* 0x000000b20200720c */ /* 0x000fe20003f04070 */
[----:B------:R-:W-:Y:S02]  /*3490*/  VIADD R12, R3, 0x12c ;  /* 0x0000012c030c7836 */ /* 0x000fe40000000000 */
[----:B------:R-:W-:Y:S02]  /*34a0*/  IMAD.MOV R9, RZ, RZ, -R9 ;  /* 0x000000ffff097224 */ /* 0x000fe400078e0a09 */
[----:B------:R-:W-:Y:S01]  /*34b0*/  IMAD.HI.U32 R4, R6, R11, RZ ;  /* 0x0000000b06047227 */ /* 0x000fe200078e00ff */
[----:B------:R-:W-:-:S03]  /*34c0*/  IABS R15, R12 ;  /* 0x0000000c000f7213 */ /* 0x000fc60000000000 */
[----:B------:R-:W-:Y:S02]  /*34d0*/  IMAD R182, R2, R9, R17 ;  /* 0x0000000902b67224 */ /* 0x000fe400078e0211 */
[----:B------:R-:W-:Y:S02]  /*34e0*/  @!P1 IMAD.IADD R176, R176, 0x1, -R2 ;  /* 0x00000001b0b09824 */ /* 0x000fe400078e0a02 */
[----:B------:R-:W-:Y:S02]  /*34f0*/  IMAD.MOV R234, RZ, RZ, -R4 ;  /* 0x000000ffffea7224 */ /* 0x000fe400078e0a04 */
[----:B------:R-:W-:Y:S02]  /*3500*/  VIADD R10, R3, 0x124 ;  /* 0x00000124030a7836 */ /* 0x000fe40000000000 */
[----:B------:R-:W-:-:S03]  /*3510*/  IMAD.HI.U32 R4, R6, R15, RZ ;  /* 0x0000000f06047227 */ /* 0x000fc600078e00ff */
[----:B------:R-:W-:Y:S01]  /*3520*/  IABS R9, R10 ;  /* 0x0000000a00097213 */ /* 0x000fe20000000000 */
[----:B------:R-:W-:Y:S01]  /*3530*/  @!P6 IMAD.MOV R176, RZ, RZ, -R176 ;  /* 0x000000ffffb0e224 */ /* 0x000fe200078e0ab0 */
[----:B------:R-:W-:Y:S01]  /*3540*/  ISETP.GT.U32.AND P6, PT, R2, R182, PT ;  /* 0x000000b60200720c */ /* 0x000fe20003fc4070 */
[----:B------:R-:W-:Y:S02]  /*3550*/  @!P0 IMAD.IADD R178, R178, 0x1, -R2 ;  /* 0x00000001b2b28824 */ /* 0x000fe400078e0a02 */
[C---:B------:R-:W-:Y:S02]  /*3560*/  IMAD R234, R2.reuse, R234, R11 ;  /* 0x000000ea02ea7224 */ /* 0x040fe400078e020b */
[----:B------:R-:W-:Y:S01]  /*3570*/  IMAD.MOV R4, RZ, RZ, -R4 ;  /* 0x000000ffff047224 */ /* 0x000fe200078e0a04 */
[----:B------:R-:W-:Y:S01]  /*3580*/  ISETP.GT.U32.AND P0, PT, R2, R178, PT ;  /* 0x000000b20200720c */ /* 0x000fe20003f04070 */
[----:B------:R-:W-:Y:S01]  /*3590*/  @!P2 IMAD.IADD R174, R174, 0x1, -R2 ;  /* 0x00000001aeaea824 */ /* 0x000fe200078e0a02 */
[C---:B------:R-:W-:Y:S01]  /*35a0*/  ISETP.GT.U32.AND P2, PT, R2.reuse, R234, PT ;  /* 0x000000ea0200720c */ /* 0x040fe20003f44070 */
[----:B------:R-:W-:-:S02]  /*35b0*/  IMAD R180, R2, R4, R15 ;  /* 0x0000000402b47224 */ /* 0x000fc400078e020f */
[----:B------:R-:W-:Y:S01]  /*35c0*/  @!P3 IMAD.MOV R174, RZ, RZ, -R174 ;  /* 0x000000ffffaeb224 */ /* 0x000fe200078e0aae */
[----:B------:R-:W-:Y:S01]  /*35d0*/  ISETP.GE.AND P3, PT, R12, RZ, PT ;  /* 0x000000ff0c00720c */ /* 0x000fe20003f66270 */
[----:B------:R-:W-:Y:S01]  /*35e0*/  IMAD.HI.U32 R4, R6, R9, RZ ;  /* 0x0000000906047227 */ /* 0x000fe200078e00ff */
[----:B------:R-:W-:-:S03]  /*35f0*/  ISETP.GT.U32.AND P1, PT, R2, R180, PT ;  /* 0x000000b40200720c */ /* 0x000fc60003f24070 */
[----:B------:R-:W-:Y:S02]  /*3600*/  VIADD R12, R3, 0x120 ;  /* 0x00000120030c7836 */ /* 0x000fe40000000000 */
[----:B------:R-:W-:Y:S02]  /*3610*/  IMAD.MOV R4, RZ, RZ, -R4 ;  /* 0x000000ffff047224 */ /* 0x000fe400078e0a04 */
[--C-:B------:R-:W-:Y:S01]  /*3620*/  @!P6 IMAD.IADD R182, R182, 0x1, -R2.reuse ;  /* 0x00000001b6b6e824 */ /* 0x100fe200078e0a02 */
[----:B------:R-:W-:Y:S01]  /*3630*/  IABS R11, R12 ;  /* 0x0000000c000b7213 */ /* 0x000fe20000000000 */
[----:B------:R-:W-:Y:S02]  /*3640*/  IMAD R236, R2, R4, R9 ;  /* 0x0000000402ec7224 */ /* 0x000fe400078e0209 */
[----:B------:R-:W-:Y:S01]  /*3650*/  @!P0 IMAD.IADD R178, R178, 0x1, -R2 ;  /* 0x00000001b2b28824 */ /* 0x000fe200078e0a02 */
[----:B------:R-:W-:Y:S01]  /*3660*/  ISETP.GT.U32.AND P6, PT, R2, R182, PT ;  /* 0x000000b60200720c */ /* 0x000fe20003fc4070 */
[----:B------:R-:W-:Y:S01]  /*3670*/  IMAD.HI.U32 R4, R6, R11, RZ ;  /* 0x0000000b06047227 */ /* 0x000fe200078e00ff */
[----:B------:R-:W-:-:S03]  /*3680*/  ISETP.GT.U32.AND P0, PT, R2, R236, PT ;  /* 0x000000ec0200720c */ /* 0x000fc60003f04070 */
[----:B------:R-:W-:Y:S02]  /*3690*/  @!P2 IMAD.IADD R234, R234, 0x1, -R2 ;  /* 0x00000001eaeaa824 */ /* 0x000fe400078e0a02 */
[----:B------:R-:W-:Y:S02]  /*36a0*/  IMAD.MOV R4, RZ, RZ, -R4 ;  /* 0x000000ffff047224 */ /* 0x000fe400078e0a04 */
[----:B------:R-:W-:Y:S01]  /*36b0*/  VIADD R15, R3, 0x11c ;  /* 0x0000011c030f7836 */ /* 0x000fe20000000000 */
[----:B------:R-:W-:Y:S01]  /*36c0*/  ISETP.GT.U32.AND P2, PT, R2, R234, PT ;  /* 0x000000ea0200720c */ /* 0x000fe20003f44070 */
[--C-:B------:R-:W-:Y:S02]  /*36d0*/  @!P1 IMAD.IADD R180, R180, 0x1, -R2.reuse ;  /* 0x00000001b4b49824 */ /* 0x100fe400078e0a02 */
[----:B------:R-:W-:Y:S01]  /*36e0*/  IMAD R184, R2, R4, R11 ;  /* 0x0000000402b87224 */ /* 0x000fe200078e020b */
[----:B------:R-:W-:Y:S01]  /*36f0*/  IABS R13, R15 ;  /* 0x0000000f000d7213 */ /* 0x000fe20000000000 */
[--C-:B------:R-:W-:Y:S01]  /*3700*/  @!P6 IMAD.IADD R182, R182, 0x1, -R2.reuse ;  /* 0x00000001b6b6e824 */ /* 0x100fe200078e0a02 */
[----:B------:R-:W-:Y:S01]  /*3710*/  ISETP.GT.U32.AND P1, PT, R2, R180, PT ;  /* 0x000000b40200720c */ /* 0x000fe20003f24070 */
[----:B------:R-:W-:Y:S01]  /*3720*/  @!P0 IMAD.IADD R236, R236, 0x1, -R2 ;  /* 0x00000001ecec8824 */ /* 0x000fe200078e0a02 */
[----:B------:R-:W-:Y:S01]  /*3730*/  ISETP.GT.U32.AND P6, PT, R2, R184, PT ;  /* 0x000000b80200720c */ /* 0x000fe20003fc4070 */
[----:B------:R-:W-:-:S03]  /*3740*/  IMAD.HI.U32 R9, R6, R13, RZ ;  /* 0x0000000d06097227 */ /* 0x000fc600078e00ff */
[----:B------:R-:W-:Y:S01]  /*3750*/  ISETP.GT.U32.AND P0, PT, R2, R236, PT ;  /* 0x000000ec0200720c */ /* 0x000fe20003f04070 */
[--C-:B------:R-:W-:Y:S01]  /*3760*/  @!P2 IMAD.IADD R234, R234, 0x1, -R2.reuse ;  /* 0x00000001eaeaa824 */ /* 0x100fe200078e0a02 */
[----:B------:R-:W-:Y:S01]  /*3770*/  ISETP.GE.AND P2, PT, R14, RZ, PT ;  /* 0x000000ff0e00720c */ /* 0x000fe20003f46270 */
[----:B------:R-:W-:Y:S02]  /*3780*/  IMAD.MOV R9, RZ, RZ, -R9 ;  /* 0x000000ffff097224 */ /* 0x000fe400078e0a09 */
[C---:B------:R-:W-:Y:S02]  /*3790*/  VIADD R4, R3.reuse, 0x118 ;  /* 0x0000011803047836 */ /* 0x040fe40000000000 */
[----:B------:R-:W-:Y:S02]  /*37a0*/  IMAD R186, R2, R9, R13 ;  /* 0x0000000902ba7224 */ /* 0x000fe400078e020d */
[--C-:B------:R-:W-:Y:S01]  /*37b0*/  @!P1 IMAD.IADD R180, R180, 0x1, -R2.reuse ;  /* 0x00000001b4b49824 */ /* 0x100fe200078e0a02 */
[----:B------:R-:W-:Y:S01]  /*37c0*/  IABS R11, R4 ;  /* 0x00000004000b7213 */ /* 0x000fe20000000000 */
[----:B------:R-:W-:Y:S01]  /*37d0*/  VIADD R9, R3, 0x114 ;  /* 0x0000011403097836 */ /* 0x000fe20000000000 */
[----:B------:R-:W-:Y:S01]  /*37e0*/  ISETP.GE.AND P1, PT, R15, RZ, PT ;  /* 0x000000ff0f00720c */ /* 0x000fe20003f26270 */
[----:B------:R-:W-:-:S02]  /*37f0*/  @!P6 IMAD.IADD R184, R184, 0x1, -R2 ;  /* 0x00000001b8b8e824 */ /* 0x000fc400078e0a02 */
[----:B------:R-:W-:Y:S01]  /*3800*/  @!P3 IMAD.MOV R180, RZ, RZ, -R180 ;  /* 0x000000ffffb4b224 */ /* 0x000fe200078e0ab4 */
[----:B------:R-:W-:Y:S01]  /*3810*/  ISETP.GE.AND P3, PT, R4, RZ, PT ;  /* 0x000000ff0400720c */ /* 0x000fe20003f66270 */
[----:B------:R-:W-:Y:S01]  /*3820*/  IMAD.HI.U32 R4, R6, R11, RZ ;  /* 0x0000000b06047227 */ /* 0x000fe200078e00ff */
[----:B------:R-:W-:Y:S02]  /*3830*/  IABS R13, R9 ;  /* 0x00000009000d7213 */ /* 0x000fe40000000000 */
[----:B------:R-:W-:Y:S01]  /*3840*/  ISETP.GT.U32.AND P6, PT, R2, R184, PT ;  /* 0x000000b80200720c */ /* 0x000fe20003fc4070 */
[----:B------:R-:W-:Y:S01]  /*3850*/  @!P0 IMAD.IADD R236, R236, 0x1, -R2 ;  /* 0x00000001ecec8824 */ /* 0x000fe200078e0a02 */
[----:B------:R-:W-:Y:S01]  /*3860*/  ISETP.GT.U32.AND P0, PT, R2, R186, PT ;  /* 0x000000ba0200720c */ /* 0x000fe20003f04070 */
[----:B------:R-:W-:Y:S01]  /*3870*/  @!P5 IMAD.MOV R234, RZ, RZ, -R234 ;  /* 0x000000ffffead224 */ /* 0x000fe200078e0aea */
[----:B------:R-:W-:Y:S01]  /*3880*/  ISETP.GE.AND P5, PT, R10, RZ, PT ;  /* 0x000000ff0a00720c */ /* 0x000fe20003fa6270 */
[----:B------:R-:W-:Y:S01]  /*3890*/  @!P2 IMAD.MOV R182, RZ, RZ, -R182 ;  /* 0x000000ffffb6a224 */ /* 0x000fe200078e0ab6 */
[----:B------:R-:W-:Y:S01]  /*38a0*/  ISETP.GE.AND P2, PT, R9, RZ, PT ;  /* 0x000000ff0900720c */ /* 0x000fe20003f46270 */
[----:B------:R-:W-:-:S04]  /*38b0*/  IMAD.HI.U32 R9, R6, R13, RZ ;  /* 0x0000000d06097227 */ /* 0x000fc800078e00ff */
[----:B------:R-:W-:Y:S02]  /*38c0*/  IMAD.MOV R4, RZ, RZ, -R4 ;  /* 0x000000ffff047224 */ /* 0x000fe400078e0a04 */
[----:B------:R-:W-:Y:S02]  /*38d0*/  IMAD.MOV R9, RZ, RZ, -R9 ;  /* 0x000000ffff097224 */ /* 0x000fe400078e0a09 */
[C---:B------:R-:W-:Y:S02]  /*38e0*/  IMAD R188, R2.reuse, R4, R11 ;  /* 0x0000000402bc7224 */ /* 0x040fe400078e020b */
[----:B------:R-:W-:Y:S02]  /*38f0*/  IMAD R238, R2, R9, R13 ;  /* 0x0000000902ee7224 */ /* 0x000fe400078e020d */
[--C-:B------:R-:W-:Y:S01]  /*3900*/  @!P6 IMAD.IADD R184, R184, 0x1, -R2.reuse ;  /* 0x00000001b8b8e824 */ /* 0x100fe200078e0a02 */
[----:B------:R-:W-:Y:S01]  /*3910*/  ISETP.GT.U32.AND P6, PT, R2, R188, PT ;  /* 0x000000bc0200720c */ /* 0x000fe20003fc4070 */
[----:B------:R-:W-:-:S02]  /*3920*/  @!P0 IMAD.IADD R186, R186, 0x1, -R2 ;  /* 0x00000001baba8824 */ /* 0x000fc400078e0a02 */
[----:B------:R-:W-:Y:S01]  /*3930*/  @!P5 IMAD.MOV R236, RZ, RZ, -R236 ;  /* 0x000000ffffecd224 */ /* 0x000fe200078e0aec */
[C---:B------:R-:W-:Y:S01]  /*3940*/  ISETP.GT.U32.AND P5, PT, R2.reuse, R238, PT ;  /* 0x000000ee0200720c */ /* 0x040fe20003fa4070 */
[C---:B------:R-:W-:Y:S01]  /*3950*/  VIADD R10, R3.reuse, 0x110 ;  /* 0x00000110030a7836 */ /* 0x040fe20000000000 */
[----:B------:R-:W-:Y:S01]  /*3960*/  ISETP.GT.U32.AND P0, PT, R2, R186, PT ;  /* 0x000000ba0200720c */ /* 0x000fe20003f04070 */
[----:B------:R-:W-:Y:S01]  /*3970*/  @!P4 IMAD.MOV R178, RZ, RZ, -R178 ;  /* 0x000000ffffb2c224 */ /* 0x000fe200078e0ab2 */
[----:B------:R-:W-:Y:S01]  /*3980*/  ISETP.GE.AND P4, PT, R12, RZ, PT ;  /* 0x000000ff0c00720c */ /* 0x000fe20003f86270 */
[C---:B------:R-:W-:Y:S01]  /*3990*/  VIADD R12, R3.reuse, 0x10c ;  /* 0x0000010c030c7836 */ /* 0x040fe20000000000 */
[----:B------:R-:W-:Y:S01]  /*39a0*/  IABS R15, R10 ;  /* 0x0000000a000f7213 */ /* 0x000fe20000000000 */
[----:B------:R-:W-:Y:S02]  /*39b0*/  VIADD R14, R3, 0x104 ;  /* 0x00000104030e7836 */ /* 0x000fe40000000000 */
[----:B------:R-:W-:Y:S01]  /*39c0*/  @!P6 IMAD.IADD R188, R188, 0x1, -R2 ;  /* 0x00000001bcbce824 */ /* 0x000fe200078e0a02 */
[----:B------:R-:W-:Y:S01]  /*39d0*/  IABS R17, R12 ;  /* 0x0000000c00117213 */ /* 0x000fe20000000000 */
[----:B------:R-:W-:Y:S01]  /*39e0*/  IMAD.HI.U32 R4, R6, R15, RZ ;  /* 0x0000000f06047227 */ /* 0x000fe200078e00ff */
[----:B------:R-:W-:-:S02]  /*39f0*/  IABS R13, R14 ;  /* 0x0000000e000d7213 */ /* 0x000fc40000000000 */
[----:B------:R-:W-:Y:S01]  /*3a00*/  ISETP.GT.U32.AND P6, PT, R2, R188, PT ;  /* 0x000000bc0200720c */ /* 0x000fe20003fc4070 */
[--C-:B------:R-:W-:Y:S02]  /*3a10*/  @!P5 IMAD.IADD R238, R238, 0x1, -R2.reuse ;  /* 0x00000001eeeed824 */ /* 0x100fe400078e0a02 */
[----:B------:R-:W-:Y:S01]  /*3a20*/  @!P0 IMAD.IADD R186, R186, 0x1, -R2 ;  /* 0x00000001baba8824 */ /* 0x000fe200078e0a02 */
[----:B------:R-:W-:Y:S01]  /*3a30*/  ISETP.GE.AND P0, PT, R12, RZ, PT ;  /* 0x000000ff0c00720c */ /* 0x000fe20003f06270 */
[----:B------:R-:W-:Y:S01]  /*3a40*/  VIADD R12, R3, 0x108 ;  /* 0x00000108030c7836 */ /* 0x000fe20000000000 */
[----:B------:R-:W-:Y:S01]  /*3a50*/  ISETP.GT.U32.AND P5, PT, R2, R238, PT ;  /* 0x000000ee0200720c */ /* 0x000fe20003fa4070 */
[----:B------:R-:W-:-:S03]  /*3a60*/  IMAD.HI.U32 R9, R6, R17, RZ ;  /* 0x0000001106097227 */ /* 0x000fc600078e00ff */
[----:B------:R-:W-:Y:S01]  /*3a70*/  IABS R11, R12 ;  /* 0x0000000c000b7213 */ /* 0x000fe20000000000 */
[----:B------:R-:W-:Y:S02]  /*3a80*/  IMAD.MOV R4, RZ, RZ, -R4 ;  /* 0x000000ffff047224 */ /* 0x000fe400078e0a04 */
[----:B------:R-:W-:Y:S02]  /*3a90*/  IMAD.MOV R9, RZ, RZ, -R9 ;  /* 0x000000ffff097224 */ /* 0x000fe400078e0a09 */
[C---:B------:R-:W-:Y:S02]  /*3aa0*/  IMAD R190, R2.reuse, R4, R15 ;  /* 0x0000000402be7224 */ /* 0x040fe400078e020f */
[----:B------:R-:W-:Y:S02]  /*3ab0*/  IMAD R192, R2, R9, R17 ;  /* 0x0000000902c07224 */ /* 0x000fe400078e0211 */
        /* <DEDUP_REMOVED lines=9> */
[--C-:B------:R-:W-:Y:S01]  /*3b50*/  @!P6 IMAD.IADD R190, R190, 0x1, -R2.reuse ;  /* 0x00000001bebee824 */ /* 0x100fe200078e0a02 */
[C---:B------:R-:W-:Y:S01]  /*3b60*/  ISETP.GT.U32.AND P6, PT, R2.reuse, R194, PT ;  /* 0x000000c20200720c */ /* 0x040fe20003fc4070 */
[----:B------:R-:W-:Y:S02]  /*3b70*/  IMAD R240, R2, R240, R13 ;  /* 0x000000f002f07224 */ /* 0x000fe400078e020d */
[----:B------:R-:W-:Y:S02]  /*3b80*/  @!P5 IMAD.IADD R192, R192, 0x1, -R2 ;  /* 0x00000001c0c0d824 */ /* 0x000fe400078e0a02 */
[C---:B------:R-:W-:Y:S01]  /*3b90*/  VIADD R16, R3.reuse, 0x100 ;  /* 0x0000010003107836 */ /* 0x040fe20000000000 */
[----:B------:R-:W-:Y:S01]  /*3ba0*/  ISETP.GT.U32.AND P5, PT, R2, R240, PT ;  /* 0x000000f00200720c */ /* 0x000fe20003fa4070 */
[----:B------:R-:W-:-:S02]  /*3bb0*/  VIADD R20, R3, 0xf8 ;  /* 0x000000f803147836 */ /* 0x000fc40000000000 */
[----:B------:R-:W-:Y:S01]  /*3bc0*/  VIADD R18, R3, 0xfc ;  /* 0x000000fc03127836 */ /* 0x000fe20000000000 */
[----:B------:R-:W-:Y:S01]  /*3bd0*/  IABS R15, R16 ;  /* 0x00000010000f7213 */ /* 0x000fe20000000000 */
[----:B------:R-:W-:Y:S01]  /*3be0*/  @!P4 IMAD.MOV R184, RZ, RZ, -R184 ;  /* 0x000000ffffb8c224 */ /* 0x000fe200078e0ab8 */
[----:B------:R-:W-:Y:S01]  /*3bf0*/  IABS R19, R20 ;  /* 0x0000001400137213 */ /* 0x000fe20000000000 */
[--C-:B------:R-:W-:Y:S01]  /*3c00*/  @!P6 IMAD.IADD R194, R194, 0x1, -R2.reuse ;  /* 0x00000001c2c2e824 */ /* 0x100fe200078e0a02 */
[----:B------:R-:W-:Y:S01]  /*3c10*/  IABS R17, R18 ;  /* 0x0000001200117213 */ /* 0x000fe20000000000 */
[----:B------:R-:W-:Y:S01]  /*3c20*/  IMAD.HI.U32 R9, R6, R15, RZ ;  /* 0x0000000f06097227 */ /* 0x000fe200078e00ff */
[----:B------:R-:W-:Y:S02]  /*3c30*/  ISETP.GE.AND P4, PT, R10, RZ, PT ;  /* 0x000000ff0a00720c */ /* 0x000fe40003f86270 */
[----:B------:R-:W-:Y:S01]  /*3c40*/  ISETP.GT.U32.AND P6, PT, R2, R192, PT ;  /* 0x000000c00200720c */ /* 0x000fe20003fc4070 */
[----:B------:R-:W-:Y:S01]  /*3c50*/  @!P5 IMAD.IADD R240, R240, 0x1, -R2 ;  /* 0x00000001f0f0d824 */ /* 0x000fe200078e0a02 */
[----:B------:R-:W-:Y:S01]  /*3c60*/  ISETP.GT.U32.AND P5, PT, R2, R194, PT ;  /* 0x000000c20200720c */ /* 0x000fe20003fa4070 */
[----:B------:R-:W-:-:S04]  /*3c70*/  IMAD.HI.U32 R4, R6, R19, RZ ;  /* 0x0000001306047227 */ /* 0x000fc800078e00ff */
[----:B------:R-:W-:Y:S02]  /*3c80*/  IMAD.MOV R9, RZ, RZ, -R9 ;  /* 0x000000ffff097224 */ /* 0x000fe400078e0a09 */
[----:B------:R-:W-:-:S04]  /*3c90*/  IMAD.HI.U32 R10, R6, R17, RZ ;  /* 0x00000011060a7227 */ /* 0x000fc800078e00ff */
[----:B------:R-:W-:Y:S02]  /*3ca0*/  IMAD.MOV R4, RZ, RZ, -R4 ;  /* 0x000000ffff047224 */ /* 0x000fe400078e0a04 */
[C---:B------:R-:W-:Y:S02]  /*3cb0*/  IMAD R196, R2.reuse, R9, R15 ;  /* 0x0000000902c47224 */ /* 0x040fe400078e020f */
[----:B------:R-:W-:Y:S01]  /*3cc0*/  @!P3 IMAD.MOV R188, RZ, RZ, -R188 ;  /* 0x000000ffffbcb224 */ /* 0x000fe200078e0abc */
[C---:B------:R-:W-:Y:S01]  /*3cd0*/  ISETP.GT.U32.AND P3, PT, R2.reuse, R240, PT ;  /* 0x000000f00200720c */ /* 0x040fe20003f64070 */
[----:B------:R-:W-:Y:S02]  /*3ce0*/  IMAD.MOV R10, RZ, RZ, -R10 ;  /* 0x000000ffff0a7224 */ /* 0x000fe400078e0a0a */
[----:B------:R-:W-:Y:S02]  /*3cf0*/  VIADD R15, R3, 0xf0 ;  /* 0x000000f0030f7836 */ /* 0x000fe40000000000 */
[----:B------:R-:W-:-:S02]  /*3d00*/  IMAD R198, R2, R4, R19 ;  /* 0x0000000402c67224 */ /* 0x000fc400078e0213 */
[----:B------:R-:W-:Y:S01]  /*3d10*/  IMAD R242, R2, R10, R17 ;  /* 0x0000000a02f27224 */ /* 0x000fe200078e0211 */
[----:B------:R-:W-:Y:S01]  /*3d20*/  IABS R13, R15 ;  /* 0x0000000f000d7213 */ /* 0x000fe20000000000 */
[----:B------:R-:W-:Y:S02]  /*3d30*/  VIADD R10, R3, 0xf4 ;  /* 0x000000f4030a7836 */ /* 0x000fe40000000000 */
[----:B------:R-:W-:Y:S01]  /*3d40*/  @!P5 IMAD.IADD R194, R194, 0x1, -R2 ;  /* 0x00000001c2c2d824 */ /* 0x000fe200078e0a02 */
[C---:B------:R-:W-:Y:S01]  /*3d50*/  ISETP.GT.U32.AND P5, PT, R2.reuse, R198, PT ;  /* 0x000000c60200720c */ /* 0x040fe20003fa4070 */
[----:B------:R-:W-:Y:S01]  /*3d60*/  @!P1 IMAD.MOV R186, RZ, RZ, -R186 ;  /* 0x000000ffffba9224 */ /* 0x000fe200078e0aba */
[----:B------:R-:W-:Y:S01]  /*3d70*/  IABS R11, R10 ;  /* 0x0000000a000b7213 */ /* 0x000fe20000000000 */
[----:B------:R-:W-:Y:S01]  /*3d80*/  @!P2 IMAD.MOV R238, RZ, RZ, -R238 ;  /* 0x000000ffffeea224 */ /* 0x000fe200078e0aee */
[----:B------:R-:W-:Y:S01]  /*3d90*/  ISETP.GT.U32.AND P1, PT, R2, R190, PT ;  /* 0x000000be0200720c */ /* 0x000fe20003f24070 */
[----:B------:R-:W-:Y:S01]  /*3da0*/  IMAD.HI.U32 R9, R6, R13, RZ ;  /* 0x0000000d06097227 */ /* 0x000fe200078e00ff */
[----:B------:R-:W-:-:S03]  /*3db0*/  ISETP.GT.U32.AND P2, PT, R2, R196, PT ;  /* 0x000000c40200720c */ /* 0x000fc60003f44070 */
[--C-:B------:R-:W-:Y:S01]  /*3dc0*/  @!P6 IMAD.IADD R192, R192, 0x1, -R2.reuse ;  /* 0x00000001c0c0e824 */ /* 0x100fe200078e0a02 */
[----:B------:R-:W-:Y:S01]  /*3dd0*/  ISETP.GE.AND P6, PT, R12, RZ, PT ;  /* 0x000000ff0c00720c */ /* 0x000fe20003fc6270 */
[----:B------:R-:W-:Y:S01]  /*3de0*/  @!P3 IMAD.IADD R240, R240, 0x1, -R2 ;  /* 0x00000001f0f0b824 */ /* 0x000fe200078e0a02 */
[----:B------:R-:W-:Y:S01]  /*3df0*/  ISETP.GE.AND P3, PT, R14, RZ, PT ;  /* 0x000000ff0e00720c */ /* 0x000fe20003f66270 */
[----:B------:R-:W-:Y:S02]  /*3e00*/  IMAD.MOV R9, RZ, RZ, -R9 ;  /* 0x000000ffff097224 */ /* 0x000fe400078e0a09 */
[----:B------:R-:W-:-:S04]  /*3e10*/  IMAD.HI.U32 R4, R6, R11, RZ ;  /* 0x0000000b06047227 */ /* 0x000fc800078e00ff */
[----:B------:R-:W-:Y:S02]  /*3e20*/  IMAD R202, R2, R9, R13 ;  /* 0x0000000902ca7224 */ /* 0x000fe400078e020d */
[----:B------:R-:W-:Y:S02]  /*3e30*/  IMAD.MOV R4, RZ, RZ, -R4 ;  /* 0x000000ffff047224 */ /* 0x000fe400078e0a04 */
[----:B------:R-:W-:Y:S02]  /*3e40*/  VIADD R9, R3, 0xec ;  /* 0x000000ec03097836 */ /* 0x000fe40000000000 */
[--C-:B------:R-:W-:Y:S02]  /*3e50*/  @!P5 IMAD.IADD R198, R198, 0x1, -R2.reuse ;  /* 0x00000001c6c6d824 */ /* 0x100fe400078e0a02 */
[--C-:B------:R-:W-:Y:S01]  /*3e60*/  @!P1 IMAD.IADD R190, R190, 0x1, -R2.reuse ;  /* 0x00000001bebe9824 */ /* 0x100fe200078e0a02 */
[----:B------:R-:W-:Y:S01]  /*3e70*/  ISETP.GT.U32.AND P1, PT, R2, R242, PT ;  /* 0x000000f20200720c */ /* 0x000fe20003f24070 */
[----:B------:R-:W-:Y:S01]  /*3e80*/  @!P2 IMAD.IADD R196, R196, 0x1, -R2 ;  /* 0x00000001c4c4a824 */ /* 0x000fe200078e0a02 */
[C---:B------:R-:W-:Y:S01]  /*3e90*/  ISETP.GT.U32.AND P5, PT, R2.reuse, R198, PT ;  /* 0x000000c60200720c */ /* 0x040fe20003fa4070 */
[C---:B------:R-:W-:Y:S01]  /*3ea0*/  IMAD R200, R2.reuse, R4, R11 ;  /* 0x0000000402c87224 */ /* 0x040fe200078e020b */
[----:B------:R-:W-:Y:S01]  /*3eb0*/  IABS R11, R9 ;  /* 0x00000009000b7213 */ /* 0x000fe20000000000 */
[----:B------:R-:W-:Y:S01]  /*3ec0*/  @!P4 IMAD.MOV R190, RZ, RZ, -R190 ;  /* 0x000000ffffbec224 */ /* 0x000fe200078e0abe */
[C---:B------:R-:W-:Y:S01]  /*3ed0*/  ISETP.GT.U32.AND P4, PT, R2.reuse, R196, PT ;  /* 0x000000c40200720c */ /* 0x040fe20003f84070 */
[----:B------:R-:W-:Y:S01]  /*3ee0*/  @!P6 IMAD.MOV R194, RZ, RZ, -R194 ;  /* 0x000000ffffc2e224 */ /* 0x000fe200078e0ac2 */
[----:B------:R-:W-:Y:S01]  /*3ef0*/  ISETP.GT.U32.AND P6, PT, R2, R200, PT ;  /* 0x000000c80200720c */ /* 0x000fe20003fc4070 */
[----:B------:R-:W-:Y:S01]  /*3f00*/  @!P3 IMAD.MOV R240, RZ, RZ, -R240 ;  /* 0x000000fffff0b224 */ /* 0x000fe200078e0af0 */
[----:B------:R-:W-:Y:S01]  /*3f10*/  ISETP.GE.AND P3, PT, R20, RZ, PT ;  /* 0x000000ff1400720c */ /* 0x000fe20003f66270 */
[----:B------:R-:W-:Y:S01]  /*3f20*/  IMAD.HI.U32 R4, R6, R11, RZ ;  /* 0x0000000b06047227 */ /* 0x000fe200078e00ff */
[----:B------:R-:W-:-:S03]  /*3f30*/  ISETP.GE.AND P2, PT, R16, RZ, PT ;  /* 0x000000ff1000720c */ /* 0x000fc60003f46270 */
[----:B------:R-:W-:Y:S02]  /*3f40*/  IMAD.MOV R4, RZ, RZ, -R4 ;  /* 0x000000ffff047224 */ /* 0x000fe400078e0a04 */
[--C-:B------:R-:W-:Y:S01]  /*3f50*/  @!P5 IMAD.IADD R198, R198, 0x1, -R2.reuse ;  /* 0x00000001c6c6d824 */ /* 0x100fe200078e0a02 */
[----:B------:R-:W-:Y:S01]  /*3f60*/  ISETP.GE.AND P5, PT, R15, RZ, PT ;  /* 0x000000ff0f00720c */ /* 0x000fe20003fa6270 */
[----:B------:R-:W-:Y:S02]  /*3f70*/  IMAD R244, R2, R4, R11 ;  /* 0x0000000402f47224 */ /* 0x000fe400078e020b */
[--C-:B------:R-:W-:Y:S01]  /*3f80*/  @!P1 IMAD.IADD R242, R242, 0x1, -R2.reuse ;  /* 0x00000001f2f29824 */ /* 0x100fe200078e0a02 */
[----:B------:R-:W-:Y:S01]  /*3f90*/  ISETP.GE.AND P1, PT, R18, RZ, PT ;  /* 0x000000ff1200720c */ /* 0x000fe20003f26270 */
[--C-:B------:R-:W-:Y:S01]  /*3fa0*/  @!P4 IMAD.IADD R196, R196, 0x1, -R2.reuse ;  /* 0x00000001c4c4c824 */ /* 0x100fe200078e0a02 */
[----:B------:R-:W-:Y:S01]  /*3fb0*/  ISETP.GT.U32.AND P4, PT, R2, R202, PT ;  /* 0x000000ca0200720c */ /* 0x000fe20003f84070 */
[----:B------:R-:W-:Y:S01]  /*3fc0*/  @!P6 IMAD.IADD R200, R200, 0x1, -R2 ;  /* 0x00000001c8c8e824 */ /* 0x000fe200078e0a02 */
[----:B------:R-:W-:Y:S01]  /*3fd0*/  ISETP.GE.AND P6, PT, R9, RZ, PT ;  /* 0x000000ff0900720c */ /* 0x000fe20003fc6270 */
[----:B------:R-:W-:Y:S01]  /*3fe0*/  @!P3 IMAD.MOV R198, RZ, RZ, -R198 ;  /* 0x000000ffffc6b224 */ /* 0x000fe200078e0ac6 */
[C---:B------:R-:W-:Y:S01]  /*3ff0*/  ISETP.GT.U32.AND P3, PT, R2.reuse, R244, PT ;  /* 0x000000f40200720c */ /* 0x040fe20003f64070 */
[----:B------:R-:W-:Y:S01]  /*4000*/  @!P0 IMAD.MOV R192, RZ, RZ, -R192 ;  /* 0x000000ffffc08224 */ /* 0x000fe200078e0ac0 */
[C---:B------:R-:W-:Y:S01]  /*4010*/  ISETP.GT.U32.AND P0, PT, R2.reuse, R242, PT ;  /* 0x000000f20200720c */ /* 0x040fe20003f04070 */
[----:B------:R-:W-:Y:S01]  /*4020*/  @!P2 IMAD.MOV R196, RZ, RZ, -R196 ;  /* 0x000000ffffc4a224 */ /* 0x000fe200078e0ac4 */
[----:B------:R-:W-:Y:S01]  /*4030*/  ISETP.GT.U32.AND P2, PT, R2, R200, PT ;  /* 0x000000c80200720c */ /* 0x000fe20003f44070 */
[----:B------:R-:W-:-:S02]  /*4040*/  VIADD R12, R3, 0xe8 ;  /* 0x000000e8030c7836 */ /* 0x000fc40000000000 */
[C---:B------:R-:W-:Y:S02]  /*4050*/  VIADD R4, R3.reuse, 0xe4 ;  /* 0x000000e403047836 */ /* 0x040fe40000000000 */
[--C-:B------:R-:W-:Y:S01]  /*4060*/  @!P4 IMAD.IADD R202, R202, 0x1, -R2.reuse ;  /* 0x00000001cacac824 */ /* 0x100fe200078e0a02 */
[----:B------:R-:W-:Y:S01]  /*4070*/  IABS R13, R12 ;  /* 0x0000000c000d7213 */ /* 0x000fe20000000000 */
[----:B------:R-:W-:Y:S01]  /*4080*/  VIADD R14, R3, 0xd4 ;  /* 0x000000d4030e7836 */ /* 0x000fe20000000000 */
[----:B------:R-:W-:Y:S01]  /*4090*/  IABS R11, R4 ;  /* 0x00000004000b7213 */ /* 0x000fe20000000000 */
[--C-:B------:R-:W-:Y:S01]  /*40a0*/  @!P3 IMAD.IADD R244, R244, 0x1, -R2.reuse ;  /* 0x00000001f4f4b824 */ /* 0x100fe200078e0a02 */
[----:B------:R-:W-:Y:S01]  /*40b0*/  ISETP.GE.AND P4, PT, R12, RZ, PT ;  /* 0x000000ff0c00720c */ /* 0x000fe20003f86270 */
[--C-:B------:R-:W-:Y:S01]  /*40c0*/  @!P0 IMAD.IADD R242, R242, 0x1, -R2.reuse ;  /* 0x00000001f2f28824 */ /* 0x100fe200078e0a02 */
[----:B------:R-:W-:Y:S01]  /*40d0*/  ISETP.GE.AND P0, PT, R10, RZ, PT ;  /* 0x000000ff0a00720c */ /* 0x000fe20003f06270 */
[----:B------:R-:W-:Y:S01]  /*40e0*/  @!P2 IMAD.IADD R200, R200, 0x1, -R2 ;  /* 0x00000001c8c8a824 */ /* 0x000fe200078e0a02 */
[----:B------:R-:W-:Y:S01]  /*40f0*/  ISETP.GE.AND P2, PT, R4, RZ, PT ;  /* 0x000000ff0400720c */ /* 0x000fe20003f46270 */
[----:B------:R-:W-:Y:S01]  /*4100*/  IMAD.HI.U32 R9, R6, R13, RZ ;  /* 0x0000000d06097227 */ /* 0x000fe200078e00ff */
[----:B------:R-:W-:-:S03]  /*4110*/  ISETP.GT.U32.AND P3, PT, R2, R244, PT ;  /* 0x000000f40200720c */ /* 0x000fc60003f64070 */
[----:B------:R-:W-:Y:S01]  /*4120*/  @!P1 IMAD.MOV R242, RZ, RZ, -R242 ;  /* 0x000000fffff29224 */ /* 0x000fe200078e0af2 */
[----:B------:R-:W-:Y:S01]  /*4130*/  ISETP.GT.U32.AND P1, PT, R2, R202, PT ;  /* 0x000000ca0200720c */ /* 0x000fe20003f24070 */
[----:B------:R-:W-:-:S04]  /*4140*/  IMAD.HI.U32 R4, R6, R11, RZ ;  /* 0x0000000b06047227 */ /* 0x000fc800078e00ff */
[----:B------:R-:W-:Y:S02]  /*4150*/  IMAD.MOV R9, RZ, RZ, -R9 ;  /* 0x000000ffff097224 */ /* 0x000fe400078e0a09 */
[----:B------:R-:W-:Y:S02]  /*4160*/  IMAD.MOV R4, RZ, RZ, -R4 ;  /* 0x000000ffff047224 */ /* 0x000fe400078e0a04 */
[C---:B------:R-:W-:Y:S02]  /*4170*/  IMAD R204, R2.reuse, R9, R13 ;  /* 0x0000000902cc7224 */ /* 0x040fe400078e020d */
[C---:B------:R-:W-:Y:S02]  /*4180*/  VIADD R9, R3.reuse, 0xe0 ;  /* 0x000000e003097836 */ /* 0x040fe40000000000 */
[----:B------:R-:W-:Y:S02]  /*4190*/  VIADD R12, R3, 0xdc ;  /* 0x000000dc030c7836 */ /* 0x000fe40000000000 */
[----:B------:R-:W-:Y:S01]  /*41a0*/  IMAD R206, R2, R4, R11 ;  /* 0x0000000402ce7224 */ /* 0x000fe200078e020b */
[----:B------:R-:W-:Y:S01]  /*41b0*/  IABS R13, R9 ;  /* 0x00000009000d7213 */ /* 0x000fe20000000000 */
[--C-:B------:R-:W-:Y:S01]  /*41c0*/  @!P3 IMAD.IADD R244, R244, 0x1, -R2.reuse ;  /* 0x00000001f4f4b824 */ /* 0x100fe200078e0a02 */
[----:B------:R-:W-:Y:S01]  /*41d0*/  IABS R15, R12 ;  /* 0x0000000c000f7213 */ /* 0x000fe20000000000 */
[----:B------:R-:W-:Y:S01]  /*41e0*/  @!P1 IMAD.IADD R202, R202, 0x1, -R2 ;  /* 0x00000001caca9824 */ /* 0x000fe200078e0a02 */
[C---:B------:R-:W-:Y:S01]  /*41f0*/  ISETP.GT.U32.AND P3, PT, R2.reuse, R206, PT ;  /* 0x000000ce0200720c */ /* 0x040fe20003f64070 */
[----:B------:R-:W-:Y:S01]  /*4200*/  @!P0 IMAD.MOV R200, RZ, RZ, -R200 ;  /* 0x000000ffffc88224 */ /* 0x000fe200078e0ac8 */
[----:B------:R-:W-:Y:S01]  /*4210*/  ISETP.GT.U32.AND P1, PT, R2, R204, PT ;  /* 0x000000cc0200720c */ /* 0x000fe20003f24070 */
[----:B------:R-:W-:Y:S01]  /*4220*/  IMAD.HI.U32 R10, R6, R15, RZ ;  /* 0x0000000f060a7227 */ /* 0x000fe200078e00ff */
[----:B------:R-:W-:-:S02]  /*4230*/  ISETP.GE.AND P0, PT, R9, RZ, PT ;  /* 0x000000ff0900720c */ /* 0x000fc40003f06270 */
[----:B------:R-:W-:Y:S01]  /*4240*/  IABS R11, R14 ;  /* 0x0000000e000b7213 */ /* 0x000fe20000000000 */
[----:B------:R-:W-:-:S04]  /*4250*/  IMAD.HI.U32 R9, R6, R13, RZ ;  /* 0x0000000d06097227 */ /* 0x000fc800078e00ff */
[----:B------:R-:W-:Y:S01]  /*4260*/  @!P5 IMAD.MOV R202, RZ, RZ, -R202 ;  /* 0x000000ffffcad224 */ /* 0x000fe200078e0aca */
[----:B------:R-:W-:Y:S01]  /*4270*/  ISETP.GE.AND P5, PT, R12, RZ, PT ;  /* 0x000000ff0c00720c */ /* 0x000fe20003fa6270 */
[----:B------:R-:W-:Y:S02]  /*4280*/  IMAD.MOV R9, RZ, RZ, -R9 ;  /* 0x000000ffff097224 */ /* 0x000fe400078e0a09 */
[----:B------:R-:W-:Y:S02]  /*4290*/  IMAD.MOV R10, RZ, RZ, -R10 ;  /* 0x000000ffff0a7224 */ /* 0x000fe400078e0a0a */
[----:B------:R-:W-:Y:S02]  /*42a0*/  VIADD R12, R3, 0xd8 ;  /* 0x000000d8030c7836 */ /* 0x000fe40000000000 */
[C---:B------:R-:W-:Y:S02]  /*42b0*/  IMAD R246, R2.reuse, R9, R13 ;  /* 0x0000000902f67224 */ /* 0x040fe400078e020d */
[----:B------:R-:W-:Y:S01]  /*42c0*/  IMAD R248, R2, R10, R15 ;  /* 0x0000000a02f87224 */ /* 0x000fe200078e020f */
[----:B------:R-:W-:Y:S01]  /*42d0*/  IABS R9, R12 ;  /* 0x0000000c00097213 */ /* 0x000fe20000000000 */
[----:B------:R-:W-:-:S02]  /*42e0*/  @!P3 IMAD.IADD R206, R206, 0x1, -R2 ;  /* 0x00000001ceceb824 */ /* 0x000fc400078e0a02 */
[----:B------:R-:W-:Y:S02]  /*42f0*/  @!P1 IMAD.IADD R204, R204, 0x1, -R2 ;  /* 0x00000001cccc9824 */ /* 0x000fe400078e0a02 */
[----:B------:R-:W-:Y:S01]  /*4300*/  @!P6 IMAD.MOV R244, RZ, RZ, -R244 ;  /* 0x000000fffff4e224 */ /* 0x000fe200078e0af4 */
[----:B------:R-:W-:Y:S01]  /*4310*/  ISETP.GT.U32.AND P3, PT, R2, R206, PT ;  /* 0x000000ce0200720c */ /* 0x000fe20003f64070 */
[----:B------:R-:W-:Y:S01]  /*4320*/  IMAD.HI.U32 R4, R6, R9, RZ ;  /* 0x0000000906047227 */ /* 0x000fe200078e00ff */
[C---:B------:R-:W-:Y:S02]  /*4330*/  ISETP.GT.U32.AND P6, PT, R2.reuse, R248, PT ;  /* 0x000000f80200720c */ /* 0x040fe40003fc4070 */
[----:B------:R-:W-:Y:S01]  /*4340*/  ISETP.GT.U32.AND P1, PT, R2, R204, PT ;  /* 0x000000cc0200720c */ /* 0x000fe20003f24070 */
[----:B------:R-:W-:Y:S02]  /*4350*/  IMAD.MOV R4, RZ, RZ, -R4 ;  /* 0x000000ffff047224 */ /* 0x000fe400078e0a04 */
[----:B------:R-:W-:-:S02]  /*4360*/  VIADD R17, R3, 0xd0 ;  /* 0x000000d003117836 */ /* 0x000fc40000000000 */
[----:B------:R-:W-:Y:S02]  /*4370*/  IMAD R250, R2, R4, R9 ;  /* 0x0000000402fa7224 */ /* 0x000fe400078e0209 */
[----:B------:R-:W-:Y:S01]  /*4380*/  VIADD R18, R3, 0xcc ;  /* 0x000000cc03127836 */ /* 0x000fe20000000000 */
[----:B------:R-:W-:Y:S01]  /*4390*/  IABS R13, R17 ;  /* 0x00000011000d7213 */ /* 0x000fe20000000000 */
[--C-:B------:R-:W-:Y:S01]  /*43a0*/  @!P3 IMAD.IADD R206, R206, 0x1, -R2.reuse ;  /* 0x00000001ceceb824 */ /* 0x100fe200078e0a02 */
[----:B------:R-:W-:Y:S01]  /*43b0*/  ISETP.GT.U32.AND P3, PT, R2, R250, PT ;  /* 0x000000fa0200720c */ /* 0x000fe20003f64070 */
[--C-:B------:R-:W-:Y:S01]  /*43c0*/  @!P6 IMAD.IADD R248, R248, 0x1, -R2.reuse ;  /* 0x00000001f8f8e824 */ /* 0x100fe200078e0a02 */
[----:B------:R-:W-:Y:S01]  /*43d0*/  IABS R15, R18 ;  /* 0x00000012000f7213 */ /* 0x000fe20000000000 */
[----:B------:R-:W-:Y:S01]  /*43e0*/  @!P1 IMAD.IADD R204, R204, 0x1, -R2 ;  /* 0x00000001cccc9824 */ /* 0x000fe200078e0a02 */
[----:B------:R-:W-:Y:S01]  /*43f0*/  ISETP.GT.U32.AND P1, PT, R2, R246, PT ;  /* 0x000000f60200720c */ /* 0x000fe20003f24070 */
[----:B------:R-:W-:Y:S01]  /*4400*/  IMAD.HI.U32 R4, R6, R11, RZ ;  /* 0x0000000b06047227 */ /* 0x000fe200078e00ff */
[----:B------:R-:W-:-:S03]  /*4410*/  ISETP.GT.U32.AND P6, PT, R2, R248, PT ;  /* 0x000000f80200720c */ /* 0x000fc60003fc4070 */
[----:B------:R-:W-:-:S04]  /*4420*/  IMAD.HI.U32 R9, R6, R13, RZ ;  /* 0x0000000d06097227 */ /* 0x000fc800078e00ff */
[----:B------:R-:W-:Y:S02]  /*4430*/  IMAD.MOV R4, RZ, RZ, -R4 ;  /* 0x000000ffff047224 */ /* 0x000fe400078e0a04 */
[----:B------:R-:W-:-:S04]  /*4440*/  IMAD.HI.U32 R10, R6, R15, RZ ;  /* 0x0000000f060a7227 */ /* 0x000fc800078e00ff */
[----:B------:R-:W-:Y:S02]  /*4450*/  IMAD.MOV R9, RZ, RZ, -R9 ;  /* 0x000000ffff097224 */ /* 0x000fe400078e0a09 */
[C---:B------:R-:W-:Y:S02]  /*4460*/  IMAD R4, R2.reuse, R4, R11 ;  /* 0x0000000402047224 */ /* 0x040fe400078e020b */
[----:B------:R-:W-:Y:S02]  /*4470*/  IMAD.MOV R16, RZ, RZ, -R10 ;  /* 0x000000ffff107224 */ /* 0x000fe400078e0a0a */
[----:B------:R-:W-:Y:S02]  /*4480*/  IMAD R10, R2, R9, R13 ;  /* 0x00000009020a7224 */ /* 0x000fe400078e020d */
[--C-:B------:R-:W-:Y:S01]  /*4490*/  @!P3 IMAD.IADD R250, R250, 0x1, -R2.reuse ;  /* 0x00000001fafab824 */ /* 0x100fe200078e0a02 */
[----:B------:R-:W-:Y:S01]  /*44a0*/  ISETP.GT.U32.AND P3, PT, R2, R4, PT ;  /* 0x000000040200720c */ /* 0x000fe20003f64070 */
[----:B------:R-:W-:-:S02]  /*44b0*/  @!P1 IMAD.IADD R246, R246, 0x1, -R2 ;  /* 0x00000001f6f69824 */ /* 0x000fc400078e0a02 */
[----:B------:R-:W-:Y:S01]  /*44c0*/  @!P4 IMAD.MOV R204, RZ, RZ, -R204 ;  /* 0x000000ffffccc224 */ /* 0x000fe200078e0acc */
[----:B------:R-:W-:Y:S01]  /*44d0*/  ISETP.GE.AND P4, PT, R12, RZ, PT ;  /* 0x000000ff0c00720c */ /* 0x000fe20003f86270 */
[C---:B------:R-:W-:Y:S01]  /*44e0*/  VIADD R12, R3.reuse, 0xc8 ;  /* 0x000000c8030c7836 */ /* 0x040fe20000000000 */
[----:B------:R-:W-:Y:S01]  /*44f0*/  ISETP.GT.U32.AND P1, PT, R2, R246, PT ;  /* 0x000000f60200720c */ /* 0x000fe20003f24070 */
[----:B------:R-:W-:Y:S01]  /*4500*/  @!P6 IMAD.IADD R248, R248, 0x1, -R2 ;  /* 0x00000001f8f8e824 */ /* 0x000fe200078e0a02 */
[C---:B------:R-:W-:Y:S01]  /*4510*/  ISETP.GT.U32.AND P6, PT, R2.reuse, R10, PT ;  /* 0x0000000a0200720c */ /* 0x040fe20003fc4070 */
[C---:B------:R-:W-:Y:S01]  /*4520*/  IMAD R16, R2.reuse, R16, R15 ;  /* 0x0000001002107224 */ /* 0x040fe200078e020f */
[----:B------:R-:W-:Y:S01]  /*4530*/  IABS R11, R12 ;  /* 0x0000000c000b7213 */ /* 0x000fe20000000000 */
[----:B------:R-:W-:Y:S02]  /*4540*/  @!P5 IMAD.MOV R248, RZ, RZ, -R248 ;  /* 0x000000fffff8d224 */ /* 0x000fe400078e0af8 */
[----:B------:R-:W-:Y:S01]  /*4550*/  VIADD R19, R3, 0xc4 ;  /* 0x000000c403137836 */ /* 0x000fe20000000000 */
[----:B------:R-:W-:Y:S01]  /*4560*/  ISETP.GT.U32.AND P5, PT, R2, R16, PT ;  /* 0x000000100200720c */ /* 0x000fe20003fa4070 */
[----:B------:R-:W-:-:S03]  /*4570*/  IMAD.HI.U32 R9, R6, R11, RZ ;  /* 0x0000000b06097227 */ /* 0x000fc600078e00ff */
[----:B------:R-:W-:Y:S01]  /*4580*/  IABS R13, R19 ;  /* 0x00000013000d7213 */ /* 0x000fe20000000000 */
[----:B------:R-:W-:Y:S01]  /*4590*/  @!P2 IMAD.MOV R206, RZ, RZ, -R206 ;  /* 0x000000ffffcea224 */ /* 0x000fe200078e0ace */
[----:B------:R-:W-:Y:S01]  /*45a0*/  ISETP.GT.U32.AND P2, PT, R2, R250, PT ;  /* 0x000000fa0200720c */ /* 0x000fe20003f44070 */
[--C-:B------:R-:W-:Y:S01]  /*45b0*/  @!P3 IMAD.IADD R4, R4, 0x1, -R2.reuse ;  /* 0x000000010404b824 */ /* 0x100fe200078e0a02 */
[----:B------:R-:W-:Y:S01]  /*45c0*/  ISETP.GE.AND P3, PT, R12, RZ, PT ;  /* 0x000000ff0c00720c */ /* 0x000fe20003f66270 */
[----:B------:R-:W-:Y:S02]  /*45d0*/  IMAD.MOV R9, RZ, RZ, -R9 ;  /* 0x000000ffff097224 */ /* 0x000fe400078e0a09 */
[--C-:B------:R-:W-:Y:S01]  /*45e0*/  @!P6 IMAD.IADD R10, R10, 0x1, -R2.reuse ;  /* 0x000000010a0ae824 */ /* 0x100fe200078e0a02 */
[----:B------:R-:W-:Y:S01]  /*45f0*/  ISETP.GT.U32.AND P6, PT, R2, R4, PT ;  /* 0x000000040200720c */ /* 0x000fe20003fc4070 */
[----:B------:R-:W-:Y:S01]  /*4600*/  @!P1 IMAD.IADD R246, R246, 0x1, -R2 ;  /* 0x00000001f6f69824 */ /* 0x000fe200078e0a02 */
[----:B------:R-:W-:Y:S01]  /*4610*/  ISETP.GE.AND P1, PT, R14, RZ, PT ;  /* 0x000000ff0e00720c */ /* 0x000fe20003f26270 */
[----:B------:R-:W-:-:S02]  /*4620*/  IMAD R14, R2, R9, R11 ;  /* 0x00000009020e7224 */ /* 0x000fc400078e020b */
[----:B------:R-:W-:Y:S02]  /*4630*/  VIADD R12, R3, 0xc0 ;  /* 0x000000c0030c7836 */ /* 0x000fe40000000000 */
[----:B------:R-:W-:-:S03]  /*4640*/  IMAD.HI.U32 R9, R6, R13, RZ ;  /* 0x0000000d06097227 */ /* 0x000fc600078e00ff */
[----:B------:R-:W-:Y:S01]  /*4650*/  IABS R11, R12 ;  /* 0x0000000c000b7213 */ /* 0x000fe20000000000 */
[--C-:B------:R-:W-:Y:S01]  /*4660*/  @!P5 IMAD.IADD R16, R16, 0x1, -R2.reuse ;  /* 0x000000011010d824 */ /* 0x100fe200078e0a02 */
[----:B------:R-:W-:Y:S01]  /*4670*/  ISETP.GT.U32.AND P5, PT, R2, R10, PT ;  /* 0x0000000a0200720c */ /* 0x000fe20003fa4070 */
[----:B------:R-:W-:Y:S02]  /*4680*/  IMAD.MOV R9, RZ, RZ, -R9 ;  /* 0x000000ffff097224 */ /* 0x000fe400078e0a09 */
[--C-:B------:R-:W-:Y:S01]  /*4690*/  @!P2 IMAD.IADD R250, R250, 0x1, -R2.reuse ;  /* 0x00000001fafaa824 */ /* 0x100fe200078e0a02 */
[----:B------:R-:W-:Y:S01]  /*46a0*/  ISETP.GE.AND P2, PT, R18, RZ, PT ;  /* 0x000000ff1200720c */ /* 0x000fe20003f46270 */
[----:B------:R-:W-:Y:S02]  /*46b0*/  VIADD R21, R3, 0xbc ;  /* 0x000000bc03157836 */ /* 0x000fe40000000000 */
[----:B------:R-:W-:Y:S02]  /*46c0*/  IMAD R18, R2, R9, R13 ;  /* 0x0000000902127224 */ /* 0x000fe400078e020d */
[----:B------:R-:W-:Y:S01]  /*46d0*/  IMAD.MOV.U32 R13, RZ, RZ, R11 ;  /* 0x000000ffff0d7224 */ /* 0x000fe200078e000b */
[----:B------:R-:W-:Y:S01]  /*46e0*/  IABS R15, R21 ;  /* 0x00000015000f7213 */ /* 0x000fe20000000000 */
[----:B------:R-:W-:Y:S01]  /*46f0*/  @!P6 IMAD.IADD R4, R4, 0x1, -R2 ;  /* 0x000000010404e824 */ /* 0x000fe200078e0a02 */
[C---:B------:R-:W-:Y:S01]  /*4700*/  ISETP.GT.U32.AND P6, PT, R2.reuse, R14, PT ;  /* 0x0000000e0200720c */ /* 0x040fe20003fc4070 */
[----:B------:R-:W-:Y:S01]  /*4710*/  @!P0 IMAD.MOV R246, RZ, RZ, -R246 ;  /* 0x000000fffff68224 */ /* 0x000fe200078e0af6 */
[----:B------:R-:W-:Y:S01]  /*4720*/  ISETP.GE.AND P0, PT, R17, RZ, PT ;  /* 0x000000ff1100720c */ /* 0x000fe20003f06270 */
[----:B------:R-:W-:Y:S01]  /*4730*/  @!P4 IMAD.MOV R250, RZ, RZ, -R250 ;  /* 0x000000fffffac224 */ /* 0x000fe200078e0afa */
[----:B------:R-:W-:Y:S01]  /*4740*/  ISETP.GT.U32.AND P4, PT, R2, R16, PT ;  /* 0x000000100200720c */ /* 0x000fe20003f84070 */
[----:B------:R-:W-:-:S04]  /*4750*/  IMAD.HI.U32 R9, R6, R13, RZ ;  /* 0x0000000d06097227 */ /* 0x000fc800078e00ff */
[----:B------:R-:W-:Y:S02]  /*4760*/  VIADD R23, R3, 0xb8 ;  /* 0x000000b803177836 */ /* 0x000fe40000000000 */
[----:B------:R-:W-:Y:S01]  /*4770*/  @!P5 IMAD.IADD R10, R10, 0x1, -R2 ;  /* 0x000000010a0ad824 */ /* 0x000fe200078e0a02 */
[----:B------:R-:W-:Y:S01]  /*4780*/  ISETP.GT.U32.AND P5, PT, R2, R18, PT ;  /* 0x000000120200720c */ /* 0x000fe20003fa4070 */
[----:B------:R-:W-:Y:S01]  /*4790*/  IMAD.HI.U32 R11, R6, R15, RZ ;  /* 0x0000000f060b7227 */ /* 0x000fe200078e00ff */
[----:B------:R-:W-:-:S03]  /*47a0*/  IABS R17, R23 ;  /* 0x0000001700117213 */ /* 0x000fc60000000000 */
[----:B------:R-:W-:Y:S02]  /*47b0*/  IMAD.MOV R9, RZ, RZ, -R9 ;  /* 0x000000ffff097224 */ /* 0x000fe400078e0a09 */
        /* <DEDUP_REMOVED lines=8> */
[----:B------:R-:W-:Y:S01]  /*4840*/  ISETP.GT.U32.AND P0, PT, R2, R24, PT ;  /* 0x000000180200720c */ /* 0x000fe20003f04070 */
[----:B------:R-:W-:-:S04]  /*4850*/  IMAD.HI.U32 R12, R6, R17, RZ ;  /* 0x00000011060c7227 */ /* 0x000fc800078e00ff */
[----:B------:R-:W-:Y:S01]  /*4860*/  @!P2 IMAD.MOV R16, RZ, RZ, -R16 ;  /* 0x000000ffff10a224 */ /* 0x000fe200078e0a10 */
[----:B------:R-:W-:Y:S01]  /*4870*/  ISETP.GT.U32.AND P2, PT, R2, R22, PT ;  /* 0x000000160200720c */ /* 0x000fe20003f44070 */
[----:B------:R-:W-:Y:S02]  /*4880*/  IMAD.MOV R12, RZ, RZ, -R12 ;  /* 0x000000ffff0c7224 */ /* 0x000fe400078e0a0c */
[--C-:B------:R-:W-:Y:S02]  /*4890*/  @!P5 IMAD.IADD R18, R18, 0x1, -R2.reuse ;  /* 0x000000011212d824 */ /* 0x100fe400078e0a02 */
[C---:B------:R-:W-:Y:S02]  /*48a0*/  IMAD R20, R2.reuse, R12, R17 ;  /* 0x0000000c02147224 */ /* 0x040fe400078e0211 */
[----:B------:R-:W-:Y:S01]  /*48b0*/  VIADD R12, R3, 0xb4 ;  /* 0x000000b4030c7836 */ /* 0x000fe20000000000 */
[----:B------:R-:W-:Y:S01]  /*48c0*/  ISETP.GT.U32.AND P5, PT, R2, R18, PT ;  /* 0x000000120200720c */ /* 0x000fe20003fa4070 */
[----:B------:R-:W-:Y:S01]  /*48d0*/  @!P0 IMAD.IADD R24, R24, 0x1, -R2 ;  /* 0x0000000118188824 */ /* 0x000fe200078e0a02 */
[----:B------:R-:W-:Y:S01]  /*48e0*/  ISETP.GE.AND P0, PT, R23, RZ, PT ;  /* 0x000000ff1700720c */ /* 0x000fe20003f06270 */
        /* <DEDUP_REMOVED lines=8> */
[--C-:B------:R-:W-:Y:S01]  /*4970*/  @!P5 IMAD.IADD R18, R18, 0x1, -R2.reuse ;  /* 0x000000011212d824 */ /* 0x100fe200078e0a02 */
[C---:B------:R-:W-:Y:S01]  /*4980*/  ISETP.GT.U32.AND P5, PT, R2.reuse, R20, PT ;  /* 0x000000140200720c */ /* 0x040fe20003fa4070 */
[----:B------:R-:W-:Y:S02]  /*4990*/  IMAD.MOV R26, RZ, RZ, -R9 ;  /* 0x000000ffff1a7224 */ /* 0x000fe400078e0a09 */
[----:B------:R-:W-:Y:S02]  /*49a0*/  VIADD R17, R3, 0xac ;  /* 0x000000ac03117836 */ /* 0x000fe40000000000 */
[----:B------:R-:W-:Y:S02]  /*49b0*/  IMAD R26, R2, R26, R11 ;  /* 0x0000001a021a7224 */ /* 0x000fe400078e020b */
[--C-:B------:R-:W-:Y:S01]  /*49c0*/  @!P2 IMAD.IADD R24, R24, 0x1, -R2.reuse ;  /* 0x000000011818a824 */ /* 0x100fe200078e0a02 */
[----:B------:R-:W-:Y:S01]  /*49d0*/  IABS R11, R17 ;  /* 0x00000011000b7213 */ /* 0x000fe20000000000 */
[----:B------:R-:W-:Y:S01]  /*49e0*/  @!P1 IMAD.IADD R14, R14, 0x1, -R2 ;  /* 0x000000010e0e9824 */ /* 0x000fe200078e0a02 */
[----:B------:R-:W-:Y:S01]  /*49f0*/  ISETP.GT.U32.AND P2, PT, R2, R26, PT ;  /* 0x0000001a0200720c */ /* 0x000fe20003f44070 */
[----:B------:R-:W-:Y:S01]  /*4a00*/  IMAD.HI.U32 R9, R6, R13, RZ ;  /* 0x0000000d06097227 */ /* 0x000fe200078e00ff */
[----:B------:R-:W-:-:S03]  /*4a10*/  ISETP.GE.AND P1, PT, R21, RZ, PT ;  /* 0x000000ff1500720c */ /* 0x000fc60003f26270 */
[----:B------:R-:W-:Y:S01]  /*4a20*/  @!P5 IMAD.IADD R20, R20, 0x1, -R2 ;  /* 0x000000011414d824 */ /* 0x000fe200078e0a02 */
[C---:B------:R-:W-:Y:S01]  /*4a30*/  ISETP.GT.U32.AND P5, PT, R2.reuse, R22, PT ;  /* 0x000000160200720c */ /* 0x040fe20003fa4070 */
[----:B------:R-:W-:Y:S02]  /*4a40*/  @!P3 IMAD.MOV R14, RZ, RZ, -R14 ;  /* 0x000000ffff0eb224 */ /* 0x000fe400078e0a0e */
[----:B------:R-:W-:Y:S01]  /*4a50*/  IMAD.MOV R9, RZ, RZ, -R9 ;  /* 0x000000ffff097224 */ /* 0x000fe200078e0a09 */
[C---:B------:R-:W-:Y:S01]  /*4a60*/  ISETP.GT.U32.AND P3, PT, R2.reuse, R20, PT ;  /* 0x000000140200720c */ /* 0x040fe20003f64070 */
[----:B------:R-:W-:Y:S02]  /*4a70*/  VIADD R19, R3, 0xa8 ;  /* 0x000000a803137836 */ /* 0x000fe40000000000 */
[----:B------:R-:W-:Y:S02]  /*4a80*/  IMAD R28, R2, R9, R13 ;  /* 0x00000009021c7224 */ /* 0x000fe400078e020d */
[----:B------:R-:W-:Y:S01]  /*4a90*/  @!P2 IMAD.IADD R26, R26, 0x1, -R2 ;  /* 0x000000011a1aa824 */ /* 0x000fe200078e0a02 */
[----:B------:R-:W-:Y:S01]  /*4aa0*/  IABS R13, R19 ;  /* 0x00000013000d7213 */ /* 0x000fe20000000000 */
[----:B------:R-:W-:Y:S01]  /*4ab0*/  IMAD.HI.U32 R9, R6, R11, RZ ;  /* 0x0000000b06097227 */ /* 0x000fe200078e00ff */
[----:B------:R-:W-:-:S03]  /*4ac0*/  ISETP.GE.AND P2, PT, R15, RZ, PT ;  /* 0x000000ff0f00720c */ /* 0x000fc60003f46270 */
[----:B------:R-:W-:Y:S01]  /*4ad0*/  @!P4 IMAD.MOV R18, RZ, RZ, -R18 ;  /* 0x000000ffff12c224 */ /* 0x000fe200078e0a12 */
[----:B------:R-:W-:Y:S01]  /*4ae0*/  ISETP.GT.U32.AND P4, PT, R2, R26, PT ;  /* 0x0000001a0200720c */ /* 0x000fe20003f84070 */
[----:B------:R-:W-:Y:S02]  /*4af0*/  IMAD.MOV R252, RZ, RZ, -R9 ;  /* 0x000000fffffc7224 */ /* 0x000fe400078e0a09 */
[----:B------:R-:W-:Y:S01]  /*4b00*/  @!P5 IMAD.IADD R22, R22, 0x1, -R2 ;  /* 0x000000011616d824 */ /* 0x000fe200078e0a02 */
[----:B------:R-:W-:Y:S01]  /*4b10*/  ISETP.GT.U32.AND P5, PT, R2, R28, PT ;  /* 0x0000001c0200720c */ /* 0x000fe20003fa4070 */
[----:B------:R-:W-:-:S04]  /*4b20*/  IMAD.HI.U32 R9, R6, R13, RZ ;  /* 0x0000000d06097227 */ /* 0x000fc800078e00ff */
[----:B------:R-:W-:Y:S02]  /*4b30*/  VIADD R21, R3, 0xa4 ;  /* 0x000000a403157836 */ /* 0x000fe40000000000 */
[----:B------:R-:W-:Y:S01]  /*4b40*/  @!P3 IMAD.IADD R20, R20, 0x1, -R2 ;  /* 0x000000011414b824 */ /* 0x000fe200078e0a02 */
[----:B------:R-:W-:Y:S01]  /*4b50*/  ISETP.GE.AND P3, PT, R12, RZ, PT ;  /* 0x000000ff0c00720c */ /* 0x000fe20003f66270 */
[C---:B------:R-:W-:Y:S01]  /*4b60*/  IMAD R252, R2.reuse, R252, R11 ;  /* 0x000000fc02fc7224 */ /* 0x040fe200078e020b */
[----:B------:R-:W-:Y:S01]  /*4b70*/  IABS R12, R21 ;  /* 0x00000015000c7213 */ /* 0x000fe20000000000 */
[----:B------:R-:W-:Y:S02]  /*4b80*/  IMAD.MOV R142, RZ, RZ, -R9 ;  /* 0x000000ffff8e7224 */ /* 0x000fe400078e0a09 */
[----:B------:R-:W-:Y:S01]  /*4b90*/  @!P6 IMAD.MOV R24, RZ, RZ, -R24 ;  /* 0x000000ffff18e224 */ /* 0x000fe200078e0a18 */
[C---:B------:R-:W-:Y:S01]  /*4ba0*/  ISETP.GT.U32.AND P6, PT, R2.reuse, R252, PT ;  /* 0x000000fc0200720c */ /* 0x040fe20003fc4070 */
[----:B------:R-:W-:-:S02]  /*4bb0*/  IMAD R142, R2, R142, R13 ;  /* 0x0000008e028e7224 */ /* 0x000fc400078e020d */
[----:B------:R-:W-:Y:S02]  /*4bc0*/  IMAD.MOV.U32 R11, RZ, RZ, R12 ;  /* 0x000000ffff0b7224 */ /* 0x000fe400078e000c */
[--C-:B------:R-:W-:Y:S01]  /*4bd0*/  @!P4 IMAD.IADD R26, R26, 0x1, -R2.reuse ;  /* 0x000000011a1ac824 */ /* 0x100fe200078e0a02 */
[----:B------:R-:W-:Y:S01]  /*4be0*/  ISETP.GT.U32.AND P4, PT, R2, R142, PT ;  /* 0x0000008e0200720c */ /* 0x000fe20003f84070 */
[----:B------:R-:W-:Y:S02]  /*4bf0*/  @!P5 IMAD.IADD R28, R28, 0x1, -R2 ;  /* 0x000000011c1cd824 */ /* 0x000fe400078e0a02 */
[----:B------:R-:W-:Y:S02]  /*4c00*/  VIADD R13, R3, 0xa0 ;  /* 0x000000a0030d7836 */ /* 0x000fe40000000000 */
[----:B------:R-:W-:Y:S01]  /*4c10*/  IMAD.HI.U32 R9, R6, R11, RZ ;  /* 0x0000000b06097227 */ /* 0x000fe200078e00ff */
[----:B------:R-:W-:Y:S02]  /*4c20*/  ISETP.GT.U32.AND P5, PT, R2, R28, PT ;  /* 0x0000001c0200720c */ /* 0x000fe40003fa4070 */
[----:B------:R-:W-:Y:S01]  /*4c30*/  IABS R12, R13 ;  /* 0x0000000d000c7213 */ /* 0x000fe20000000000 */
[----:B------:R-:W-:-:S02]  /*4c40*/  IMAD.MOV R9, RZ, RZ, -R9 ;  /* 0x000000ffff097224 */ /* 0x000fc400078e0a09 */
[----:B------:R-:W-:Y:S01]  /*4c50*/  @!P6 IMAD.IADD R252, R252, 0x1, -R2 ;  /* 0x00000001fcfce824 */ /* 0x000fe200078e0a02 */
[----:B------:R-:W-:Y:S01]  /*4c60*/  ISETP.GE.AND P6, PT, R13, RZ, PT ;  /* 0x000000ff0d00720c */ /* 0x000fe20003fc6270 */
[----:B------:R-:W-:Y:S02]  /*4c70*/  IMAD R30, R2, R9, R11 ;  /* 0x00000009021e7224 */ /* 0x000fe400078e020b */
[----:B------:R-:W-:Y:S02]  /*4c80*/  IMAD.MOV.U32 R11, RZ, RZ, R12 ;  /* 0x000000ffff0b7224 */ /* 0x000fe400078e000c */
[----:B------:R-:W-:Y:S01]  /*4c90*/  @!P4 IMAD.IADD R142, R142, 0x1, -R2 ;  /* 0x000000018e8ec824 */ /* 0x000fe200078e0a02 */
[----:B------:R-:W-:Y:S01]  /*4ca0*/  ISETP.GT.U32.AND P4, PT, R2, R252, PT ;  /* 0x000000fc0200720c */ /* 0x000fe20003f84070 */
[----:B------:R-:W-:-:S04]  /*4cb0*/  IMAD.HI.U32 R9, R6, R11, RZ ;  /* 0x0000000b06097227 */ /* 0x000fc800078e00ff */
[----:B------:R-:W-:Y:S01]  /*4cc0*/  @!P5 IMAD.IADD R28, R28, 0x1, -R2 ;  /* 0x000000011c1cd824 */ /* 0x000fe200078e0a02 */
[----:B------:R-:W-:Y:S01]  /*4cd0*/  ISETP.GE.AND P5, PT, R21, RZ, PT ;  /* 0x000000ff1500720c */ /* 0x000fe20003fa6270 */
[----:B------:R-:W-:Y:S02]  /*4ce0*/  IMAD.MOV R9, RZ, RZ, -R9 ;  /* 0x000000ffff097224 */ /* 0x000fe400078e0a09 */
[----:B------:R-:W-:Y:S01]  /*4cf0*/  @!P2 IMAD.MOV R28, RZ, RZ, -R28 ;  /* 0x000000ffff1ca224 */ /* 0x000fe200078e0a1c */
[C---:B------:R-:W-:Y:S01]  /*4d00*/  ISETP.GT.U32.AND P2, PT, R2.reuse, R30, PT ;  /* 0x0000001e0200720c */ /* 0x040fe20003f44070 */
[----:B------:R-:W-:Y:S02]  /*4d10*/  IMAD R140, R2, R9, R11 ;  /* 0x00000009028c7224 */ /* 0x000fe400078e020b */
[----:B------:R-:W-:Y:S01]  /*4d20*/  @!P0 IMAD.MOV R20, RZ, RZ, -R20 ;  /* 0x000000ffff148224 */ /* 0x000fe200078e0a14 */
[----:B------:R-:W-:Y:S01]  /*4d30*/  ISETP.GE.AND P0, PT, R19, RZ, PT ;  /* 0x000000ff1300720c */ /* 0x000fe20003f06270 */
[----:B------:R-:W-:Y:S01]  /*4d40*/  @!P4 IMAD.IADD R252, R252, 0x1, -R2 ;  /* 0x00000001fcfcc824 */ /* 0x000fe200078e0a02 */
[----:B------:R-:W-:Y:S01]  /*4d50*/  ISETP.GT.U32.AND P4, PT, R2, R140, PT ;  /* 0x0000008c0200720c */ /* 0x000fe20003f84070 */
[----:B------:R-:W-:-:S02]  /*4d60*/  VIADD R19, R3, 0x9c ;  /* 0x0000009c03137836 */ /* 0x000fc40000000000 */
[----:B------:R-:W-:Y:S02]  /*4d70*/  VIADD R12, R3, 0x98 ;  /* 0x00000098030c7836 */ /* 0x000fe40000000000 */
[----:B------:R-:W-:Y:S01]  /*4d80*/  @!P3 IMAD.MOV R26, RZ, RZ, -R26 ;  /* 0x000000ffff1ab224 */ /* 0x000fe200078e0a1a */
[----:B------:R-:W-:Y:S01]  /*4d90*/  IABS R13, R19 ;  /* 0x00000013000d7213 */ /* 0x000fe20000000000 */
[----:B------:R-:W-:Y:S01]  /*4da0*/  @!P1 IMAD.MOV R22, RZ, RZ, -R22 ;  /* 0x000000ffff169224 */ /* 0x000fe200078e0a16 */
[----:B------:R-:W-:Y:S01]  /*4db0*/  ISETP.GT.U32.AND P3, PT, R2, R142, PT ;  /* 0x0000008e0200720c */ /* 0x000fe20003f64070 */
[----:B------:R-:W-:Y:S01]  /*4dc0*/  @!P2 IMAD.IADD R30, R30, 0x1, -R2 ;  /* 0x000000011e1ea824 */ /* 0x000fe200078e0a02 */
[----:B------:R-:W-:Y:S01]  /*4dd0*/  ISETP.GE.AND P1, PT, R17, RZ, PT ;  /* 0x000000ff1100720c */ /* 0x000fe20003f26270 */
[----:B------:R-:W-:Y:S01]  /*4de0*/  IMAD.HI.U32 R9, R6, R13, RZ ;  /* 0x0000000d06097227 */ /* 0x000fe200078e00ff */
[----:B------:R-:W-:Y:S02]  /*4df0*/  IABS R15, R12 ;  /* 0x0000000c000f7213 */ /* 0x000fe40000000000 */
[----:B------:R-:W-:Y:S01]  /*4e00*/  ISETP.GE.AND P2, PT, R12, RZ, PT ;  /* 0x000000ff0c00720c */ /* 0x000fe20003f46270 */
[----:B------:R-:W-:-:S02]  /*4e10*/  VIADD R21, R3, 0x94 ;  /* 0x0000009403157836 */ /* 0x000fc40000000000 */
[----:B------:R-:W-:Y:S01]  /*4e20*/  @!P4 IMAD.IADD R140, R140, 0x1, -R2 ;  /* 0x000000018c8cc824 */ /* 0x000fe200078e0a02 */
[----:B------:R-:W-:Y:S01]  /*4e30*/  ISETP.GT.U32.AND P4, PT, R2, R30, PT ;  /* 0x0000001e0200720c */ /* 0x000fe20003f84070 */
[----:B------:R-:W-:Y:S01]  /*4e40*/  IMAD.HI.U32 R11, R6, R15, RZ ;  /* 0x0000000f060b7227 */ /* 0x000fe200078e00ff */
[----:B------:R-:W-:-:S03]  /*4e50*/  IABS R17, R21 ;  /* 0x0000001500117213 */ /* 0x000fc60000000000 */
[----:B------:R-:W-:Y:S02]  /*4e60*/  IMAD.MOV R48, RZ, RZ, -R9 ;  /* 0x000000ffff307224 */ /* 0x000fe400078e0a09 */
[----:B------:R-:W-:Y:S01]  /*4e70*/  @!P3 IMAD.IADD R142, R142, 0x1, -R2 ;  /* 0x000000018e8eb824 */ /* 0x000fe200078e0a02 */
[----:B------:R-:W-:Y:S01]  /*4e80*/  ISETP.GE.AND P3, PT, R19, RZ, PT ;  /* 0x000000ff1300720c */ /* 0x000fe20003f66270 */
[----:B------:R-:W-:Y:S02]  /*4e90*/  IMAD.MOV R11, RZ, RZ, -R11 ;  /* 0x000000ffff0b7224 */ /* 0x000fe400078e0a0b */
[C---:B------:R-:W-:Y:S02]  /*4ea0*/  IMAD R48, R2.reuse, R48, R13 ;  /* 0x0000003002307224 */ /* 0x040fe400078e020d */
[----:B------:R-:W-:Y:S01]  /*4eb0*/  @!P1 IMAD.MOV R252, RZ, RZ, -R252 ;  /* 0x000000fffffc9224 */ /* 0x000fe200078e0afc */
[----:B------:R-:W-:Y:S01]  /*4ec0*/  ISETP.GT.U32.AND P1, PT, R2, R140, PT ;  /* 0x0000008c0200720c */ /* 0x000fe20003f24070 */
[----:B------:R-:W-:-:S04]  /*4ed0*/  IMAD.HI.U32 R9, R6, R17, RZ ;  /* 0x0000001106097227 */ /* 0x000fc800078e00ff */
[C---:B------:R-:W-:Y:S02]  /*4ee0*/  IMAD R138, R2.reuse, R11, R15 ;  /* 0x0000000b028a7224 */ /* 0x040fe400078e020f */
[----:B------:R-:W-:Y:S01]  /*4ef0*/  @!P0 IMAD.MOV R142, RZ, RZ, -R142 ;  /* 0x000000ffff8e8224 */ /* 0x000fe200078e0a8e */
[----:B------:R-:W-:Y:S01]  /*4f00*/  ISETP.GT.U32.AND P0, PT, R2, R48, PT ;  /* 0x000000300200720c */ /* 0x000fe20003f04070 */
[----:B------:R-:W-:Y:S02]  /*4f10*/  IMAD.MOV R9, RZ, RZ, -R9 ;  /* 0x000000ffff097224 */ /* 0x000fe400078e0a09 */
[----:B------:R-:W-:Y:S01]  /*4f20*/  @!P4 IMAD.IADD R30, R30, 0x1, -R2 ;  /* 0x000000011e1ec824 */ /* 0x000fe200078e0a02 */
[C---:B------:R-:W-:Y:S01]  /*4f30*/  ISETP.GT.U32.AND P4, PT, R2.reuse, R138, PT ;  /* 0x0000008a0200720c */ /* 0x040fe20003f84070 */
[----:B------:R-:W-:Y:S02]  /*4f40*/  IMAD R50, R2, R9, R17 ;  /* 0x0000000902327224 */ /* 0x000fe400078e0211 */
[----:B------:R-:W-:-:S02]  /*4f50*/  VIADD R12, R3, 0x90 ;  /* 0x00000090030c7836 */ /* 0x000fc40000000000 */
[--C-:B------:R-:W-:Y:S01]  /*4f60*/  @!P1 IMAD.IADD R140, R140, 0x1, -R2.reuse ;  /* 0x000000018c8c9824 */ /* 0x100fe200078e0a02 */
[----:B------:R-:W-:Y:S01]  /*4f70*/  ISETP.GT.U32.AND P1, PT, R2, R50, PT ;  /* 0x000000320200720c */ /* 0x000fe20003f24070 */
[----:B------:R-:W-:Y:S01]  /*4f80*/  VIADD R23, R3, 0x8c ;  /* 0x0000008c03177836 */ /* 0x000fe20000000000 */
[----:B------:R-:W-:Y:S01]  /*4f90*/  IABS R13, R12 ;  /* 0x0000000c000d7213 */ /* 0x000fe20000000000 */
[--C-:B------:R-:W-:Y:S01]  /*4fa0*/  @!P0 IMAD.IADD R48, R48, 0x1, -R2.reuse ;  /* 0x0000000130308824 */ /* 0x100fe200078e0a02 */
[----:B------:R-:W-:Y:S01]  /*4fb0*/  ISETP.GE.AND P0, PT, R21, RZ, PT ;  /* 0x000000ff1500720c */ /* 0x000fe20003f06270 */
[----:B------:R-:W-:Y:S01]  /*4fc0*/  VIADD R25, R3, 0x88 ;  /* 0x0000008803197836 */ /* 0x000fe20000000000 */
[----:B------:R-:W-:Y:S01]  /*4fd0*/  IABS R15, R23 ;  /* 0x00000017000f7213 */ /* 0x000fe20000000000 */
[----:B------:R-:W-:Y:S01]  /*4fe0*/  @!P4 IMAD.IADD R138, R138, 0x1, -R2 ;  /* 0x000000018a8ac824 */ /* 0x000fe200078e0a02 */
[----:B------:R-:W-:Y:S01]  /*4ff0*/  ISETP.GT.U32.AND P4, PT, R2, R48, PT ;  /* 0x000000300200720c */ /* 0x000fe20003f84070 */
[----:B------:R-:W-:Y:S01]  /*5000*/  IMAD.HI.U32 R9, R6, R13, RZ ;  /* 0x0000000d06097227 */ /* 0x000fe200078e00ff */
[----:B------:R-:W-:-:S03]  /*5010*/  IABS R17, R25 ;  /* 0x0000001900117213 */ /* 0x000fc60000000000 */
[----:B------:R-:W-:Y:S02]  /*5020*/  IMAD.MOV R9, RZ, RZ, -R9 ;  /* 0x000000ffff097224 */ /* 0x000fe400078e0a09 */
[----:B------:R-:W-:Y:S01]  /*5030*/  @!P1 IMAD.IADD R50, R50, 0x1, -R2 ;  /* 0x0000000132329824 */ /* 0x000fe200078e0a02 */
[----:B------:R-:W-:Y:S01]  /*5040*/  ISETP.GT.U32.AND P1, PT, R2, R138, PT ;  /* 0x0000008a0200720c */ /* 0x000fe20003f24070 */
[----:B------:R-:W-:-:S04]  /*5050*/  IMAD.HI.U32 R11, R6, R15, RZ ;  /* 0x0000000f060b7227 */ /* 0x000fc800078e00ff */
[----:B------:R-:W-:Y:S02]  /*5060*/  IMAD R136, R2, R9, R13 ;  /* 0x0000000902887224 */ /* 0x000fe400078e020d */
[----:B------:R-:W-:Y:S02]  /*5070*/  IMAD.MOV R52, RZ, RZ, -R11 ;  /* 0x000000ffff347224 */ /* 0x000fe400078e0a0b */
[----:B------:R-:W-:Y:S01]  /*5080*/  @!P4 IMAD.IADD R48, R48, 0x1, -R2 ;  /* 0x000000013030c824 */ /* 0x000fe200078e0a02 */
[----:B------:R-:W-:Y:S01]  /*5090*/  ISETP.GT.U32.AND P4, PT, R2, R136, PT ;  /* 0x000000880200720c */ /* 0x000fe20003f84070 */
[----:B------:R-:W-:Y:S02]  /*50a0*/  VIADD R27, R3, 0x84 ;  /* 0x00000084031b7836 */ /* 0x000fe40000000000 */
[----:B------:R-:W-:-:S03]  /*50b0*/  IMAD.HI.U32 R9, R6, R17, RZ ;  /* 0x0000001106097227 */ /* 0x000fc600078e00ff */
[----:B------:R-:W-:Y:S01]  /*50c0*/  IABS R19, R27 ;  /* 0x0000001b00137213 */ /* 0x000fe20000000000 */
[----:B------:R-:W-:Y:S02]  /*50d0*/  IMAD R52, R2, R52, R15 ;  /* 0x0000003402347224 */ /* 0x000fe400078e020f */
[----:B------:R-:W-:Y:S02]  /*50e0*/  IMAD.MOV R9, RZ, RZ, -R9 ;  /* 0x000000ffff097224 */ /* 0x000fe400078e0a09 */
[----:B------:R-:W-:Y:S01]  /*50f0*/  @!P1 IMAD.IADD R138, R138, 0x1, -R2 ;  /* 0x000000018a8a9824 */ /* 0x000fe200078e0a02 */
[C---:B------:R-:W-:Y:S01]  /*5100*/  ISETP.GT.U32.AND P1, PT, R2.reuse, R52, PT ;  /* 0x000000340200720c */ /* 0x040fe20003f24070 */
[----:B------:R-:W-:Y:S02]  /*5110*/  IMAD R56, R2, R9, R17 ;  /* 0x0000000902387224 */ /* 0x000fe400078e0211 */
[----:B------:R-:W-:-:S04]  /*5120*/  IMAD.HI.U32 R11, R6, R19, RZ ;  /* 0x00000013060b7227 */ /* 0x000fc800078e00ff */
[----:B------:R-:W-:Y:S01]  /*5130*/  @!P5 IMAD.MOV R30, RZ, RZ, -R30 ;  /* 0x000000ffff1ed224 */ /* 0x000fe200078e0a1e */
[----:B------:R-:W-:Y:S01]  /*5140*/  ISETP.GT.U32.AND P5, PT, R2, R50, PT ;  /* 0x000000320200720c */ /* 0x000fe20003fa4070 */
[----:B------:R-:W-:Y:S01]  /*5150*/  @!P4 IMAD.IADD R136, R136, 0x1, -R2 ;  /* 0x000000018888c824 */ /* 0x000fe200078e0a02 */
[----:B------:R-:W-:Y:S01]  /*5160*/  ISETP.GT.U32.AND P4, PT, R2, R56, PT ;  /* 0x000000380200720c */ /* 0x000fe20003f84070 */
[----:B------:R-:W-:Y:S02]  /*5170*/  IMAD.MOV R11, RZ, RZ, -R11 ;  /* 0x000000ffff0b7224 */ /* 0x000fe400078e0a0b */
[----:B------:R-:W-:Y:S01]  /*5180*/  @!P6 IMAD.MOV R140, RZ, RZ, -R140 ;  /* 0x000000ffff8ce224 */ /* 0x000fe200078e0a8c */
[----:B------:R-:W-:Y:S01]  /*5190*/  ISETP.GE.AND P6, PT, R12, RZ, PT ;  /* 0x000000ff0c00720c */ /* 0x000fe20003fc6270 */
[----:B------:R-:W-:Y:S02]  /*51a0*/  VIADD R12, R3, 0x80 ;  /* 0x00000080030c7836 */ /* 0x000fe40000000000 */
[----:B------:R-:W-:-:S02]  /*51b0*/  IMAD R58, R2, R11, R19 ;  /* 0x0000000b023a7224 */ /* 0x000fc400078e0213 */
[----:B------:R-:W-:Y:S01]  /*51c0*/  VIADD R21, R3, 0x7c ;  /* 0x0000007c03157836 */ /* 0x000fe20000000000 */
[----:B------:R-:W-:Y:S01]  /*51d0*/  IABS R13, R12 ;  /* 0x0000000c000d7213 */ /* 0x000fe20000000000 */
[----:B------:R-:W-:Y:S01]  /*51e0*/  @!P1 IMAD.IADD R52, R52, 0x1, -R2 ;  /* 0x0000000134349824 */ /* 0x000fe200078e0a02 */
[C---:B------:R-:W-:Y:S01]  /*51f0*/  ISETP.GT.U32.AND P1, PT, R2.reuse, R136, PT ;  /* 0x000000880200720c */ /* 0x040fe20003f24070 */
[----:B------:R-:W-:Y:S01]  /*5200*/  @!P2 IMAD.MOV R138, RZ, RZ, -R138 ;  /* 0x000000ffff8aa224 */ /* 0x000fe200078e0a8a */
[----:B------:R-:W-:Y:S01]  /*5210*/  ISETP.GT.U32.AND P2, PT, R2, R58, PT ;  /* 0x0000003a0200720c */ /* 0x000fe20003f44070 */
[----:B------:R-:W-:Y:S01]  /*5220*/  @!P3 IMAD.MOV R48, RZ, RZ, -R48 ;  /* 0x000000ffff30b224 */ /* 0x000fe200078e0a30 */
[----:B------:R-:W-:Y:S01]  /*5230*/  IABS R15, R21 ;  /* 0x00000015000f7213 */ /* 0x000fe20000000000 */
[--C-:B------:R-:W-:Y:S01]  /*5240*/  @!P5 IMAD.IADD R50, R50, 0x1, -R2.reuse ;  /* 0x000000013232d824 */ /* 0x100fe200078e0a02 */
[----:B------:R-:W-:Y:S01]  /*5250*/  ISETP.GT.U32.AND P3, PT, R2, R52, PT ;  /* 0x000000340200720c */ /* 0x000fe20003f64070 */
[----:B------:R-:W-:Y:S01]  /*5260*/  @!P4 IMAD.IADD R56, R56, 0x1, -R2 ;  /* 0x000000013838c824 */ /* 0x000fe200078e0a02 */
[----:B------:R-:W-:Y:S01]  /*5270*/  ISETP.GE.AND P5, PT, R23, RZ, PT ;  /* 0x000000ff1700720c */ /* 0x000fe20003fa6270 */
[----:B------:R-:W-:Y:S01]  /*5280*/  IMAD.HI.U32 R9, R6, R13, RZ ;  /* 0x0000000d06097227 */ /* 0x000fe200078e00ff */
[----:B------:R-:W-:-:S03]  /*5290*/  ISETP.GE.AND P4, PT, R25, RZ, PT ;  /* 0x000000ff1900720c */ /* 0x000fc60003f86270 */
[----:B------:R-:W-:-:S04]  /*52a0*/  IMAD.HI.U32 R11, R6, R15, RZ ;  /* 0x0000000f060b7227 */ /* 0x000fc800078e00ff */
[----:B------:R-:W-:Y:S01]  /*52b0*/  @!P0 IMAD.MOV R50, RZ, RZ, -R50 ;  /* 0x000000ffff328224 */ /* 0x000fe200078e0a32 */
[----:B------:R-:W-:Y:S01]  /*52c0*/  ISETP.GT.U32.AND P0, PT, R2, R56, PT ;  /* 0x000000380200720c */ /* 0x000fe20003f04070 */
[----:B------:R-:W-:Y:S02]  /*52d0*/  IMAD.MOV R9, RZ, RZ, -R9 ;  /* 0x000000ffff097224 */ /* 0x000fe400078e0a09 */
[----:B------:R-:W-:Y:S02]  /*52e0*/  IMAD.MOV R11, RZ, RZ, -R11 ;  /* 0x000000ffff0b7224 */ /* 0x000fe400078e0a0b */
[--C-:B------:R-:W-:Y:S01]  /*52f0*/  @!P1 IMAD.IADD R136, R136, 0x1, -R2.reuse ;  /* 0x0000000188889824 */ /* 0x100fe200078e0a02 */
[----:B------:R-:W-:Y:S01]  /*5300*/  ISETP.GE.AND P1, PT, R27, RZ, PT ;  /* 0x000000ff1b00720c */ /* 0x000fe20003f26270 */
[----:B------:R-:W-:Y:S02]  /*5310*/  IMAD R78, R2, R9, R13 ;  /* 0x00000009024e7224 */ /* 0x000fe400078e020d */
[----:B------:R-:W-:-:S02]  /*5320*/  @!P2 IMAD.IADD R58, R58, 0x1, -R2 ;  /* 0x000000013a3aa824 */ /* 0x000fc400078e0a02 */
[----:B------:R-:W-:Y:S01]  /*5330*/  @!P3 IMAD.IADD R52, R52, 0x1, -R2 ;  /* 0x000000013434b824 */ /* 0x000fe200078e0a02 */
[----:B------:R-:W-:Y:S01]  /*5340*/  ISETP.GE.AND P3, PT, R12, RZ, PT ;  /* 0x000000ff0c00720c */ /* 0x000fe20003f66270 */
[C---:B------:R-:W-:Y:S01]  /*5350*/  IMAD R80, R2.reuse, R11, R15 ;  /* 0x0000000b02507224 */ /* 0x040fe200078e020f */
[C---:B------:R-:W-:Y:S01]  /*5360*/  ISETP.GT.U32.AND P2, PT, R2.reuse, R58, PT ;  /* 0x0000003a0200720c */ /* 0x040fe20003f44070 */
[----:B------:R-:W-:Y:S01]  /*5370*/  @!P6 IMAD.MOV R136, RZ, RZ, -R136 ;  /* 0x000000ffff88e224 */ /* 0x000fe200078e0a88 */
[C---:B------:R-:W-:Y:S01]  /*5380*/  ISETP.GT.U32.AND P6, PT, R2.reuse, R78, PT ;  /* 0x0000004e0200720c */ /* 0x040fe20003fc4070 */
[----:B------:R-:W-:Y:S01]  /*5390*/  @!P5 IMAD.MOV R52, RZ, RZ, -R52 ;  /* 0x000000ffff34d224 */ /* 0x000fe200078e0a34 */
[----:B------:R-:W-:Y:S01]  /*53a0*/  ISETP.GT.U32.AND P5, PT, R2, R80, PT ;  /* 0x000000500200720c */ /* 0x000fe20003fa4070 */
[----:B------:R-:W-:Y:S02]  /*53b0*/  VIADD R9, R3, 0x78 ;  /* 0x0000007803097836 */ /* 0x000fe40000000000 */
[----:B------:R-:W-:Y:S01]  /*53c0*/  @!P0 IMAD.IADD R56, R56, 0x1, -R2 ;  /* 0x0000000138388824 */ /* 0x000fe200078e0a02 */
[----:B------:R-:W-:Y:S01]  /*53d0*/  ISETP.GE.AND P0, PT, R21, RZ, PT ;  /* 0x000000ff1500720c */ /* 0x000fe20003f06270 */
[----:B------:R-:W-:Y:S01]  /*53e0*/  VIADD R12, R3, 0x70 ;  /* 0x00000070030c7836 */ /* 0x000fe20000000000 */
[----:B------:R-:W-:Y:S01]  /*53f0*/  IABS R11, R9 ;  /* 0x00000009000b7213 */ /* 0x000fe20000000000 */
[----:B------:R-:W-:Y:S01]  /*5400*/  @!P4 IMAD.MOV R56, RZ, RZ, -R56 ;  /* 0x000000ffff38c224 */ /* 0x000fe200078e0a38 */
[----:B------:R-:W-:Y:S01]  /*5410*/  ISETP.GE.AND P4, PT, R9, RZ, PT ;  /* 0x000000ff0900720c */ /* 0x000fe20003f86270 */
[----:B------:R-:W-:Y:S01]  /*5420*/  VIADD R9, R3, 0x74 ;  /* 0x0000007403097836 */ /* 0x000fe20000000000 */
[----:B------:R-:W-:Y:S01]  /*5430*/  IABS R15, R12 ;  /* 0x0000000c000f7213 */ /* 0x000fe20000000000 */
[----:B------:R-:W-:-:S02]  /*5440*/  @!P2 IMAD.IADD R58, R58, 0x1, -R2 ;  /* 0x000000013a3aa824 */ /* 0x000fc400078e0a02 */
[--C-:B------:R-:W-:Y:S01]  /*5450*/  @!P6 IMAD.IADD R78, R78, 0x1, -R2.reuse ;  /* 0x000000014e4ee824 */ /* 0x100fe200078e0a02 */
[----:B------:R-:W-:Y:S01]  /*5460*/  ISETP.GE.AND P2, PT, R9, RZ, PT ;  /* 0x000000ff0900720c */ /* 0x000fe20003f46270 */
[----:B------:R-:W-:Y:S01]  /*5470*/  @!P5 IMAD.IADD R80, R80, 0x1, -R2 ;  /* 0x000000015050d824 */ /* 0x000fe200078e0a02 */
[----:B------:R-:W-:Y:S01]  /*5480*/  IABS R13, R9 ;  /* 0x00000009000d7213 */ /* 0x000fe20000000000 */
[----:B------:R-:W-:Y:S01]  /*5490*/  IMAD.HI.U32 R9, R6, R11, RZ ;  /* 0x0000000b06097227 */ /* 0x000fe200078e00ff */
[C---:B------:R-:W-:Y:S02]  /*54a0*/  ISETP.GT.U32.AND P6, PT, R2.reuse, R78, PT ;  /* 0x0000004e0200720c */ /* 0x040fe40003fc4070 */
[----:B------:R-:W-:Y:S01]  /*54b0*/  ISETP.GT.U32.AND P5, PT, R2, R80, PT ;  /* 0x000000500200720c */ /* 0x000fe20003fa4070 */
[----:B------:R-:W-:Y:S02]  /*54c0*/  IMAD.MOV R9, RZ, RZ, -R9 ;  /* 0x000000ffff097224 */ /* 0x000fe400078e0a09 */
[----:B------:R-:W-:-:S02]  /*54d0*/  VIADD R17, R3, 0x6c ;  /* 0x0000006c03117836 */ /* 0x000fc40000000000 */
[----:B------:R-:W-:Y:S02]  /*54e0*/  IMAD R120, R2, R9, R11 ;  /* 0x0000000902787224 */ /* 0x000fe400078e020b */
[----:B------:R-:W-:-:S04]  /*54f0*/  IMAD.HI.U32 R9, R6, R13, RZ ;  /* 0x0000000d06097227 */ /* 0x000fc800078e00ff */
[----:B------:R-:W-:Y:S02]  /*5500*/  IMAD.MOV R9, RZ, RZ, -R9 ;  /* 0x000000ffff097224 */ /* 0x000fe400078e0a09 */
[--C-:B------:R-:W-:Y:S01]  /*5510*/  @!P6 IMAD.IADD R78, R78, 0x1, -R2.reuse ;  /* 0x000000014e4ee824 */ /* 0x100fe200078e0a02 */
[----:B------:R-:W-:Y:S01]  /*5520*/  ISETP.GT.U32.AND P6, PT, R2, R120, PT ;  /* 0x000000780200720c */ /* 0x000fe20003fc4070 */
[----:B------:R-:W-:Y:S01]  /*5530*/  @!P5 IMAD.IADD R80, R80, 0x1, -R2 ;  /* 0x000000015050d824 */ /* 0x000fe200078e0a02 */
[----:B------:R-:W-:Y:S01]  /*5540*/  ISETP.GE.AND P5, PT, R17, RZ, PT ;  /* 0x000000ff1100720c */ /* 0x000fe20003fa6270 */
[C---:B------:R-:W-:Y:S02]  /*5550*/  IMAD R134, R2.reuse, R9, R13 ;  /* 0x0000000902867224 */ /* 0x040fe400078e020d */
[----:B------:R-:W-:Y:S02]  /*5560*/  @!P0 IMAD.MOV R80, RZ, RZ, -R80 ;  /* 0x000000ffff508224 */ /* 0x000fe400078e0a50 */
[----:B------:R-:W-:Y:S01]  /*5570*/  @!P1 IMAD.MOV R58, RZ, RZ, -R58 ;  /* 0x000000ffff3a9224 */ /* 0x000fe200078e0a3a */
[----:B------:R-:W-:Y:S01]  /*5580*/  ISETP.GT.U32.AND P0, PT, R2, R134, PT ;  /* 0x000000860200720c */ /* 0x000fe20003f04070 */
[----:B------:R-:W-:Y:S01]  /*5590*/  IMAD.HI.U32 R11, R6, R15, RZ ;  /* 0x0000000f060b7227 */ /* 0x000fe200078e00ff */
[----:B------:R-:W-:-:S02]  /*55a0*/  ISETP.GE.AND P1, PT, R12, RZ, PT ;  /* 0x000000ff0c00720c */ /* 0x000fc40003f26270 */
[----:B------:R-:W-:Y:S01]  /*55b0*/  IABS R12, R17 ;  /* 0x00000011000c7213 */ /* 0x000fe20000000000 */
[----:B------:R-:W-:Y:S02]  /*55c0*/  IMAD.MOV R11, RZ, RZ, -R11 ;  /* 0x000000ffff0b7224 */ /* 0x000fe400078e0a0b */
[----:B------:R-:W-:Y:S02]  /*55d0*/  @!P6 IMAD.IADD R120, R120, 0x1, -R2 ;  /* 0x000000017878e824 */ /* 0x000fe400078e0a02 */
[----:B------:R-:W-:Y:S02]  /*55e0*/  IMAD.MOV.U32 R13, RZ, RZ, R12 ;  /* 0x000000ffff0d7224 */ /* 0x000fe400078e000c */
[C---:B------:R-:W-:Y:S01]  /*55f0*/  IMAD R132, R2.reuse, R11, R15 ;  /* 0x0000000b02847224 */ /* 0x040fe200078e020f */
[----:B------:R-:W-:Y:S01]  /*5600*/  ISETP.GT.U32.AND P6, PT, R2, R120, PT ;  /* 0x000000780200720c */ /* 0x000fe20003fc4070 */
[----:B------:R-:W-:Y:S02]  /*5610*/  VIADD R11, R3, 0x68 ;  /* 0x00000068030b7836 */ /* 0x000fe40000000000 */
[----:B------:R-:W-:-:S04]  /*5620*/  IMAD.HI.U32 R9, R6, R13, RZ ;  /* 0x0000000d06097227 */ /* 0x000fc800078e00ff */
[----:B------:R-:W-:Y:S01]  /*5630*/  @!P3 IMAD.MOV R78, RZ, RZ, -R78 ;  /* 0x000000ffff4eb224 */ /* 0x000fe200078e0a4e */
[----:B------:R-:W-:Y:S01]  /*5640*/  ISETP.GE.AND P3, PT, R11, RZ, PT ;  /* 0x000000ff0b00720c */ /* 0x000fe20003f66270 */
[--C-:B------:R-:W-:Y:S01]  /*5650*/  @!P0 IMAD.IADD R134, R134, 0x1, -R2.reuse ;  /* 0x0000000186868824 */ /* 0x100fe200078e0a02 */
[----:B------:R-:W-:Y:S01]  /*5660*/  IABS R11, R11 ;  /* 0x0000000b000b7213 */ /* 0x000fe20000000000 */
[----:B------:R-:W-:Y:S02]  /*5670*/  IMAD.MOV R9, RZ, RZ, -R9 ;  /* 0x000000ffff097224 */ /* 0x000fe400078e0a09 */
[----:B------:R-:W-:Y:S01]  /*5680*/  VIADD R27, R3, 0x60 ;  /* 0x00000060031b7836 */ /* 0x000fe20000000000 */
[C---:B------:R-:W-:Y:S01]  /*5690*/  ISETP.GT.U32.AND P0, PT, R2.reuse, R134, PT ;  /* 0x000000860200720c */ /* 0x040fe20003f04070 */
[----:B------:R-:W-:Y:S02]  /*56a0*/  IMAD R122, R2, R9, R13 ;  /* 0x00000009027a7224 */ /* 0x000fe400078e020d */
[----:B------:R-:W-:Y:S01]  /*56b0*/  IMAD.MOV.U32 R13, RZ, RZ, R11 ;  /* 0x000000ffff0d7224 */ /* 0x000fe200078e000b */
[----:B------:R-:W-:Y:S01]  /*56c0*/  IABS R17, R27 ;  /* 0x0000001b00117213 */ /* 0x000fe20000000000 */
[----:B------:R-:W-:Y:S01]  /*56d0*/  @!P6 IMAD.IADD R120, R120, 0x1, -R2 ;  /* 0x000000017878e824 */ /* 0x000fe200078e0a02 */
[----:B------:R-:W-:Y:S01]  /*56e0*/  ISETP.GT.U32.AND P6, PT, R2, R132, PT ;  /* 0x000000840200720c */ /* 0x000fe20003fc4070 */
[----:B------:R-:W-:-:S04]  /*56f0*/  IMAD.HI.U32 R9, R6, R13, RZ ;  /* 0x0000000d06097227 */ /* 0x000fc800078e00ff */
[----:B------:R-:W-:Y:S02]  /*5700*/  IMAD.MOV R9, RZ, RZ, -R9 ;  /* 0x000000ffff097224 */ /* 0x000fe400078e0a09 */
[----:B------:R-:W-:Y:S01]  /*5710*/  @!P0 IMAD.IADD R134, R134, 0x1, -R2 ;  /* 0x0000000186868824 */ /* 0x000fe200078e0a02 */
[C---:B------:R-:W-:Y:S01]  /*5720*/  ISETP.GT.U32.AND P0, PT, R2.reuse, R122, PT ;  /* 0x0000007a0200720c */ /* 0x040fe20003f04070 */
[----:B------:R-:W-:Y:S02]  /*5730*/  IMAD R124, R2, R9, R13 ;  /* 0x00000009027c7224 */ /* 0x000fe400078e020d */
[----:B------:R-:W-:-:S04]  /*5740*/  IMAD.HI.U32 R9, R6, R17, RZ ;  /* 0x0000001106097227 */ /* 0x000fc800078e00ff */
[C---:B------:R-:W-:Y:S02]  /*5750*/  VIADD R21, R3.reuse, 0x64 ;  /* 0x0000006403157836 */ /* 0x040fe40000000000 */
[----:B------:R-:W-:Y:S02]  /*5760*/  IMAD.MOV R130, RZ, RZ, -R9 ;  /* 0x000000ffff827224 */ /* 0x000fe400078e0a09 */
[----:B------:R-:W-:Y:S01]  /*5770*/  @!P6 IMAD.IADD R132, R132, 0x1, -R2 ;  /* 0x000000018484e824 */ /* 0x000fe200078e0a02 */
[----:B------:R-:W-:Y:S01]  /*5780*/  IABS R15, R21 ;  /* 0x00000015000f7213 */ /* 0x000fe20000000000 */
[C---:B------:R-:W-:Y:S02]  /*5790*/  IMAD R130, R2.reuse, R130, R17 ;  /* 0x0000008202827224 */ /* 0x040fe400078e0211 */
[----:B------:R-:W-:Y:S01]  /*57a0*/  VIADD R29, R3, 0x5c ;  /* 0x0000005c031d7836 */ /* 0x000fe20000000000 */
[C---:B------:R-:W-:Y:S01]  /*57b0*/  ISETP.GT.U32.AND P6, PT, R2.reuse, R132, PT ;  /* 0x000000840200720c */ /* 0x040fe20003fc4070 */
[----:B------:R-:W-:Y:S01]  /*57c0*/  @!P4 IMAD.MOV R120, RZ, RZ, -R120 ;  /* 0x000000ffff78c224 */ /* 0x000fe200078e0a78 */
[----:B------:R-:W-:Y:S01]  /*57d0*/  ISETP.GT.U32.AND P4, PT, R2, R124, PT ;  /* 0x0000007c0200720c */ /* 0x000fe20003f84070 */
[----:B------:R-:W-:Y:S01]  /*57e0*/  @!P0 IMAD.IADD R122, R122, 0x1, -R2 ;  /* 0x000000017a7a8824 */ /* 0x000fe200078e0a02 */
[----:B------:R-:W-:Y:S01]  /*57f0*/  ISETP.GT.U32.AND P0, PT, R2, R130, PT ;  /* 0x000000820200720c */ /* 0x000fe20003f04070 */
[----:B------:R-:W-:Y:S01]  /*5800*/  IMAD.HI.U32 R11, R6, R15, RZ ;  /* 0x0000000f060b7227 */ /* 0x000fe200078e00ff */
[----:B------:R-:W-:-:S03]  /*5810*/  IABS R12, R29 ;  /* 0x0000001d000c7213 */ /* 0x000fc60000000000 */
[----:B------:R-:W-:Y:S02]  /*5820*/  IMAD.MOV R11, RZ, RZ, -R11 ;  /* 0x000000ffff0b7224 */ /* 0x000fe400078e0a0b */
[----:B------:R-:W-:Y:S02]  /*5830*/  IMAD.MOV.U32 R13, RZ, RZ, R12 ;  /* 0x000000ffff0d7224 */ /* 0x000fe400078e000c */
[----:B------:R-:W-:Y:S02]  /*5840*/  IMAD R126, R2, R11, R15 ;  /* 0x0000000b027e7224 */ /* 0x000fe400078e020f */
[----:B------:R-:W-:Y:S02]  /*5850*/  VIADD R12, R3, 0x54 ;  /* 0x00000054030c7836 */ /* 0x000fe40000000000 */
[----:B------:R-:W-:-:S04]  /*5860*/  IMAD.HI.U32 R9, R6, R13, RZ ;  /* 0x0000000d06097227 */ /* 0x000fc800078e00ff */
[----:B------:R-:W-:Y:S01]  /*5870*/  @!P6 IMAD.IADD R132, R132, 0x1, -R2 ;  /* 0x000000018484e824 */ /* 0x000fe200078e0a02 */
[----:B------:R-:W-:Y:S01]  /*5880*/  ISETP.GE.AND P6, PT, R21, RZ, PT ;  /* 0x000000ff1500720c */ /* 0x000fe20003fc6270 */
[----:B------:R-:W-:Y:S01]  /*5890*/  @!P2 IMAD.MOV R134, RZ, RZ, -R134 ;  /* 0x000000ffff86a224 */ /* 0x000fe200078e0a86 */
[----:B------:R-:W-:Y:S01]  /*58a0*/  ISETP.GT.U32.AND P2, PT, R2, R126, PT ;  /* 0x0000007e0200720c */ /* 0x000fe20003f44070 */
[--C-:B------:R-:W-:Y:S01]  /*58b0*/  @!P4 IMAD.IADD R124, R124, 0x1, -R2.reuse ;  /* 0x000000017c7cc824 */ /* 0x100fe200078e0a02 */
[----:B------:R-:W-:Y:S01]  /*58c0*/  ISETP.GT.U32.AND P4, PT, R2, R122, PT ;  /* 0x0000007a0200720c */ /* 0x000fe20003f84070 */
[----:B------:R-:W-:Y:S01]  /*58d0*/  @!P0 IMAD.IADD R130, R130, 0x1, -R2 ;  /* 0x0000000182828824 */ /* 0x000fe200078e0a02 */
[----:B------:R-:W-:Y:S01]  /*58e0*/  IABS R21, R12 ;  /* 0x0000000c00157213 */ /* 0x000fe20000000000 */
[----:B------:R-:W-:Y:S02]  /*58f0*/  IMAD.MOV R9, RZ, RZ, -R9 ;  /* 0x000000ffff097224 */ /* 0x000fe400078e0a09 */
[----:B------:R-:W-:Y:S01]  /*5900*/  VIADD R31, R3, 0x58 ;  /* 0x00000058031f7836 */ /* 0x000fe20000000000 */
[C---:B------:R-:W-:Y:S01]  /*5910*/  ISETP.GT.U32.AND P0, PT, R2.reuse, R130, PT ;  /* 0x000000820200720c */ /* 0x040fe20003f04070 */
[----:B------:R-:W-:-:S02]  /*5920*/  IMAD R128, R2, R9, R13 ;  /* 0x0000000902807224 */ /* 0x000fc400078e020d */
[----:B------:R-:W-:Y:S01]  /*5930*/  IMAD.HI.U32 R9, R6, R21, RZ ;  /* 0x0000001506097227 */ /* 0x000fe200078e00ff */
[----:B------:R-:W-:-:S03]  /*5940*/  IABS R19, R31 ;  /* 0x0000001f00137213 */ /* 0x000fc60000000000 */
[----:B------:R-:W-:Y:S02]  /*5950*/  IMAD.MOV R9, RZ, RZ, -R9 ;  /* 0x000000ffff097224 */ /* 0x000fe400078e0a09 */
[--C-:B------:R-:W-:Y:S01]  /*5960*/  @!P2 IMAD.IADD R126, R126, 0x1, -R2.reuse ;  /* 0x000000017e7ea824 */ /* 0x100fe200078e0a02 */
[----:B------:R-:W-:Y:S01]  /*5970*/  ISETP.GT.U32.AND P2, PT, R2, R124, PT ;  /* 0x0000007c0200720c */ /* 0x000fe20003f44070 */
[----:B------:R-:W-:Y:S01]  /*5980*/  @!P4 IMAD.IADD R122, R122, 0x1, -R2 ;  /* 0x000000017a7ac824 */ /* 0x000fe200078e0a02 */
[C---:B------:R-:W-:Y:S01]  /*5990*/  ISETP.GT.U32.AND P4, PT, R2.reuse, R128, PT ;  /* 0x000000800200720c */ /* 0x040fe20003f84070 */
[C---:B------:R-:W-:Y:S02]  /*59a0*/  IMAD R21, R2.reuse, R9, R21 ;  /* 0x0000000902157224 */ /* 0x040fe400078e0215 */
[----:B------:R-:W-:Y:S01]  /*59b0*/  @!P1 IMAD.MOV R132, RZ, RZ, -R132 ;  /* 0x000000ffff849224 */ /* 0x000fe200078e0a84 */
[----:B------:R-:W-:Y:S01]  /*59c0*/  ISETP.GT.U32.AND P1, PT, R2, R126, PT ;  /* 0x0000007e0200720c */ /* 0x000fe20003f24070 */
[----:B------:R-:W-:Y:S01]  /*59d0*/  @!P0 IMAD.IADD R130, R130, 0x1, -R2 ;  /* 0x0000000182828824 */ /* 0x000fe200078e0a02 */
[----:B------:R-:W-:Y:S01]  /*59e0*/  ISETP.GT.U32.AND P0, PT, R2, R21, PT ;  /* 0x000000150200720c */ /* 0x000fe20003f04070 */
[----:B------:R-:W-:-:S04]  /*59f0*/  IMAD.HI.U32 R11, R6, R19, RZ ;  /* 0x00000013060b7227 */ /* 0x000fc800078e00ff */
[C---:B------:R-:W-:Y:S02]  /*5a00*/  VIADD R13, R3.reuse, 0x50 ;  /* 0x00000050030d7836 */ /* 0x040fe40000000000 */
[----:B------:R-:W-:Y:S02]  /*5a10*/  IMAD.MOV R11, RZ, RZ, -R11 ;  /* 0x000000ffff0b7224 */ /* 0x000fe400078e0a0b */
[----:B------:R-:W-:Y:S01]  /*5a20*/  VIADD R15, R3, 0x4c ;  /* 0x0000004c030f7836 */ /* 0x000fe20000000000 */
[----:B------:R-:W-:Y:S01]  /*5a30*/  IABS R23, R13 ;  /* 0x0000000d00177213 */ /* 0x000fe20000000000 */
[----:B------:R-:W-:Y:S02]  /*5a40*/  IMAD R19, R2, R11, R19 ;  /* 0x0000000b02137224 */ /* 0x000fe400078e0213 */
[----:B------:R-:W-:Y:S01]  /*5a50*/  @!P4 IMAD.IADD R128, R128, 0x1, -R2 ;  /* 0x000000018080c824 */ /* 0x000fe200078e0a02 */
[----:B------:R-:W-:Y:S01]  /*5a60*/  IABS R25, R15 ;  /* 0x0000000f00197213 */ /* 0x000fe20000000000 */
[----:B------:R-:W-:Y:S01]  /*5a70*/  IMAD.HI.U32 R9, R6, R23, RZ ;  /* 0x0000001706097227 */ /* 0x000fe200078e00ff */
[----:B------:R-:W-:-:S03]  /*5a80*/  ISETP.GE.AND P4, PT, R29, RZ, PT ;  /* 0x000000ff1d00720c */ /* 0x000fc60003f86270 */
[--C-:B------:R-:W-:Y:S01]  /*5a90*/  @!P2 IMAD.IADD R124, R124, 0x1, -R2.reuse ;  /* 0x000000017c7ca824 */ /* 0x100fe200078e0a02 */
[----:B------:R-:W-:Y:S01]  /*5aa0*/  ISETP.GT.U32.AND P2, PT, R2, R19, PT ;  /* 0x000000130200720c */ /* 0x000fe20003f44070 */
[--C-:B------:R-:W-:Y:S01]  /*5ab0*/  @!P1 IMAD.IADD R126, R126, 0x1, -R2.reuse ;  /* 0x000000017e7e9824 */ /* 0x100fe200078e0a02 */
[----:B------:R-:W-:Y:S01]  /*5ac0*/  ISETP.GE.AND P1, PT, R27, RZ, PT ;  /* 0x000000ff1b00720c */ /* 0x000fe20003f26270 */
[----:B------:R-:W-:Y:S01]  /*5ad0*/  @!P0 IMAD.IADD R21, R21, 0x1, -R2 ;  /* 0x0000000115158824 */ /* 0x000fe200078e0a02 */
[----:B------:R-:W-:Y:S01]  /*5ae0*/  ISETP.GT.U32.AND P0, PT, R2, R128, PT ;  /* 0x000000800200720c */ /* 0x000fe20003f04070 */
[----:B------:R-:W-:-:S04]  /*5af0*/  IMAD.HI.U32 R11, R6, R25, RZ ;  /* 0x00000019060b7227 */ /* 0x000fc800078e00ff */
[----:B------:R-:W-:Y:S02]  /*5b00*/  IMAD.MOV R9, RZ, RZ, -R9 ;  /* 0x000000ffff097224 */ /* 0x000fe400078e0a09 */
[----:B------:R-:W-:Y:S02]  /*5b10*/  IMAD.MOV R11, RZ, RZ, -R11 ;  /* 0x000000ffff0b7224 */ /* 0x000fe400078e0a0b */
[----:B------:R-:W-:Y:S02]  /*5b20*/  VIADD R17, R3, 0x48 ;  /* 0x0000004803117836 */ /* 0x000fe40000000000 */
[C---:B------:R-:W-:Y:S02]  /*5b30*/  IMAD R23, R2.reuse, R9, R23 ;  /* 0x0000000902177224 */ /* 0x040fe400078e0217 */
[C---:B------:R-:W-:Y:S01]  /*5b40*/  IMAD R25, R2.reuse, R11, R25 ;  /* 0x0000000b02197224 */ /* 0x040fe200078e0219 */
[----:B------:R-:W-:Y:S01]  /*5b50*/  IABS R27, R17 ;  /* 0x00000011001b7213 */ /* 0x000fe20000000000 */
[----:B------:R-:W-:Y:S01]  /*5b60*/  @!P3 IMAD.MOV R124, RZ, RZ, -R124 ;  /* 0x000000ffff7cb224 */ /* 0x000fe200078e0a7c */
[C---:B------:R-:W-:Y:S01]  /*5b70*/  ISETP.GT.U32.AND P3, PT, R2.reuse, R21, PT ;  /* 0x000000150200720c */ /* 0x040fe20003f64070 */
[----:B------:R-:W-:Y:S01]  /*5b80*/  @!P6 IMAD.MOV R126, RZ, RZ, -R126 ;  /* 0x000000ffff7ee224 */ /* 0x000fe200078e0a7e */
[----:B------:R-:W-:Y:S01]  /*5b90*/  ISETP.GT.U32.AND P6, PT, R2, R23, PT ;  /* 0x000000170200720c */ /* 0x000fe20003fc4070 */
[----:B------:R-:W-:Y:S01]  /*5ba0*/  @!P2 IMAD.IADD R19, R19, 0x1, -R2 ;  /* 0x000000011313a824 */ /* 0x000fe200078e0a02 */
[----:B------:R-:W-:Y:S01]  /*5bb0*/  ISETP.GE.AND P2, PT, R31, RZ, PT ;  /* 0x000000ff1f00720c */ /* 0x000fe20003f46270 */
[----:B------:R-:W-:Y:S01]  /*5bc0*/  @!P1 IMAD.MOV R130, RZ, RZ, -R130 ;  /* 0x000000ffff829224 */ /* 0x000fe200078e0a82 */
[----:B------:R-:W-:Y:S01]  /*5bd0*/  ISETP.GE.AND P1, PT, R12, RZ, PT ;  /* 0x000000ff0c00720c */ /* 0x000fe20003f26270 */
[----:B------:R-:W-:Y:S01]  /*5be0*/  @!P0 IMAD.IADD R128, R128, 0x1, -R2 ;  /* 0x0000000180808824 */ /* 0x000fe200078e0a02 */
[----:B------:R-:W-:Y:S01]  /*5bf0*/  ISETP.GT.U32.AND P0, PT, R2, R25, PT ;  /* 0x000000190200720c */ /* 0x000fe20003f04070 */
[----:B------:R-:W-:-:S04]  /*5c00*/  IMAD.HI.U32 R9, R6, R27, RZ ;  /* 0x0000001b06097227 */ /* 0x000fc800078e00ff */
[----:B------:R-:W-:Y:S01]  /*5c10*/  @!P5 IMAD.MOV R122, RZ, RZ, -R122 ;  /* 0x000000ffff7ad224 */ /* 0x000fe200078e0a7a */
[C---:B------:R-:W-:Y:S01]  /*5c20*/  ISETP.GT.U32.AND P5, PT, R2.reuse, R19, PT ;  /* 0x000000130200720c */ /* 0x040fe20003fa4070 */
[----:B------:R-:W-:Y:S02]  /*5c30*/  VIADD R12, R3, 0x44 ;  /* 0x00000044030c7836 */ /* 0x000fe40000000000 */
[----:B------:R-:W-:Y:S02]  /*5c40*/  IMAD.MOV R9, RZ, RZ, -R9 ;  /* 0x000000ffff097224 */ /* 0x000fe400078e0a09 */
[--C-:B------:R-:W-:Y:S01]  /*5c50*/  @!P3 IMAD.IADD R21, R21, 0x1, -R2.reuse ;  /* 0x000000011515b824 */ /* 0x100fe200078e0a02 */
[----:B------:R-:W-:Y:S01]  /*5c60*/  IABS R11, R12 ;  /* 0x0000000c000b7213 */ /* 0x000fe20000000000 */
[--C-:B------:R-:W-:Y:S01]  /*5c70*/  @!P6 IMAD.IADD R23, R23, 0x1, -R2.reuse ;  /* 0x000000011717e824 */ /* 0x100fe200078e0a02 */
[----:B------:R-:W-:Y:S01]  /*5c80*/  ISETP.GE.AND P3, PT, R15, RZ, PT ;  /* 0x000000ff0f00720c */ /* 0x000fe20003f66270 */
[C---:B------:R-:W-:Y:S01]  /*5c90*/  IMAD R27, R2.reuse, R9, R27 ;  /* 0x00000009021b7224 */ /* 0x040fe200078e021b */
[----:B------:R-:W-:Y:S01]  /*5ca0*/  ISETP.GE.AND P6, PT, R17, RZ, PT ;  /* 0x000000ff1100720c */ /* 0x000fe20003fc6270 */
[----:B------:R-:W-:Y:S01]  /*5cb0*/  @!P0 IMAD.IADD R25, R25, 0x1, -R2 ;  /* 0x0000000119198824 */ /* 0x000fe200078e0a02 */
[C---:B------:R-:W-:Y:S01]  /*5cc0*/  ISETP.GT.U32.AND P0, PT, R2.reuse, R23, PT ;  /* 0x000000170200720c */ /* 0x040fe20003f04070 */
[----:B------:R-:W-:Y:S01]  /*5cd0*/  @!P1 IMAD.MOV R21, RZ, RZ, -R21 ;  /* 0x000000ffff159224 */ /* 0x000fe200078e0a15 */
        /* <DEDUP_REMOVED lines=8> */
[----:B------:R-:W-:Y:S02]  /*5d60*/  VIADD R9, R3, 0x40 ;  /* 0x0000004003097836 */ /* 0x000fe40000000000 */
[----:B------:R-:W-:-:S02]  /*5d70*/  @!P0 IMAD.IADD R23, R23, 0x1, -R2 ;  /* 0x0000000117178824 */ /* 0x000fc400078e0a02 */
[----:B------:R-:W-:Y:S01]  /*5d80*/  @!P1 IMAD.IADD R27, R27, 0x1, -R2 ;  /* 0x000000011b1b9824 */ /* 0x000fe200078e0a02 */
[----:B------:R-:W-:Y:S01]  /*5d90*/  IABS R13, R9 ;  /* 0x00000009000d7213 */ /* 0x000fe20000000000 */
[----:B------:R-:W-:Y:S01]  /*5da0*/  @!P5 IMAD.MOV R23, RZ, RZ, -R23 ;  /* 0x000000ffff17d224 */ /* 0x000fe200078e0a17 */
[----:B------:R-:W-:Y:S01]  /*5db0*/  ISETP.GE.AND P0, PT, R9, RZ, PT ;  /* 0x000000ff0900720c */ /* 0x000fe20003f06270 */
[----:B------:R-:W-:Y:S01]  /*5dc0*/  VIADD R11, R3, 0x3c ;  /* 0x0000003c030b7836 */ /* 0x000fe20000000000 */
[----:B------:R-:W-:Y:S01]  /*5dd0*/  ISETP.GT.U32.AND P5, PT, R2, R27, PT ;  /* 0x0000001b0200720c */ /* 0x000fe20003fa4070 */
[----:B------:R-:W-:Y:S01]  /*5de0*/  IMAD.HI.U32 R9, R6, R13, RZ ;  /* 0x0000000d06097227 */ /* 0x000fe200078e00ff */
[----:B------:R-:W-:Y:S02]  /*5df0*/  ISETP.GT.U32.AND P1, PT, R2, R60, PT ;  /* 0x0000003c0200720c */ /* 0x000fe40003f24070 */
[----:B------:R-:W-:Y:S01]  /*5e00*/  IABS R15, R11 ;  /* 0x0000000b000f7213 */ /* 0x000fe20000000000 */
[----:B------:R-:W-:-:S02]  /*5e10*/  IMAD.MOV R9, RZ, RZ, -R9 ;  /* 0x000000ffff097224 */ /* 0x000fc400078e0a09 */
[----:B------:R-:W-:Y:S02]  /*5e20*/  VIADD R29, R3, 0x34 ;  /* 0x00000034031d7836 */ /* 0x000fe40000000000 */
[----:B------:R-:W-:Y:S02]  /*5e30*/  IMAD R64, R2, R9, R13 ;  /* 0x0000000902407224 */ /* 0x000fe400078e020d */
[----:B------:R-:W-:Y:S01]  /*5e40*/  @!P2 IMAD.MOV R19, RZ, RZ, -R19 ;  /* 0x000000ffff13a224 */ /* 0x000fe200078e0a13 */
[----:B------:R-:W-:Y:S01]  /*5e50*/  ISETP.GE.AND P2, PT, R12, RZ, PT ;  /* 0x000000ff0c00720c */ /* 0x000fe20003f46270 */
[--C-:B------:R-:W-:Y:S01]  /*5e60*/  @!P5 IMAD.IADD R27, R27, 0x1, -R2.reuse ;  /* 0x000000011b1bd824 */ /* 0x100fe200078e0a02 */
[----:B------:R-:W-:Y:S01]  /*5e70*/  ISETP.GT.U32.AND P5, PT, R2, R64, PT ;  /* 0x000000400200720c */ /* 0x000fe20003fa4070 */
[--C-:B------:R-:W-:Y:S01]  /*5e80*/  @!P4 IMAD.IADD R25, R25, 0x1, -R2.reuse ;  /* 0x000000011919c824 */ /* 0x100fe200078e0a02 */
[----:B------:R-:W-:Y:S01]  /*5e90*/  ISETP.GE.AND P4, PT, R11, RZ, PT ;  /* 0x000000ff0b00720c */ /* 0x000fe20003f86270 */
[----:B------:R-:W-:Y:S01]  /*5ea0*/  VIADD R12, R3, 0x38 ;  /* 0x00000038030c7836 */ /* 0x000fe20000000000 */
[----:B------:R-:W-:Y:S01]  /*5eb0*/  IABS R11, R29 ;  /* 0x0000001d000b7213 */ /* 0x000fe20000000000 */
[----:B------:R-:W-:-:S02]  /*5ec0*/  @!P1 IMAD.IADD R60, R60, 0x1, -R2 ;  /* 0x000000013c3c9824 */ /* 0x000fc400078e0a02 */
[----:B------:R-:W-:Y:S01]  /*5ed0*/  @!P3 IMAD.MOV R25, RZ, RZ, -R25 ;  /* 0x000000ffff19b224 */ /* 0x000fe200078e0a19 */
[----:B------:R-:W-:Y:S01]  /*5ee0*/  IABS R17, R12 ;  /* 0x0000000c00117213 */ /* 0x000fe20000000000 */
[----:B------:R-:W-:Y:S01]  /*5ef0*/  IMAD.MOV.U32 R13, RZ, RZ, R11 ;  /* 0x000000ffff0d7224 */ /* 0x000fe200078e000b */
[----:B------:R-:W-:Y:S01]  /*5f00*/  ISETP.GT.U32.AND P1, PT, R2, R60, PT ;  /* 0x0000003c0200720c */ /* 0x000fe20003f24070 */
[----:B------:R-:W-:Y:S01]  /*5f10*/  IMAD.HI.U32 R9, R6, R15, RZ ;  /* 0x0000000f06097227 */ /* 0x000fe200078e00ff */
[----:B------:R-:W-:-:S03]  /*5f20*/  ISETP.GE.AND P3, PT, R12, RZ, PT ;  /* 0x000000ff0c00720c */ /* 0x000fc60003f66270 */
[----:B------:R-:W-:Y:S02]  /*5f30*/  @!P5 IMAD.IADD R64, R64, 0x1, -R2 ;  /* 0x000000014040d824 */ /* 0x000fe400078e0a02 */
[----:B------:R-:W-:-:S03]  /*5f40*/  IMAD.HI.U32 R12, R6, R13, RZ ;  /* 0x0000000d060c7227 */ /* 0x000fc600078e00ff */
[----:B------:R-:W-:Y:S01]  /*5f50*/  ISETP.GT.U32.AND P5, PT, R2, R64, PT ;  /* 0x000000400200720c */ /* 0x000fe20003fa4070 */
[----:B------:R-:W-:-:S04]  /*5f60*/  IMAD.HI.U32 R11, R6, R17, RZ ;  /* 0x00000011060b7227 */ /* 0x000fc800078e00ff */
[----:B------:R-:W-:Y:S02]  /*5f70*/  IMAD.MOV R12, RZ, RZ, -R12 ;  /* 0x000000ffff0c7224 */ /* 0x000fe400078e0a0c */
[----:B------:R-:W-:Y:S02]  /*5f80*/  IMAD.MOV R11, RZ, RZ, -R11 ;  /* 0x000000ffff0b7224 */ /* 0x000fe400078e0a0b */
[C---:B------:R-:W-:Y:S02]  /*5f90*/  IMAD R72, R2.reuse, R12, R13 ;  /* 0x0000000c02487224 */ /* 0x040fe400078e020d */
[----:B------:R-:W-:Y:S02]  /*5fa0*/  IMAD R68, R2, R11, R17 ;  /* 0x0000000b02447224 */ /* 0x000fe400078e0211 */
[--C-:B------:R-:W-:Y:S02]  /*5fb0*/  @!P1 IMAD.IADD R60, R60, 0x1, -R2.reuse ;  /* 0x000000013c3c9824 */ /* 0x100fe400078e0a02 */
[----:B------:R-:W-:Y:S01]  /*5fc0*/  @!P5 IMAD.IADD R64, R64, 0x1, -R2 ;  /* 0x000000014040d824 */ /* 0x000fe200078e0a02 */
[C---:B------:R-:W-:Y:S01]  /*5fd0*/  ISETP.GT.U32.AND P5, PT, R2.reuse, R72, PT ;  /* 0x000000480200720c */ /* 0x040fe20003fa4070 */
[----:B------:R-:W-:Y:S01]  /*5fe0*/  @!P2 IMAD.MOV R60, RZ, RZ, -R60 ;  /* 0x000000ffff3ca224 */ /* 0x000fe200078e0a3c */
[----:B------:R-:W-:Y:S01]  /*5ff0*/  ISETP.GT.U32.AND P2, PT, R2, R68, PT ;  /* 0x000000440200720c */ /* 0x000fe20003f44070 */
[----:B------:R-:W-:-:S02]  /*6000*/  IMAD.MOV R9, RZ, RZ, -R9 ;  /* 0x000000ffff097224 */ /* 0x000fc400078e0a09 */
[C---:B------:R-:W-:Y:S02]  /*6010*/  VIADD R35, R3.reuse, 0x28 ;  /* 0x0000002803237836 */ /* 0x040fe40000000000 */
[C---:B------:R-:W-:Y:S02]  /*6020*/  IMAD R66, R2.reuse, R9, R15 ;  /* 0x0000000902427224 */ /* 0x040fe400078e020f */
[----:B------:R-:W-:Y:S01]  /*6030*/  VIADD R33, R3, 0x2c ;  /* 0x0000002c03217836 */ /* 0x000fe20000000000 */
[----:B------:R-:W-:Y:S01]  /*6040*/  IABS R17, R35 ;  /* 0x0000002300117213 */ /* 0x000fe20000000000 */
[----:B------:R-:W-:Y:S01]  /*6050*/  @!P6 IMAD.MOV R27, RZ, RZ, -R27 ;  /* 0x000000ffff1be224 */ /* 0x000fe200078e0a1b */
[----:B------:R-:W-:Y:S01]  /*6060*/  ISETP.GT.U32.AND P1, PT, R2, R66, PT ;  /* 0x000000420200720c */ /* 0x000fe20003f24070 */
[--C-:B------:R-:W-:Y:S01]  /*6070*/  @!P5 IMAD.IADD R72, R72, 0x1, -R2.reuse ;  /* 0x000000014848d824 */ /* 0x100fe200078e0a02 */
[----:B------:R-:W-:Y:S01]  /*6080*/  IABS R15, R33 ;  /* 0x00000021000f7213 */ /* 0x000fe20000000000 */
[----:B------:R-:W-:Y:S01]  /*6090*/  @!P2 IMAD.IADD R68, R68, 0x1, -R2 ;  /* 0x000000014444a824 */ /* 0x000fe200078e0a02 */
[----:B------:R-:W-:Y:S01]  /*60a0*/  ISETP.GE.AND P6, PT, R29, RZ, PT ;  /* 0x000000ff1d00720c */ /* 0x000fe20003fc6270 */
[----:B------:R-:W-:Y:S01]  /*60b0*/  IMAD.HI.U32 R12, R6, R17, RZ ;  /* 0x00000011060c7227 */ /* 0x000fe200078e00ff */
[----:B------:R-:W-:-:S02]  /*60c0*/  ISETP.GT.U32.AND P5, PT, R2, R72, PT ;  /* 0x000000480200720c */ /* 0x000fc40003fa4070 */
[----:B------:R-:W-:Y:S01]  /*60d0*/  ISETP.GT.U32.AND P2, PT, R2, R68, PT ;  /* 0x000000440200720c */ /* 0x000fe20003f44070 */
[----:B------:R-:W-:-:S04]  /*60e0*/  IMAD.HI.U32 R11, R6, R15, RZ ;  /* 0x0000000f060b7227 */ /* 0x000fc800078e00ff */
[----:B------:R-:W-:Y:S02]  /*60f0*/  VIADD R29, R3, 0x30 ;  /* 0x00000030031d7836 */ /* 0x000fe40000000000 */
[----:B------:R-:W-:Y:S02]  /*6100*/  IMAD.MOV R12, RZ, RZ, -R12 ;  /* 0x000000ffff0c7224 */ /* 0x000fe400078e0a0c */
[----:B------:R-:W-:Y:S01]  /*6110*/  IMAD.MOV R11, RZ, RZ, -R11 ;  /* 0x000000ffff0b7224 */ /* 0x000fe200078e0a0b */
[----:B------:R-:W-:Y:S01]  /*6120*/  IABS R13, R29 ;  /* 0x0000001d000d7213 */ /* 0x000fe20000000000 */
[--C-:B------:R-:W-:Y:S02]  /*6130*/  @!P1 IMAD.IADD R66, R66, 0x1, -R2.reuse ;  /* 0x0000000142429824 */ /* 0x100fe400078e0a02 */
[C---:B------:R-:W-:Y:S02]  /*6140*/  IMAD R100, R2.reuse, R12, R17 ;  /* 0x0000000c02647224 */ /* 0x040fe400078e0211 */
[C---:B------:R-:W-:Y:S01]  /*6150*/  IMAD R98, R2.reuse, R11, R15 ;  /* 0x0000000b02627224 */ /* 0x040fe200078e020f */
[----:B------:R-:W-:Y:S01]  /*6160*/  ISETP.GT.U32.AND P1, PT, R2, R66, PT ;  /* 0x000000420200720c */ /* 0x000fe20003f24070 */
[--C-:B------:R-:W-:Y:S01]  /*6170*/  @!P5 IMAD.IADD R72, R72, 0x1, -R2.reuse ;  /* 0x000000014848d824 */ /* 0x100fe200078e0a02 */
[----:B------:R-:W-:Y:S01]  /*6180*/  ISETP.GT.U32.AND P5, PT, R2, R100, PT ;  /* 0x000000640200720c */ /* 0x000fe20003fa4070 */
[----:B------:R-:W-:Y:S01]  /*6190*/  @!P2 IMAD.IADD R68, R68, 0x1, -R2 ;  /* 0x000000014444a824 */ /* 0x000fe200078e0a02 */
[----:B------:R-:W-:Y:S01]  /*61a0*/  ISETP.GT.U32.AND P2, PT, R2, R98, PT ;  /* 0x000000620200720c */ /* 0x000fe20003f44070 */
[----:B------:R-:W-:-:S04]  /*61b0*/  IMAD.HI.U32 R9, R6, R13, RZ ;  /* 0x0000000d06097227 */ /* 0x000fc800078e00ff */
[----:B------:R-:W-:Y:S02]  /*61c0*/  IMAD.MOV R9, RZ, RZ, -R9 ;  /* 0x000000ffff097224 */ /* 0x000fe400078e0a09 */
[C---:B------:R-:W-:Y:S02]  /*61d0*/  VIADD R39, R3.reuse, 0x20 ;  /* 0x0000002003277836 */ /* 0x040fe40000000000 */
[----:B------:R-:W-:Y:S02]  /*61e0*/  IMAD R74, R2, R9, R13 ;  /* 0x00000009024a7224 */ /* 0x000fe400078e020d */
[----:B------:R-:W-:Y:S01]  /*61f0*/  VIADD R37, R3, 0x24 ;  /* 0x0000002403257836 */ /* 0x000fe20000000000 */
[----:B------:R-:W-:Y:S01]  /*6200*/  IABS R17, R39 ;  /* 0x0000002700117213 */ /* 0x000fe20000000000 */
[--C-:B------:R-:W-:Y:S01]  /*6210*/  @!P1 IMAD.IADD R66, R66, 0x1, -R2.reuse ;  /* 0x0000000142429824 */ /* 0x100fe200078e0a02 */
[----:B------:R-:W-:Y:S01]  /*6220*/  ISETP.GT.U32.AND P1, PT, R2, R74, PT ;  /* 0x0000004a0200720c */ /* 0x000fe20003f24070 */
[--C-:B------:R-:W-:Y:S01]  /*6230*/  @!P5 IMAD.IADD R100, R100, 0x1, -R2.reuse ;  /* 0x000000016464d824 */ /* 0x100fe200078e0a02 */
[----:B------:R-:W-:Y:S01]  /*6240*/  IABS R15, R37 ;  /* 0x00000025000f7213 */ /* 0x000fe20000000000 */
[----:B------:R-:W-:-:S02]  /*6250*/  @!P2 IMAD.IADD R98, R98, 0x1, -R2 ;  /* 0x000000016262a824 */ /* 0x000fc400078e0a02 */
[----:B------:R-:W-:Y:S01]  /*6260*/  VIADD R43, R3, 0x18 ;  /* 0x00000018032b7836 */ /* 0x000fe20000000000 */
[----:B------:R-:W-:Y:S01]  /*6270*/  ISETP.GT.U32.AND P5, PT, R2, R100, PT ;  /* 0x000000640200720c */ /* 0x000fe20003fa4070 */
[----:B------:R-:W-:Y:S01]  /*6280*/  IMAD.HI.U32 R11, R6, R17, RZ ;  /* 0x00000011060b7227 */ /* 0x000fe200078e00ff */
[----:B------:R-:W-:Y:S02]  /*6290*/  ISETP.GT.U32.AND P2, PT, R2, R98, PT ;  /* 0x000000620200720c */ /* 0x000fe40003f44070 */
[----:B------:R-:W-:Y:S01]  /*62a0*/  IABS R31, R43 ;  /* 0x0000002b001f7213 */ /* 0x000fe20000000000 */
[----:B------:R-:W-:-:S04]  /*62b0*/  IMAD.HI.U32 R9, R6, R15, RZ ;  /* 0x0000000f06097227 */ /* 0x000fc800078e00ff */
[----:B------:R-:W-:Y:S02]  /*62c0*/  IMAD.MOV R11, RZ, RZ, -R11 ;  /* 0x000000ffff0b7224 */ /* 0x000fe400078e0a0b */
[----:B------:R-:W-:Y:S02]  /*62d0*/  VIADD R41, R3, 0x1c ;  /* 0x0000001c03297836 */ /* 0x000fe40000000000 */
[----:B------:R-:W-:Y:S02]  /*62e0*/  IMAD.MOV R9, RZ, RZ, -R9 ;  /* 0x000000ffff097224 */ /* 0x000fe400078e0a09 */
[----:B------:R-:W-:Y:S01]  /*62f0*/  @!P0 IMAD.MOV R64, RZ, RZ, -R64 ;  /* 0x000000ffff408224 */ /* 0x000fe200078e0a40 */
[----:B------:R-:W-:Y:S01]  /*6300*/  ISETP.GE.AND P0, PT, R29, RZ, PT ;  /* 0x000000ff1d00720c */ /* 0x000fe20003f06270 */
[----:B------:R-:W-:Y:S01]  /*6310*/  @!P1 IMAD.IADD R74, R74, 0x1, -R2 ;  /* 0x000000014a4a9824 */ /* 0x000fe200078e0a02 */
[----:B------:R-:W-:Y:S01]  /*6320*/  IABS R29, R41 ;  /* 0x00000029001d7213 */ /* 0x000fe20000000000 */
[----:B------:R-:W-:-:S02]  /*6330*/  IMAD R104, R2, R11, R17 ;  /* 0x0000000b02687224 */ /* 0x000fc400078e0211 */
[C---:B------:R-:W-:Y:S01]  /*6340*/  IMAD R102, R2.reuse, R9, R15 ;  /* 0x0000000902667224 */ /* 0x040fe200078e020f */
[----:B------:R-:W-:Y:S01]  /*6350*/  ISETP.GT.U32.AND P1, PT, R2, R74, PT ;  /* 0x0000004a0200720c */ /* 0x000fe20003f24070 */
[----:B------:R-:W-:-:S04]  /*6360*/  IMAD.HI.U32 R13, R6, R31, RZ ;  /* 0x0000001f060d7227 */ /* 0x000fc800078e00ff */
[--C-:B------:R-:W-:Y:S01]  /*6370*/  @!P5 IMAD.IADD R100, R100, 0x1, -R2.reuse ;  /* 0x000000016464d824 */ /* 0x100fe200078e0a02 */
[----:B------:R-:W-:Y:S01]  /*6380*/  ISETP.GT.U32.AND P5, PT, R2, R104, PT ;  /* 0x000000680200720c */ /* 0x000fe20003fa4070 */
[----:B------:R-:W-:Y:S01]  /*6390*/  @!P2 IMAD.IADD R98, R98, 0x1, -R2 ;  /* 0x000000016262a824 */ /* 0x000fe200078e0a02 */
[----:B------:R-:W-:Y:S01]  /*63a0*/  ISETP.GT.U32.AND P2, PT, R2, R102, PT ;  /* 0x000000660200720c */ /* 0x000fe20003f44070 */
[----:B------:R-:W-:Y:S02]  /*63b0*/  IMAD.MOV R13, RZ, RZ, -R13 ;  /* 0x000000ffff0d7224 */ /* 0x000fe400078e0a0d */
[----:B------:R-:W-:-:S04]  /*63c0*/  IMAD.HI.U32 R12, R6, R29, RZ ;  /* 0x0000001d060c7227 */ /* 0x000fc800078e00ff */
[C---:B------:R-:W-:Y:S02]  /*63d0*/  IMAD R108, R2.reuse, R13, R31 ;  /* 0x0000000d026c7224 */ /* 0x040fe400078e021f */
[----:B------:R-:W-:Y:S02]  /*63e0*/  IMAD.MOV R12, RZ, RZ, -R12 ;  /* 0x000000ffff0c7224 */ /* 0x000fe400078e0a0c */
[----:B------:R-:W-:Y:S02]  /*63f0*/  VIADD R31, R3, 0x14 ;  /* 0x00000014031f7836 */ /* 0x000fe40000000000 */
[----:B------:R-:W-:Y:S02]  /*6400*/  IMAD R106, R2, R12, R29 ;  /* 0x0000000c026a7224 */ /* 0x000fe400078e021d */
[--C-:B------:R-:W-:Y:S01]  /*6410*/  @!P1 IMAD.IADD R74, R74, 0x1, -R2.reuse ;  /* 0x000000014a4a9824 */ /* 0x100fe200078e0a02 */
[----:B------:R-:W-:Y:S01]  /*6420*/  IABS R9, R31 ;  /* 0x0000001f00097213 */ /* 0x000fe20000000000 */
[--C-:B------:R-:W-:Y:S01]  /*6430*/  @!P5 IMAD.IADD R104, R104, 0x1, -R2.reuse ;  /* 0x000000016868d824 */ /* 0x100fe200078e0a02 */
[----:B------:R-:W-:Y:S01]  /*6440*/  ISETP.GE.AND P1, PT, R33, RZ, PT ;  /* 0x000000ff2100720c */ /* 0x000fe20003f26270 */
[----:B------:R-:W-:Y:S01]  /*6450*/  @!P2 IMAD.IADD R102, R102, 0x1, -R2 ;  /* 0x000000016666a824 */ /* 0x000fe200078e0a02 */
[C---:B------:R-:W-:Y:S01]  /*6460*/  ISETP.GT.U32.AND P5, PT, R2.reuse, R108, PT ;  /* 0x0000006c0200720c */ /* 0x040fe20003fa4070 */
[C---:B------:R-:W-:Y:S01]  /*6470*/  VIADD R33, R3.reuse, 0x10 ;  /* 0x0000001003217836 */ /* 0x040fe20000000000 */
[----:B------:R-:W-:Y:S01]  /*6480*/  ISETP.GT.U32.AND P2, PT, R2, R106, PT ;  /* 0x0000006a0200720c */ /* 0x000fe20003f44070 */
[----:B------:R-:W-:-:S02]  /*6490*/  VIADD R45, R3, 0xc ;  /* 0x0000000c032d7836 */ /* 0x000fc40000000000 */
[C---:B------:R-:W-:Y:S01]  /*64a0*/  VIADD R47, R3.reuse, 0x8 ;  /* 0x00000008032f7836 */ /* 0x040fe20000000000 */
[----:B------:R-:W-:Y:S01]  /*64b0*/  IABS R13, R33 ;  /* 0x00000021000d7213 */ /* 0x000fe20000000000 */
[----:B------:R-:W-:Y:S01]  /*64c0*/  VIADD R12, R3, 0x4 ;  /* 0x00000004030c7836 */ /* 0x000fe20000000000 */
[----:B------:R-:W-:Y:S01]  /*64d0*/  IABS R15, R45 ;  /* 0x0000002d000f7213 */ /* 0x000fe20000000000 */
[----:B------:R-:W-:Y:S01]  /*64e0*/  IMAD.HI.U32 R3, R6, R9, RZ ;  /* 0x0000000906037227 */ /* 0x000fe200078e00ff */
[----:B------:R-:W-:Y:S02]  /*64f0*/  IABS R17, R47 ;  /* 0x0000002f00117213 */ /* 0x000fe40000000000 */
[----:B------:R-:W-:Y:S01]  /*6500*/  IABS R29, R12 ;  /* 0x0000000c001d7213 */ /* 0x000fe20000000000 */
[----:B------:R-:W-:Y:S02]  /*6510*/  IMAD.MOV R3, RZ, RZ, -R3 ;  /* 0x000000ffff037224 */ /* 0x000fe400078e0a03 */
[----:B------:R-:W-:Y:S01]  /*6520*/  @!P5 IMAD.IADD R108, R108, 0x1, -R2 ;  /* 0x000000016c6cd824 */ /* 0x000fe200078e0a02 */
[----:B------:R-:W-:Y:S01]  /*6530*/  ISETP.GE.AND P5, PT, R35, RZ, PT ;  /* 0x000000ff2300720c */ /* 0x000fe20003fa6270 */
[----:B------:R-:W-:-:S02]  /*6540*/  IMAD R110, R2, R3, R9 ;  /* 0x00000003026e7224 */ /* 0x000fc400078e0209 */
[----:B------:R-:W-:Y:S02]  /*6550*/  @!P2 IMAD.IADD R106, R106, 0x1, -R2 ;  /* 0x000000016a6aa824 */ /* 0x000fe400078e0a02 */
[----:B------:R-:W-:Y:S01]  /*6560*/  @!P0 IMAD.MOV R74, RZ, RZ, -R74 ;  /* 0x000000ffff4a8224 */ /* 0x000fe200078e0a4a */
[----:B------:R-:W-:Y:S01]  /*6570*/  ISETP.GT.U32.AND P2, PT, R2, R110, PT ;  /* 0x0000006e0200720c */ /* 0x000fe20003f44070 */
[----:B------:R-:W-:Y:S01]  /*6580*/  IMAD.HI.U32 R3, R6, R13, RZ ;  /* 0x0000000d06037227 */ /* 0x000fe200078e00ff */
[----:B------:R-:W-:-:S03]  /*6590*/  ISETP.GT.U32.AND P0, PT, R2, R108, PT ;  /* 0x0000006c0200720c */ /* 0x000fc60003f04070 */
[----:B------:R-:W-:-:S04]  /*65a0*/  IMAD.HI.U32 R9, R6, R15, RZ ;  /* 0x0000000f06097227 */ /* 0x000fc800078e00ff */
[----:B------:R-:W-:-:S04]  /*65b0*/  IMAD.HI.U32 R11, R6, R17, RZ ;  /* 0x00000011060b7227 */ /* 0x000fc800078e00ff */
[----:B------:R-:W-:-:S04]  /*65c0*/  IMAD.HI.U32 R6, R6, R29, RZ ;  /* 0x0000001d06067227 */ /* 0x000fc800078e00ff */
[----:B------:R-:W-:Y:S01]  /*65d0*/  @!P4 IMAD.MOV R66, RZ, RZ, -R66 ;  /* 0x000000ffff42c224 */ /* 0x000fe200078e0a42 */
[----:B------:R-:W-:Y:S01]  /*65e0*/  ISETP.GT.U32.AND P4, PT, R2, R106, PT ;  /* 0x0000006a0200720c */ /* 0x000fe20003f84070 */
[----:B------:R-:W-:Y:S02]  /*65f0*/  IMAD.MOV R6, RZ, RZ, -R6 ;  /* 0x000000ffff067224 */ /* 0x000fe400078e0a06 */
[----:B------:R-:W-:Y:S01]  /*6600*/  @!P2 IMAD.IADD R110, R110, 0x1, -R2 ;  /* 0x000000016e6ea824 */ /* 0x000fe200078e0a02 */
[C---:B------:R-:W-:Y:S01]  /*6610*/  ISETP.GT.U32.AND P2, PT, R2.reuse, R102, PT ;  /* 0x000000660200720c */ /* 0x040fe20003f44070 */
[C---:B------:R-:W-:Y:S01]  /*6620*/  IMAD R118, R2.reuse, R6, R29 ;  /* 0x0000000602767224 */ /* 0x040fe200078e021d */
[----:B0-----:R-:W-:Y:S01]  /*6630*/  SHF.R.S32.HI R6, RZ, 0x6, R205 ;  /* 0x00000006ff067819 */ /* 0x001fe200000114cd */
[----:B------:R-:W-:Y:S01]  /*6640*/  @!P3 IMAD.MOV R68, RZ, RZ, -R68 ;  /* 0x000000ffff44b224 */ /* 0x000fe200078e0a44 */
[----:B------:R-:W-:Y:S01]  /*6650*/  ISETP.GT.U32.AND P3, PT, R2, R104, PT ;  /* 0x000000680200720c */ /* 0x000fe20003f64070 */
[----:B------:R-:W-:Y:S01]  /*6660*/  @!P0 IMAD.IADD R108, R108, 0x1, -R2 ;  /* 0x000000016c6c8824 */ /* 0x000fe200078e0a02 */
[----:B------:R-:W-:Y:S01]  /*6670*/  ISETP.GT.U32.AND P0, PT, R2, R118, PT ;  /* 0x000000760200720c */ /* 0x000fe20003f04070 */
[----:B------:R-:W-:Y:S01]  /*6680*/  IMAD.MOV R3, RZ, RZ, -R3 ;  /* 0x000000ffff037224 */ /* 0x000fe200078e0a03 */
[----:B------:R-:W-:Y:S01]  /*6690*/  SGXT R6, R6, 0x1 ;  /* 0x000000010606781a */ /* 0x000fe20000000200 */
[----:B------:R-:W-:-:S02]  /*66a0*/  IMAD.MOV R9, RZ, RZ, -R9 ;  /* 0x000000ffff097224 */ /* 0x000fc400078e0a09 */
[----:B------:R-:W-:Y:S02]  /*66b0*/  IMAD.MOV R11, RZ, RZ, -R11 ;  /* 0x000000ffff0b7224 */ /* 0x000fe400078e0a0b */
[----:B------:R-:W-:Y:S01]  /*66c0*/  @!P4 IMAD.IADD R106, R106, 0x1, -R2 ;  /* 0x000000016a6ac824 */ /* 0x000fe200078e0a02 */
[----:B------:R-:W-:Y:S01]  /*66d0*/  ISETP.GE.AND P4, PT, R39, RZ, PT ;  /* 0x000000ff2700720c */ /* 0x000fe20003f86270 */
[C---:B------:R-:W-:Y:S02]  /*66e0*/  IMAD R112, R2.reuse, R3, R13 ;  /* 0x0000000302707224 */ /* 0x040fe400078e020d */
[C---:B------:R-:W-:Y:S01]  /*66f0*/  IMAD R114, R2.reuse, R9, R15 ;  /* 0x0000000902727224 */ /* 0x040fe200078e020f */
[----:B------:R-:W-:Y:S01]  /*6700*/  LOP3.LUT R9, R205, 0x40, RZ, 0xc0, !PT ;  /* 0x00000040cd097812 */ /* 0x000fe200078ec0ff */
[C---:B------:R-:W-:Y:S02]  /*6710*/  IMAD R116, R2.reuse, R11, R17 ;  /* 0x0000000b02747224 */ /* 0x040fe400078e0211 */
[----:B------:R-:W-:Y:S01]  /*6720*/  @!P1 IMAD.MOV R98, RZ, RZ, -R98 ;  /* 0x000000ffff629224 */ /* 0x000fe200078e0a62 */
[C---:B------:R-:W-:Y:S01]  /*6730*/  ISETP.GT.U32.AND P1, PT, R2.reuse, R112, PT ;  /* 0x000000700200720c */ /* 0x040fe20003f24070 */
[----:B------:R-:W-:Y:S01]  /*6740*/  @!P5 IMAD.MOV R100, RZ, RZ, -R100 ;  /* 0x000000ffff64d224 */ /* 0x000fe200078e0a64 */
[----:B------:R-:W-:Y:S01]  /*6750*/  ISETP.GT.U32.AND P5, PT, R2, R114, PT ;  /* 0x000000720200720c */ /* 0x000fe20003fa4070 */
[--C-:B------:R-:W-:Y:S01]  /*6760*/  @!P2 IMAD.IADD R102, R102, 0x1, -R2.reuse ;  /* 0x000000016666a824 */ /* 0x100fe200078e0a02 */
[----:B------:R-:W-:Y:S01]  /*6770*/  ISETP.GT.U32.AND P2, PT, R2, R116, PT ;  /* 0x000000740200720c */ /* 0x000fe20003f44070 */
[--C-:B------:R-:W-:Y:S01]  /*6780*/  @!P3 IMAD.IADD R104, R104, 0x1, -R2.reuse ;  /* 0x000000016868b824 */ /* 0x100fe200078e0a02 */
[----:B------:R-:W-:Y:S01]  /*6790*/  ISETP.GE.AND P3, PT, R37, RZ, PT ;  /* 0x000000ff2500720c */ /* 0x000fe20003f66270 */
[----:B------:R-:W-:-:S02]  /*67a0*/  @!P0 IMAD.IADD R118, R118, 0x1, -R2 ;  /* 0x0000000176768824 */ /* 0x000fc400078e0a02 */
[----:B------:R-:W-:Y:S01]  /*67b0*/  @!P6 IMAD.MOV R72, RZ, RZ, -R72 ;  /* 0x000000ffff48e224 */ /* 0x000fe200078e0a48 */
[C---:B------:R-:W-:Y:S01]  /*67c0*/  ISETP.GT.U32.AND P6, PT, R2.reuse, R110, PT ;  /* 0x0000006e0200720c */ /* 0x040fe20003fc4070 */
[----:B------:R-:W-:Y:S01]  /*67d0*/  @!P4 IMAD.MOV R104, RZ, RZ, -R104 ;  /* 0x000000ffff68c224 */ /* 0x000fe200078e0a68 */
[----:B------:R-:W-:Y:S01]  /*67e0*/  ISETP.GT.U32.AND P4, PT, R2, R118, PT ;  /* 0x000000760200720c */ /* 0x000fe20003f84070 */
[--C-:B------:R-:W-:Y:S01]  /*67f0*/  @!P1 IMAD.IADD R112, R112, 0x1, -R2.reuse ;  /* 0x0000000170709824 */ /* 0x100fe200078e0a02 */
[----:B------:R-:W-:Y:S01]  /*6800*/  ISETP.GE.AND P1, PT, R43, RZ, PT ;  /* 0x000000ff2b00720c */ /* 0x000fe20003f26270 */
[--C-:B------:R-:W-:Y:S02]  /*6810*/  @!P5 IMAD.IADD R114, R114, 0x1, -R2.reuse ;  /* 0x000000017272d824 */ /* 0x100fe400078e0a02 */
[----:B------:R-:W-:Y:S01]  /*6820*/  @!P2 IMAD.IADD R116, R116, 0x1, -R2 ;  /* 0x000000017474a824 */ /* 0x000fe200078e0a02 */
[C---:B------:R-:W-:Y:S01]  /*6830*/  ISETP.GT.U32.AND P5, PT, R2.reuse, R112, PT ;  /* 0x000000700200720c */ /* 0x040fe20003fa4070 */
[----:B------:R-:W-:Y:S01]  /*6840*/  @!P3 IMAD.MOV R102, RZ, RZ, -R102 ;  /* 0x000000ffff66b224 */ /* 0x000fe200078e0a66 */
[C---:B------:R-:W-:Y:S01]  /*6850*/  ISETP.GT.U32.AND P2, PT, R2.reuse, R114, PT ;  /* 0x000000720200720c */ /* 0x040fe20003f44070 */
[----:B------:R-:W-:Y:S01]  /*6860*/  IMAD.SHL.U32 R3, R205, 0x2, RZ ;  /* 0x00000002cd037824 */ /* 0x000fe200078e00ff */
[----:B------:R-:W-:Y:S01]  /*6870*/  ISETP.GT.U32.AND P0, PT, R2, R116, PT ;  /* 0x000000740200720c */ /* 0x000fe20003f04070 */
[--C-:B------:R-:W-:Y:S01]  /*6880*/  @!P6 IMAD.IADD R110, R110, 0x1, -R2.reuse ;  /* 0x000000016e6ee824 */ /* 0x100fe200078e0a02 */
[----:B------:R-:W-:Y:S01]  /*6890*/  ISETP.GE.AND P6, PT, R41, RZ, PT ;  /* 0x000000ff2900720c */ /* 0x000fe20003fc6270 */
[----:B------:R-:W-:Y:S01]  /*68a0*/  @!P4 IMAD.IADD R118, R118, 0x1, -R2 ;  /* 0x000000017676c824 */ /* 0x000fe200078e0a02 */
[----:B------:R-:W-:Y:S01]  /*68b0*/  ISETP.NE.AND P4, PT, R5, RZ, PT ;  /* 0x000000ff0500720c */ /* 0x000fe20003f85270 */
[----:B------:R-:W-:Y:S01]  /*68c0*/  @!P1 IMAD.MOV R108, RZ, RZ, -R108 ;  /* 0x000000ffff6c9224 */ /* 0x000fe200078e0a6c */
[----:B------:R-:W-:Y:S01]  /*68d0*/  LOP3.LUT R5, RZ, R5, RZ, 0x33, !PT ;  /* 0x00000005ff057212 */ /* 0x000fe200078e33ff */
[----:B------:R-:W-:Y:S01]  /*68e0*/  IMAD R0, R0, UR4, RZ ;  /* 0x0000000400007c24 */ /* 0x000fe2000f8e02ff */
[----:B------:R-:W-:Y:S01]  /*68f0*/  ISETP.GE.AND P3, PT, R31, RZ, PT ;  /* 0x000000ff1f00720c */ /* 0x000fe20003f66270 */
[--C-:B------:R-:W-:Y:S01]  /*6900*/  @!P5 IMAD.IADD R112, R112, 0x1, -R2.reuse ;  /* 0x000000017070d824 */ /* 0x100fe200078e0a02 */
[C---:B------:R-:W-:Y:S01]  /*6910*/  SEL R15, R5.reuse, R22, !P4 ;  /* 0x00000016050f7207 */ /* 0x040fe20006000000 */
[--C-:B------:R-:W-:Y:S01]  /*6920*/  @!P2 IMAD.IADD R114, R114, 0x1, -R2.reuse ;  /* 0x000000017272a824 */ /* 0x100fe200078e0a02 */
[C---:B------:R-:W-:Y:S01]  /*6930*/  SEL R13, R5.reuse, R24, !P4 ;  /* 0x00000018050d7207 */ /* 0x040fe20006000000 */
[----:B------:R-:W-:Y:S01]  /*6940*/  @!P0 IMAD.IADD R116, R116, 0x1, -R2 ;  /* 0x0000000174748824 */ /* 0x000fe200078e0a02 */
[C---:B------:R-:W-:Y:S01]  /*6950*/  SEL R22, R5.reuse, R56, !P4 ;  /* 0x0000003805167207 */ /* 0x040fe20006000000 */
[----:B------:R-:W-:Y:S01]  /*6960*/  @!P6 IMAD.MOV R106, RZ, RZ, -R106 ;  /* 0x000000ffff6ae224 */ /* 0x000fe200078e0a6a */
[----:B------:R-:W-:Y:S01]  /*6970*/  SEL R24, R5, R52, !P4 ;  /* 0x0000003405187207 */ /* 0x000fe20006000000 */
[----:B------:R-:W0:Y:S01]  /*6980*/  LDC.64 R56, c[0x0][0x218] ;  /* 0x00008600ff387b82 */ /* 0x000e220000000a00 */
[----:B------:R-:W-:Y:S01]  /*6990*/  ISETP.GE.AND P6, PT, R33, RZ, PT ;  /* 0x000000ff2100720c */ /* 0x000fe20003fc6270 */
[-C--:B--2---:R-:W-:Y:S01]  /*69a0*/  IMAD R22, R22, R59.reuse, RZ ;  /* 0x0000003b16167224 */ /* 0x084fe200078e02ff */
[----:B------:R-:W-:Y:S01]  /*69b0*/  ISETP.GE.AND P5, PT, R45, RZ, PT ;  /* 0x000000ff2d00720c */ /* 0x000fe20003fa6270 */
[----:B------:R-:W-:Y:S01]  /*69c0*/  @!P3 IMAD.MOV R110, RZ, RZ, -R110 ;  /* 0x000000ffff6eb224 */ /* 0x000fe200078e0a6e */
[----:B------:R-:W-:Y:S01]  /*69d0*/  ISETP.GE.AND P2, PT, R47, RZ, PT ;  /* 0x000000ff2f00720c */ /* 0x000fe20003f46270 */
[----:B------:R-:W-:Y:S01]  /*69e0*/  IMAD R24, R24, R59, RZ ;  /* 0x0000003b18187224 */ /* 0x000fe200078e02ff */
[----:B------:R-:W-:Y:S01]  /*69f0*/  ISETP.GE.AND P0, PT, R12, RZ, PT ;  /* 0x000000ff0c00720c */ /* 0x000fe20003f06270 */
[----:B------:R-:W1:Y:S01]  /*6a00*/  LDC.64 R52, c[0x0][0x218] ;  /* 0x00008600ff347b82 */ /* 0x000e620000000a00 */
[C---:B------:R-:W-:Y:S01]  /*6a10*/  SEL R251, R5.reuse, R26, !P4 ;  /* 0x0000001a05fb7207 */ /* 0x040fe20006000000 */
[----:B------:R-:W-:Y:S01]  /*6a20*/  ULDC.64 UR4, c[0x0][0x210] ;  /* 0x0000840000047ab9 */ /* 0x000fe20000000a00 */
[----:B------:R-:W-:-:S02]  /*6a30*/  SEL R17, R5, R28, !P4 ;  /* 0x0000001c05117207 */ /* 0x000fc40006000000 */
[C---:B------:R-:W-:Y:S01]  /*6a40*/  SEL R26, R5.reuse, R50, !P4 ;  /* 0x00000032051a7207 */ /* 0x040fe20006000000 */
[----:B------:R-:W-:Y:S01]  /*6a50*/  @!P6 IMAD.MOV R112, RZ, RZ, -R112 ;  /* 0x000000ffff70e224 */ /* 0x000fe200078e0a70 */
[----:B------:R-:W-:Y:S01]  /*6a60*/  SEL R28, R5, R48, !P4 ;  /* 0x00000030051c7207 */ /* 0x000fe20006000000 */
[----:B------:R-:W2:Y:S01]  /*6a70*/  LDC.64 R50, c[0x0][0x218] ;  /* 0x00008600ff327b82 */ /* 0x000ea20000000a00 */
[----:B------:R-:W-:Y:S01]  /*6a80*/  LOP3.LUT R3, R3, 0x7e, RZ, 0xc0, !PT ;  /* 0x0000007e03037812 */ /* 0x000fe200078ec0ff */
[----:B------:R-:W-:Y:S01]  /*6a90*/  @!P5 IMAD.MOV R114, RZ, RZ, -R114 ;  /* 0x000000ffff72d224 */ /* 0x000fe200078e0a72 */
[C---:B------:R-:W-:Y:S01]  /*6aa0*/  SEL R60, R5.reuse, R60, !P4 ;  /* 0x0000003c053c7207 */ /* 0x040fe20006000000 */
[----:B------:R-:W-:Y:S01]  /*6ab0*/  @!P2 IMAD.MOV R116, RZ, RZ, -R116 ;  /* 0x000000ffff74a224 */ /* 0x000fe200078e0a74 */
[C---:B------:R-:W-:Y:S01]  /*6ac0*/  SEL R64, R5.reuse, R64, !P4 ;  /* 0x0000004005407207 */ /* 0x040fe20006000000 */
[----:B------:R-:W-:Y:S01]  /*6ad0*/  @!P0 IMAD.MOV R118, RZ, RZ, -R118 ;  /* 0x000000ffff768224 */ /* 0x000fe200078e0a76 */
[----:B------:R-:W-:Y:S01]  /*6ae0*/  SEL R11, R5, R16, !P4 ;  /* 0x00000010050b7207 */ /* 0x000fe20006000000 */
[----:B------:R-:W3:Y:S01]  /*6af0*/  LDC.64 R48, c[0x0][0x218] ;  /* 0x00008600ff307b82 */ /* 0x000ee20000000a00 */
[----:B------:R-:W-:Y:S01]  /*6b00*/  IMAD R12, R9, 0x40, R3 ;  /* 0x00000040090c7824 */ /* 0x000fe200078e0203 */
[----:B------:R-:W-:Y:S01]  /*6b10*/  LOP3.LUT R3, R3, 0x90, R6, 0x78, !PT ;  /* 0x0000009003037812 */ /* 0x000fe200078e7806 */
[-C--:B------:R-:W-:Y:S01]  /*6b20*/  IMAD R60, R60, R59.reuse, RZ ;  /* 0x0000003b3c3c7224 */ /* 0x080fe200078e02ff */
[C---:B------:R-:W-:Y:S01]  /*6b30*/  SEL R9, R5.reuse, R10, !P4 ;  /* 0x0000000a05097207 */ /* 0x040fe20006000000 */
[-C--:B------:R-:W-:Y:S01]  /*6b40*/  IMAD R64, R64, R59.reuse, RZ ;  /* 0x0000003b40407224 */ /* 0x080fe200078e02ff */
[----:B------:R-:W-:Y:S01]  /*6b50*/  SEL R35, R5, R14, !P4 ;  /* 0x0000000e05237207 */ /* 0x000fe20006000000 */
[-C--:B------:R-:W-:Y:S01]  /*6b60*/  IMAD R251, R251, R59.reuse, RZ ;  /* 0x0000003bfbfb7224 */ /* 0x080fe200078e02ff */
[C---:B------:R-:W-:Y:S01]  /*6b70*/  SEL R249, R5.reuse, R18, !P4 ;  /* 0x0000001205f97207 */ /* 0x040fe20006000000 */
[-C--:B------:R-:W-:Y:S01]  /*6b80*/  IMAD R28, R28, R59.reuse, RZ ;  /* 0x0000003b1c1c7224 */ /* 0x080fe200078e02ff */
[----:B------:R-:W-:Y:S01]  /*6b90*/  SEL R33, R5, R20, !P4 ;  /* 0x0000001405217207 */ /* 0x000fe20006000000 */
[-C--:B------:R-:W-:Y:S01]  /*6ba0*/  IMAD R35, R35, R59.reuse, RZ ;  /* 0x0000003b23237224 */ /* 0x080fe200078e02ff */
[----:B------:R-:W-:Y:S01]  /*6bb0*/  SEL R16, R5, R80, !P4 ;  /* 0x0000005005107207 */ /* 0x000fe20006000000 */
[-C--:B------:R-:W-:Y:S01]  /*6bc0*/  IMAD R249, R249, R59.reuse, RZ ;  /* 0x0000003bf9f97224 */ /* 0x080fe200078e02ff */
[C---:B------:R-:W-:Y:S01]  /*6bd0*/  SEL R20, R5.reuse, R58, !P4 ;  /* 0x0000003a05147207 */ /* 0x040fe20006000000 */
[----:B------:R-:W4:Y:S01]  /*6be0*/  LDC.64 R80, c[0x0][0x218] ;  /* 0x00008600ff507b82 */ /* 0x000f220000000a00 */
[----:B------:R-:W-:Y:S01]  /*6bf0*/  SEL R18, R5, R78, !P4 ;  /* 0x0000004e05127207 */ /* 0x000fe20006000000 */
[-C--:B------:R-:W-:Y:S01]  /*6c00*/  IMAD R33, R33, R59.reuse, RZ ;  /* 0x0000003b21217224 */ /* 0x080fe200078e02ff */
[C---:B------:R-:W-:Y:S01]  /*6c10*/  SEL R14, R5.reuse, R120, !P4 ;  /* 0x00000078050e7207 */ /* 0x040fe20006000000 */
[-C--:B------:R-:W-:Y:S01]  /*6c20*/  IMAD R26, R26, R59.reuse, RZ ;  /* 0x0000003b1a1a7224 */ /* 0x080fe200078e02ff */
[C---:B------:R-:W-:Y:S01]  /*6c30*/  SEL R2, R5.reuse, R122, !P4 ;  /* 0x0000007a05027207 */ /* 0x040fe20006000000 */
[-C--:B------:R-:W-:Y:S01]  /*6c40*/  IMAD R20, R20, R59.reuse, RZ ;  /* 0x0000003b14147224 */ /* 0x080fe200078e02ff */
[C---:B------:R-:W-:Y:S01]  /*6c50*/  SEL R6, R5.reuse, R124, !P4 ;  /* 0x0000007c05067207 */ /* 0x040fe20006000000 */
[----:B------:R-:W5:Y:S01]  /*6c60*/  LDC.64 R78, c[0x0][0x218] ;  /* 0x00008600ff4e7b82 */ /* 0x000f620000000a00 */
[C---:B------:R-:W-:Y:S01]  /*6c70*/  SEL R10, R5.reuse, R126, !P4 ;  /* 0x0000007e050a7207 */ /* 0x040fe20006000000 */
[-C--:B------:R-:W-:Y:S01]  /*6c80*/  IMAD R18, R18, R59.reuse, RZ ;  /* 0x0000003b12127224 */ /* 0x080fe200078e02ff */
        /* <DEDUP_REMOVED lines=17> */
[-C--:B------:R-:W-:Y:S01]  /*6da0*/  IMAD R95, R36, R59.reuse, RZ ;  /* 0x0000003b245f7224 */ /* 0x080fe200078e02ff */
[C---:B------:R-:W-:Y:S01]  /*6db0*/  SEL R212, R5.reuse, R212, !P4 ;  /* 0x000000d405d47207 */ /* 0x040fe20006000000 */
[-C--:B------:R-:W-:Y:S01]  /*6dc0*/  IMAD R211, R38, R59.reuse, RZ ;  /* 0x0000003b26d37224 */ /* 0x080fe200078e02ff */
[----:B------:R-:W-:Y:S01]  /*6dd0*/  SEL R40, R5, R40, !P4 ;  /* 0x0000002805287207 */ /* 0x000fe20006000000 */
        /* <DEDUP_REMOVED lines=150> */
[----:B------:R-:W-:Y:S01]  /*7740*/  IMAD R30, R30, R59, RZ ;  /* 0x0000003b1e1e7224 */ /* 0x000fe200078e02ff */
        /* <DEDUP_REMOVED lines=38> */
[----:B------:R-:W-:Y:S01]  /*79b0*/  SEL R118, R5, R118, !P4 ;  /* 0x0000007605767207 */ /* 0x000fe20006000000 */
[----:B------:R-:W5:Y:S01]  /*79c0*/  LDC.64 R68, c[0x0][0x218] ;  /* 0x00008600ff447b82 */ /* 0x000f620000000a00 */
[----:B0-----:R-:W-:Y:S01]  /*79d0*/  LEA R56, P0, R60, R56, 0x1 ;  /* 0x000000383c387211 */ /* 0x001fe200078008ff */
[-C--:B------:R-:W-:Y:S01]  /*79e0*/  IMAD R23, R120, R59.reuse, RZ ;  /* 0x0000003b78177224 */ /* 0x080fe200078e02ff */
[----:B-1----:R-:W-:Y:S01]  /*79f0*/  LEA R52, P1, R64, R52, 0x1 ;  /* 0x0000003440347211 */ /* 0x002fe200078208ff */
[-C--:B------:R-:W-:Y:S01]  /*7a00*/  IMAD R99, R58, R59.reuse, RZ ;  /* 0x0000003b3a637224 */ /* 0x080fe200078e02ff */
[----:B------:R-:W-:Y:S01]  /*7a10*/  CS2R R120, SRZ ;  /* 0x0000000000787805 */ /* 0x000fe2000001ff00 */
[----:B------:R0:W-:Y:S01]  /*7a20*/  STL [R1+0x924], R56 ;  /* 0x0009243801007387 */ /* 0x0001e20000100800 */
[-C--:B------:R-:W-:Y:S01]  /*7a30*/  IMAD R100, R100, R59.reuse, RZ ;  /* 0x0000003b64647224 */ /* 0x080fe200078e02ff */
[----:B------:R-:W1:Y:S01]  /*7a40*/  LDC.64 R4, c[0x0][0x218] ;  /* 0x00008600ff047b82 */ /* 0x000e620000000a00 */
[-C--:B------:R-:W-:Y:S01]  /*7a50*/  IMAD R102, R102, R59.reuse, RZ ;  /* 0x0000003b66667224 */ /* 0x080fe200078e02ff */
[----:B------:R3:W-:Y:S01]  /*7a60*/  STL [R1+0x80c], R52 ;  /* 0x00080c3401007387 */ /* 0x0007e20000100800 */
[-C--:B------:R-:W-:Y:S01]  /*7a70*/  IMAD R104, R104, R59.reuse, RZ ;  /* 0x0000003b68687224 */ /* 0x080fe200078e02ff */
[----:B------:R-:W-:Y:S01]  /*7a80*/  CS2R R122, SRZ ;  /* 0x00000000007a7805 */ /* 0x000fe2000001ff00 */
[-C--:B------:R-:W-:Y:S01]  /*7a90*/  IMAD R106, R106, R59.reuse, RZ ;  /* 0x0000003b6a6a7224 */ /* 0x080fe200078e02ff */
[----:B------:R-:W-:Y:S01]  /*7aa0*/  CS2R R124, SRZ ;  /* 0x00000000007c7805 */ /* 0x000fe2000001ff00 */
[----:B------:R-:W-:Y:S01]  /*7ab0*/  IMAD R108, R108, R59, RZ ;  /* 0x0000003b6c6c7224 */ /* 0x000fe200078e02ff */
[----:B0-----:R-:W-:Y:S01]  /*7ac0*/  LEA.HI.X.SX32 R56, R60, R57, 0x1, P0 ;  /* 0x000000393c387211 */ /* 0x001fe200000f0eff */
[----:B------:R-:W0:Y:S01]  /*7ad0*/  LDC.64 R66, c[0x0][0x218] ;  /* 0x00008600ff427b82 */ /* 0x000e220000000a00 */
[----:B--2---:R-:W-:Y:S01]  /*7ae0*/  LEA R50, P0, R101, R50, 0x1 ;  /* 0x0000003265327211 */ /* 0x004fe200078008ff */
[----:B------:R-:W-:Y:S01]  /*7af0*/  IMAD R110, R110, R59, RZ ;  /* 0x0000003b6e6e7224 */ /* 0x000fe200078e02ff */
[----:B---3--:R-:W-:Y:S01]  /*7b00*/  LEA.HI.X.SX32 R52, R64, R53, 0x1, P1 ;  /* 0x0000003540347211 */ /* 0x008fe200008f0eff */
[----:B------:R-:W-:Y:S01]  /*7b10*/  STL [R1+0x808], R56 ;  /* 0x0008083801007387 */ /* 0x000fe20000100800 */
[----:B------:R-:W-:Y:S01]  /*7b20*/  LEA R48, P1, R103, R48, 0x1 ;  /* 0x0000003067307211 */ /* 0x000fe200078208ff */
[-C--:B------:R-:W-:Y:S01]  /*7b30*/  IMAD R112, R112, R59.reuse, RZ ;  /* 0x0000003b70707224 */ /* 0x080fe200078e02ff */
[----:B------:R-:W-:Y:S01]  /*7b40*/  CS2R R126, SRZ ;  /* 0x00000000007e7805 */ /* 0x000fe2000001ff00 */
[----:B------:R-:W-:Y:S01]  /*7b50*/  STL [R1+0x630], R52 ;  /* 0x0006303401007387 */ /* 0x000fe20000100800 */
[----:B------:R-:W2:Y:S01]  /*7b60*/  LDC.64 R64, c[0x0][0x218] ;  /* 0x00008600ff407b82 */ /* 0x000ea20000000a00 */
[-C--:B------:R-:W-:Y:S01]  /*7b70*/  IMAD R114, R114, R59.reuse, RZ ;  /* 0x0000003b72727224 */ /* 0x080fe200078e02ff */
[----:B------:R-:W-:Y:S01]  /*7b80*/  CS2R R128, SRZ ;  /* 0x0000000000807805 */ /* 0x000fe2000001ff00 */
[----:B------:R3:W-:Y:S01]  /*7b90*/  STL [R1+0x928], R50 ;  /* 0x0009283201007387 */ /* 0x0007e20000100800 */
[-C--:B------:R-:W-:Y:S01]  /*7ba0*/  IMAD R116, R116, R59.reuse, RZ ;  /* 0x0000003b74747224 */ /* 0x080fe200078e02ff */
[----:B------:R-:W-:Y:S01]  /*7bb0*/  CS2R R130, SRZ ;  /* 0x0000000000827805 */ /* 0x000fe2000001ff00 */
[-C--:B------:R-:W-:Y:S01]  /*7bc0*/  IMAD R118, R118, R59.reuse, RZ ;  /* 0x0000003b76767224 */ /* 0x080fe200078e02ff */
[----:B------:R4:W-:Y:S01]  /*7bd0*/  STL [R1+0x814], R48 ;  /* 0x0008143001007387 */ /* 0x0009e20000100800 */
[----:B------:R-:W2:Y:S01]  /*7be0*/  LDC.64 R60, c[0x0][0x218] ;  /* 0x00008600ff3c7b82 */ /* 0x000ea20000000a00 */
[----:B------:R-:W-:Y:S01]  /*7bf0*/  IMAD R8, R8, R59, RZ ;  /* 0x0000003b08087224 */ /* 0x000fe200078e02ff */
[----:B------:R-:W-:-:S02]  /*7c00*/  CS2R R132, SRZ ;  /* 0x0000000000847805 */ /* 0x000fc4000001ff00 */
[----:B------:R-:W-:Y:S02]  /*7c10*/  CS2R R134, SRZ ;  /* 0x0000000000867805 */ /* 0x000fe4000001ff00 */
[----:B------:R-:W-:Y:S02]  /*7c20*/  CS2R R136, SRZ ;  /* 0x0000000000887805 */ /* 0x000fe4000001ff00 */
[----:B---3--:R-:W-:Y:S02]  /*7c30*/  LEA.HI.X.SX32 R50, R101, R51, 0x1, P0 ;  /* 0x0000003365327211 */ /* 0x008fe400000f0eff */
[----:B------:R-:W-:Y:S02]  /*7c40*/  CS2R R138, SRZ ;  /* 0x00000000008a7805 */ /* 0x000fe4000001ff00 */
[----:B------:R-:W-:Y:S01]  /*7c50*/  CS2R R140, SRZ ;  /* 0x00000000008c7805 */ /* 0x000fe2000001ff00 */
[----:B------:R-:W3:Y:S01]  /*7c60*/  LDC.64 R58, c[0x0][0x218] ;  /* 0x00008600ff3a7b82 */ /* 0x000ee20000000a00 */
[----:B----4-:R-:W-:Y:S01]  /*7c70*/  LEA.HI.X.SX32 R48, R103, R49, 0x1, P1 ;  /* 0x0000003167307211 */ /* 0x010fe200008f0eff */
[----:B------:R-:W-:Y:S01]  /*7c80*/  STL [R1+0x810], R50 ;  /* 0x0008103201007387 */ /* 0x000fe20000100800 */
[----:B------:R-:W-:-:S02]  /*7c90*/  CS2R R142, SRZ ;  /* 0x00000000008e7805 */ /* 0x000fc4000001ff00 */
[----:B------:R-:W-:Y:S02]  /*7ca0*/  CS2R R144, SRZ ;  /* 0x0000000000907805 */ /* 0x000fe4000001ff00 */
[----:B------:R-:W-:Y:S01]  /*7cb0*/  CS2R R146, SRZ ;  /* 0x0000000000927805 */ /* 0x000fe2000001ff00 */
[----:B------:R4:W-:Y:S01]  /*7cc0*/  STL [R1+0x634], R48 ;  /* 0x0006343001007387 */ /* 0x0009e20000100800 */
[----:B------:R-:W-:Y:S01]  /*7cd0*/  CS2R R148, SRZ ;  /* 0x0000000000947805 */ /* 0x000fe2000001ff00 */
[----:B------:R-:W3:Y:S01]  /*7ce0*/  LDC.64 R56, c[0x0][0x218] ;  /* 0x00008600ff387b82 */ /* 0x000ee20000000a00 */
[----:B------:R-:W-:Y:S02]  /*7cf0*/  CS2R R150, SRZ ;  /* 0x0000000000967805 */ /* 0x000fe4000001ff00 */
[----:B----4-:R-:W-:-:S05]  /*7d00*/  LEA R48, P0, R105, R80, 0x1 ;  /* 0x0000005069307211 */ /* 0x010fca00078008ff */
[----:B------:R-:W4:Y:S01]  /*7d10*/  LDC.64 R52, c[0x0][0x218] ;  /* 0x00008600ff347b82 */ /* 0x000f220000000a00 */
[----:B-----5:R-:W-:Y:S02]  /*7d20*/  LEA R80, P1, R107, R78, 0x1 ;  /* 0x0000004e6b507211 */ /* 0x020fe400078208ff */
[----:B-1----:R-:W-:Y:S01]  /*7d30*/  LEA R78, P2, R98, R4, 0x1 ;  /* 0x00000004624e7211 */ /* 0x002fe200078408ff */
[----:B------:R1:W-:Y:S01]  /*7d40*/  STL [R1+0x92c], R48 ;  /* 0x00092c3001007387 */ /* 0x0003e20000100800 */
[----:B------:R-:W-:-:S03]  /*7d50*/  LEA.HI.X.SX32 R4, R105, R81, 0x1, P0 ;  /* 0x0000005169047211 */ /* 0x000fc600000f0eff */
[----:B------:R5:W-:Y:S01]  /*7d60*/  STL [R1+0x81c], R80 ;  /* 0x00081c5001007387 */ /* 0x000be20000100800 */
[----:B------:R-:W4:Y:S03]  /*7d70*/  LDC.64 R50, c[0x0][0x218] ;  /* 0x00008600ff327b82 */ /* 0x000f260000000a00 */
[----:B------:R0:W-:Y:S04]  /*7d80*/  STL [R1+0x930], R78 ;  /* 0x0009304e01007387 */ /* 0x0001e80000100800 */
[----:B------:R2:W-:Y:S01]  /*7d90*/  STL [R1+0x818], R4 ;  /* 0x0008180401007387 */ /* 0x0005e20000100800 */
[----:B-1----:R-:W1:Y:S01]  /*7da0*/  LDC.64 R48, c[0x0][0x218] ;  /* 0x00008600ff307b82 */ /* 0x002e620000000a00 */
[----:B-----5:R-:W-:-:S02]  /*7db0*/  CS2R R80, SRZ ;  /* 0x0000000000507805 */ /* 0x020fc4000001ff00 */
[----:B0-----:R-:W-:Y:S02]  /*7dc0*/  LEA.HI.X.SX32 R78, R107, R79, 0x1, P1 ;  /* 0x0000004f6b4e7211 */ /* 0x001fe400008f0eff */
[----:B------:R-:W-:Y:S02]  /*7dd0*/  LEA.HI.X.SX32 R79, R98, R5, 0x1, P2 ;  /* 0x00000005624f7211 */ /* 0x000fe400010f0eff */
[----:B------:R-:W-:Y:S01]  /*7de0*/  LEA R72, P1, R102, R72, 0x1 ;  /* 0x0000004866487211 */ /* 0x000fe200078208ff */
[----:B------:R0:W-:Y:S01]  /*7df0*/  STL [R1+0x638], R78 ;  /* 0x0006384e01007387 */ /* 0x0001e20000100800 */
[----:B--2---:R-:W2:Y:S03]  /*7e00*/  LDC.64 R4, c[0x0][0x218] ;  /* 0x00008600ff047b82 */ /* 0x004ea60000000a00 */
[----:B------:R-:W-:Y:S01]  /*7e10*/  STL [R1+0x820], R79 ;  /* 0x0008204f01007387 */ /* 0x000fe20000100800 */
[----:B0-----:R-:W-:-:S02]  /*7e20*/  LEA R78, P0, R100, R74, 0x1 ;  /* 0x0000004a644e7211 */ /* 0x001fc400078008ff */
[----:B------:R-:W-:Y:S02]  /*7e30*/  LEA R74, P2, R104, R68, 0x1 ;  /* 0x00000044684a7211 */ /* 0x000fe400078408ff */
[----:B------:R-:W-:Y:S01]  /*7e40*/  LEA R68, P3, R106, R66, 0x1 ;  /* 0x000000426a447211 */ /* 0x000fe200078608ff */
[----:B------:R0:W-:Y:S01]  /*7e50*/  STL [R1+0x824], R78 ;  /* 0x0008244e01007387 */ /* 0x0001e20000100800 */
[----:B------:R-:W-:Y:S02]  /*7e60*/  LEA.HI.X.SX32 R66, R102, R73, 0x1, P1 ;  /* 0x0000004966427211 */ /* 0x000fe400008f0eff */
[----:B------:R-:W-:Y:S02]  /*7e70*/  CS2R R102, SRZ ;  /* 0x0000000000667805 */ /* 0x000fe4000001ff00 */
[----:B------:R-:W-:Y:S01]  /*7e80*/  LEA.HI.X.SX32 R67, R106, R67, 0x1, P3 ;  /* 0x000000436a437211 */ /* 0x000fe200018f0eff */
[----:B------:R5:W-:Y:S01]  /*7e90*/  STL [R1+0x934], R72 ;  /* 0x0009344801007387 */ /* 0x000be20000100800 */
[----:B------:R-:W-:-:S02]  /*7ea0*/  LEA R60, P1, R110, R60, 0x1 ;  /* 0x0000003c6e3c7211 */ /* 0x000fc400078208ff */
[----:B------:R-:W-:Y:S01]  /*7eb0*/  CS2R R106, SRZ ;  /* 0x00000000006a7805 */ /* 0x000fe2000001ff00 */
[----:B------:R3:W-:Y:S01]  /*7ec0*/  STL [R1+0x82c], R74 ;  /* 0x00082c4a01007387 */ /* 0x0007e20000100800 */
[----:B0-----:R-:W-:-:S03]  /*7ed0*/  CS2R R78, SRZ ;  /* 0x00000000004e7805 */ /* 0x001fc6000001ff00 */
[----:B------:R0:W-:Y:S01]  /*7ee0*/  STL [R1+0x938], R68 ;  /* 0x0009384401007387 */ /* 0x0001e20000100800 */
[----:B-----5:R-:W-:Y:S02]  /*7ef0*/  LEA.HI.X.SX32 R72, R100, R75, 0x1, P0 ;  /* 0x0000004b64487211 */ /* 0x020fe400000f0eff */
[----:B------:R-:W-:Y:S02]  /*7f00*/  CS2R R100, SRZ ;  /* 0x0000000000647805 */ /* 0x000fe4000001ff00 */
[----:B---3--:R-:W-:Y:S01]  /*7f10*/  CS2R R74, SRZ ;  /* 0x00000000004a7805 */ /* 0x008fe2000001ff00 */
[----:B------:R3:W-:Y:S01]  /*7f20*/  STL [R1+0x63c], R72 ;  /* 0x00063c4801007387 */ /* 0x0007e20000100800 */
[----:B0-----:R-:W-:-:S03]  /*7f30*/  LEA.HI.X.SX32 R68, R104, R69, 0x1, P2 ;  /* 0x0000004568447211 */ /* 0x001fc600010f0eff */
[----:B------:R0:W-:Y:S01]  /*7f40*/  STL [R1+0x828], R66 ;  /* 0x0008284201007387 */ /* 0x0001e20000100800 */
[----:B------:R-:W-:-:S03]  /*7f50*/  CS2R R104, SRZ ;  /* 0x0000000000687805 */ /* 0x000fc6000001ff00 */
[----:B------:R5:W-:Y:S01]  /*7f60*/  STL [R1+0x640], R68 ;  /* 0x0006404401007387 */ /* 0x000be20000100800 */
[----:B---3--:R-:W-:-:S03]  /*7f70*/  CS2R R72, SRZ ;  /* 0x0000000000487805 */ /* 0x008fc6000001ff00 */
[----:B------:R-:W-:Y:S01]  /*7f80*/  STL [R1+0x830], R67 ;  /* 0x0008304301007387 */ /* 0x000fe20000100800 */
[----:B0-----:R-:W-:Y:S02]  /*7f90*/  LEA R66, P0, R108, R64, 0x1 ;  /* 0x000000406c427211 */ /* 0x001fe400078008ff */
[----:B------:R-:W-:Y:S02]  /*7fa0*/  LEA R64, P2, R112, R58, 0x1 ;  /* 0x0000003a70407211 */ /* 0x000fe400078408ff */
[----:B------:R-:W-:Y:S01]  /*7fb0*/  LEA R58, P3, R114, R56, 0x1 ;  /* 0x00000038723a7211 */ /* 0x000fe200078608ff */
[----:B------:R0:W-:Y:S01]  /*7fc0*/  STL [R1+0x834], R66 ;  /* 0x0008344201007387 */ /* 0x0001e20000100800 */
[----:B------:R-:W-:Y:S02]  /*7fd0*/  LEA.HI.X.SX32 R56, R110, R61, 0x1, P1 ;  /* 0x0000003d6e387211 */ /* 0x000fe400008f0eff */
[----:B-----5:R-:W-:Y:S02]  /*7fe0*/  CS2R R68, SRZ ;  /* 0x0000000000447805 */ /* 0x020fe4000001ff00 */
[----:B------:R-:W-:Y:S01]  /*7ff0*/  LEA.HI.X.SX32 R57, R114, R57, 0x1, P3 ;  /* 0x0000003972397211 */ /* 0x000fe200018f0eff */
[----:B------:R3:W-:Y:S01]  /*8000*/  STL [R1+0x93c], R60 ;  /* 0x00093c3c01007387 */ /* 0x0007e20000100800 */
[----:B------:R-:W-:-:S02]  /*8010*/  CS2R R110, SRZ ;  /* 0x00000000006e7805 */ /* 0x000fc4000001ff00 */
[----:B------:R-:W-:Y:S01]  /*8020*/  CS2R R114, SRZ ;  /* 0x0000000000727805 */ /* 0x000fe2000001ff00 */
[----:B------:R5:W-:Y:S01]  /*8030*/  STL [R1+0x83c], R64 ;  /* 0x00083c4001007387 */ /* 0x000be20000100800 */
[----:B0-----:R-:W-:-:S03]  /*8040*/  CS2R R66, SRZ ;  /* 0x0000000000427805 */ /* 0x001fc6000001ff00 */
[----:B------:R0:W-:Y:S01]  /*8050*/  STL [R1+0x940], R58 ;  /* 0x0009403a01007387 */ /* 0x0001e20000100800 */
[----:B---3--:R-:W-:Y:S02]  /*8060*/  LEA.HI.X.SX32 R60, R108, R65, 0x1, P0 ;  /* 0x000000416c3c7211 */ /* 0x008fe400000f0eff */
[----:B------:R-:W-:Y:S02]  /*8070*/  CS2R R108, SRZ ;  /* 0x00000000006c7805 */ /* 0x000fe4000001ff00 */
[----:B-----5:R-:W-:Y:S01]  /*8080*/  CS2R R64, SRZ ;  /* 0x0000000000407805 */ /* 0x020fe2000001ff00 */
[----:B------:R3:W-:Y:S01]  /*8090*/  STL [R1+0x644], R60 ;  /* 0x0006443c01007387 */ /* 0x0007e20000100800 */
[----:B0-----:R-:W-:-:S03]  /*80a0*/  LEA.HI.X.SX32 R58, R112, R59, 0x1, P2 ;  /* 0x0000003b703a7211 */ /* 0x001fc600010f0eff */
[----:B------:R4:W-:Y:S01]  /*80b0*/  STL [R1+0x838], R56 ;  /* 0x0008383801007387 */ /* 0x0009e20000100800 */
[C---:B-1----:R-:W-:Y:S02]  /*80c0*/  LEA R48, P2, R8.reuse, R48, 0x1 ;  /* 0x0000003008307211 */ /* 0x042fe400078408ff */
[----:B------:R-:W-:Y:S01]  /*80d0*/  CS2R R112, SRZ ;  /* 0x0000000000707805 */ /* 0x000fe2000001ff00 */
[----:B------:R0:W-:Y:S01]  /*80e0*/  STL [R1+0x648], R58 ;  /* 0x0006483a01007387 */ /* 0x0001e20000100800 */
[----:B------:R-:W-:Y:S02]  /*80f0*/  LEA.HI.X.SX32 R8, R8, R49, 0x1, P2 ;  /* 0x0000003108087211 */ /* 0x000fe400010f0eff */
[----:B---3--:R-:W-:Y:S01]  /*8100*/  CS2R R60, SRZ ;  /* 0x00000000003c7805 */ /* 0x008fe2000001ff00 */
[----:B------:R-:W-:Y:S01]  /*8110*/  STL [R1+0x840], R57 ;  /* 0x0008403901007387 */ /* 0x000fe20000100800 */
[----:B----4-:R-:W-:Y:S02]  /*8120*/  LEA R56, P0, R116, R52, 0x1 ;  /* 0x0000003474387211 */ /* 0x010fe400078008ff */
[----:B------:R-:W-:-:S02]  /*8130*/  LEA R52, P1, R118, R50, 0x1 ;  /* 0x0000003276347211 */ /* 0x000fc400078208ff */
[----:B------:R-:W-:Y:S01]  /*8140*/  LEA.HI.X.SX32 R50, R116, R53, 0x1, P0 ;  /* 0x0000003574327211 */ /* 0x000fe200000f0eff */
[----:B------:R1:W-:Y:S01]  /*8150*/  STL [R1+0x844], R56 ;  /* 0x0008443801007387 */ /* 0x0003e20000100800 */
[----:B0-----:R-:W-:Y:S02]  /*8160*/  CS2R R58, SRZ ;  /* 0x00000000003a7805 */ /* 0x001fe4000001ff00 */
[----:B------:R-:W-:Y:S01]  /*8170*/  CS2R R116, SRZ ;  /* 0x0000000000747805 */ /* 0x000fe2000001ff00 */
[----:B------:R0:W-:Y:S04]  /*8180*/  STL [R1+0x944], R52 ;  /* 0x0009443401007387 */ /* 0x0001e80000100800 */
[----:B------:R3:W-:Y:S01]  /*8190*/  STL [R1+0x948], R48 ;  /* 0x0009483001007387 */ /* 0x0007e20000100800 */
[----:B-1----:R-:W-:-:S03]  /*81a0*/  CS2R R56, SRZ ;  /* 0x0000000000387805 */ /* 0x002fc6000001ff00 */
[----:B------:R1:W-:Y:S01]  /*81b0*/  STL [R1+0x64c], R50 ;  /* 0x00064c3201007387 */ /* 0x0003e20000100800 */
[----:B0-----:R-:W-:Y:S02]  /*81c0*/  CS2R R52, SRZ ;  /* 0x0000000000347805 */ /* 0x001fe4000001ff00 */
[----:B---3--:R-:W-:Y:S02]  /*81d0*/  LEA.HI.X.SX32 R48, R118, R51, 0x1, P1 ;  /* 0x0000003376307211 */ /* 0x008fe400008f0eff */
[----:B------:R-:W-:Y:S02]  /*81e0*/  CS2R R118, SRZ ;  /* 0x0000000000767805 */ /* 0x000fe4000001ff00 */
[-C--:B--2---:R-:W-:Y:S02]  /*81f0*/  LEA R49, P1, R99, R4.reuse, 0x1 ;  /* 0x0000000463317211 */ /* 0x084fe400078208ff */
[-C--:B-1----:R-:W-:Y:S01]  /*8200*/  LEA R50, P3, R97, R4.reuse, 0x1 ;  /* 0x0000000461327211 */ /* 0x082fe200078608ff */
[----:B------:R0:W-:Y:S04]  /*8210*/  STL [R1+0x848], R48 ;  /* 0x0008483001007387 */ /* 0x0001e80000100800 */
[----:B------:R1:W-:Y:S04]  /*8220*/  STL [R1+0x84c], R8 ;  /* 0x00084c0801007387 */ /* 0x0003e80000100800 */
[----:B------:R2:W-:Y:S01]  /*8230*/  STL [R1+0x804], R49 ;  /* 0x0008043101007387 */ /* 0x0005e20000100800 */
[----:B0-----:R-:W-:-:S04]  /*8240*/  LEA R48, P4, R208, R4, 0x1 ;  /* 0x00000004d0307211 */ /* 0x001fc800078808ff */
[-C--:B------:R-:W-:Y:S01]  /*8250*/  LEA.HI.X.SX32 R208, R208, R5.reuse, 0x1, P4 ;  /* 0x00000005d0d07211 */ /* 0x080fe200020f0eff */
[----:B------:R0:W-:Y:S01]  /*8260*/  STL [R1+0x650], R48 ;  /* 0x0006503001007387 */ /* 0x0001e20000100800 */
[----:B-1----:R-:W-:Y:S01]  /*8270*/  LEA R8, P0, R0, UR4, 0x1 ;  /* 0x0000000400087c11 */ /* 0x002fe2000f8008ff */
[----:B------:R-:W-:Y:S01]  /*8280*/  UMOV UR4, URZ ;  /* 0x0000003f00047c82 */ /* 0x000fe20008000000 */
[CC--:B--2---:R-:W-:Y:S01]  /*8290*/  LEA R49, P2, R209.reuse, R4.reuse, 0x1 ;  /* 0x00000004d1317211 */ /* 0x0c4fe200078408ff */
[----:B------:R1:W-:Y:S03]  /*82a0*/  STL [R1+0x854], R50 ;  /* 0x0008543201007387 */ /* 0x0003e60000100800 */
[----:B------:R-:W-:Y:S01]  /*82b0*/  LEA.HI.X.SX32 R209, R209, R5, 0x1, P2 ;  /* 0x00000005d1d17211 */ /* 0x000fe200010f0eff */
[----:B------:R2:W-:Y:S01]  /*82c0*/  STL [R1+0x658], R49 ;  /* 0x0006583101007387 */ /* 0x0005e20000100800 */
[----:B0-----:R-:W-:-:S02]  /*82d0*/  LEA R48, P6, R96, R4, 0x1 ;  /* 0x0000000460307211 */ /* 0x001fc400078c08ff */
[----:B-1----:R-:W-:-:S03]  /*82e0*/  LEA R50, P5, R210, R4, 0x1 ;  /* 0x00000004d2327211 */ /* 0x002fc600078a08ff */
[----:B------:R0:W-:Y:S01]  /*82f0*/  STL [R1+0x858], R48 ;  /* 0x0008583001007387 */ /* 0x0001e20000100800 */
[----:B--2---:R-:W-:-:S03]  /*8300*/  LEA.HI.X.SX32 R49, R99, R5, 0x1, P1 ;  /* 0x0000000563317211 */ /* 0x004fc600008f0eff */
[----:B------:R1:W-:Y:S01]  /*8310*/  STL [R1+0x660], R50 ;  /* 0x0006603201007387 */ /* 0x0003e20000100800 */
[----:B------:R-:W-:Y:S02]  /*8320*/  LEA.HI.X.SX32 R210, R210, R5, 0x1, P5 ;  /* 0x00000005d2d27211 */ /* 0x000fe400028f0eff */
[----:B------:R-:W-:Y:S01]  /*8330*/  CS2R R98, SRZ ;  /* 0x0000000000627805 */ /* 0x000fe2000001ff00 */
[----:B------:R2:W-:Y:S01]  /*8340*/  STL [R1+0x62c], R49 ;  /* 0x00062c3101007387 */ /* 0x0005e20000100800 */
[-C--:B0-----:R-:W-:Y:S02]  /*8350*/  LEA R48, P1, R95, R4.reuse, 0x1 ;  /* 0x000000045f307211 */ /* 0x081fe400078208ff */
[----:B-1----:R-:W-:-:S03]  /*8360*/  LEA R50, P4, R211, R4, 0x1 ;  /* 0x00000004d3327211 */ /* 0x002fc600078808ff */
[----:B------:R0:W-:Y:S01]  /*8370*/  STL [R1+0x85c], R48 ;  /* 0x00085c3001007387 */ /* 0x0001e20000100800 */
[----:B--2---:R-:W-:-:S03]  /*8380*/  LEA.HI.X.SX32 R49, R97, R5, 0x1, P3 ;  /* 0x0000000561317211 */ /* 0x004fc600018f0eff */
[----:B------:R1:W-:Y:S01]  /*8390*/  STL [R1+0x668], R50 ;  /* 0x0006683201007387 */ /* 0x0003e20000100800 */
[----:B------:R-:W-:-:S03]  /*83a0*/  LEA.HI.X.SX32 R211, R211, R5, 0x1, P4 ;  /* 0x00000005d3d37211 */ /* 0x000fc600020f0eff */
[----:B------:R2:W-:Y:S01]  /*83b0*/  STL [R1+0x654], R49 ;  /* 0x0006543101007387 */ /* 0x0005e20000100800 */
[-C--:B0-----:R-:W-:Y:S02]  /*83c0*/  LEA R48, P3, R94, R4.reuse, 0x1 ;  /* 0x000000045e307211 */ /* 0x081fe400078608ff */
        /* <DEDUP_REMOVED lines=47> */
[-C--:B------:R-:W-:Y:S02]  /*86c0*/  LEA.HI.X.SX32 R218, R218, R5.reuse, 0x1, P3 ;  /* 0x00000005dada7211 */ /* 0x080fe400018f0eff */
[-C--:B--2---:R-:W-:Y:S01]  /*86d0*/  LEA.HI.X.SX32 R49, R90, R5.reuse, 0x1, P6 ;  /* 0x000000055a317211 */ /* 0x084fe200030f0eff */
        /* <DEDUP_REMOVED lines=14> */
[CC--:B--2---:R-:W-:Y:S02]  /*87c0*/  LEA R49, P4, R221.reuse, R4.reuse, 0x1 ;  /* 0x00000004dd317211 */ /* 0x0c4fe400078808ff */
[-C--:B------:R-:W-:Y:S02]  /*87d0*/  LEA.HI.X.SX32 R222, R222, R5.reuse, 0x1, P2 ;  /* 0x00000005dede7211 */ /* 0x080fe400010f0eff */
[----:B------:R-:W-:Y:S01]  /*87e0*/  LEA.HI.X.SX32 R221, R221, R5, 0x1, P4 ;  /* 0x00000005dddd7211 */ /* 0x000fe200020f0eff */
[----:B------:R1:W-:Y:S01]  /*87f0*/  STL [R1+0x6b0], R49 ;  /* 0x0006b03101007387 */ /* 0x0003e20000100800 */
[----:B0-----:R-:W-:-:S05]  /*8800*/  LEA R48, P3, R86, R4, 0x1 ;  /* 0x0000000456307211 */ /* 0x001fca00078608ff */
[----:B------:R0:W-:Y:S01]  /*8810*/  STL [R1+0x880], R48 ;  /* 0x0008803001007387 */ /* 0x0001e20000100800 */
[----:B-1----:R-:W-:-:S03]  /*8820*/  LEA.HI.X.SX32 R49, R88, R5, 0x1, P6 ;  /* 0x0000000558317211 */ /* 0x002fc600030f0eff */
[----:B------:R1:W-:Y:S01]  /*8830*/  STL [R1+0x6b8], R50 ;  /* 0x0006b83201007387 */ /* 0x0003e20000100800 */
[----:B------:R-:W-:-:S03]  /*8840*/  CS2R R88, SRZ ;  /* 0x0000000000587805 */ /* 0x000fc6000001ff00 */
        /* <DEDUP_REMOVED lines=106> */
[----:B0-----:R-:W-:Y:S02]  /*8ef0*/  LEA R48, P3, R45, R4, 0x1 ;  /* 0x000000042d307211 */ /* 0x001fe400078608ff */
[----:B-1----:R-:W-:-:S03]  /*8f00*/  CS2R R50, SRZ ;  /* 0x0000000000327805 */ /* 0x002fc6000001ff00 */
[----:B------:R0:W-:Y:S01]  /*8f10*/  STL [R1+0x8bc], R48 ;  /* 0x0008bc3001007387 */ /* 0x0001e20000100800 */
[----:B--2---:R-:W-:-:S04]  /*8f20*/  LEA R49, P2, R237, R4, 0x1 ;  /* 0x00000004ed317211 */ /* 0x004fc800078408ff */
[-C--:B------:R-:W-:Y:S01]  /*8f30*/  LEA.HI.X.SX32 R237, R237, R5.reuse, 0x1, P2 ;  /* 0x00000005eded7211 */ /* 0x080fe200010f0eff */
[----:B------:R-:W-:Y:S01]  /*8f40*/  STL [R1+0x73c], R49 ;  /* 0x00073c3101007387 */ /* 0x000fe20000100800 */
[----:B0-----:R-:W-:Y:S02]  /*8f50*/  LEA.HI.X.SX32 R48, R47, R5, 0x1, P6 ;  /* 0x000000052f307211 */ /* 0x001fe400030f0eff */
[----:B------:R-:W-:-:S03]  /*8f60*/  LEA R47, P6, R44, R4, 0x1 ;  /* 0x000000042c2f7211 */ /* 0x000fc600078c08ff */
[----:B------:R0:W-:Y:S04]  /*8f70*/  STL [R1+0x71c], R48 ;  /* 0x00071c3001007387 */ /* 0x0001e80000100800 */
[----:B------:R1:W-:Y:S01]  /*8f80*/  STL [R1+0x8c0], R47 ;  /* 0x0008c02f01007387 */ /* 0x0003e20000100800 */
[----:B0-----:R-:W-:Y:S02]  /*8f90*/  LEA R48, P5, R238, R4, 0x1 ;  /* 0x00000004ee307211 */ /* 0x001fe400078a08ff */
[----:B-1----:R-:W-:-:S03]  /*8fa0*/  LEA.HI.X.SX32 R47, R46, R5, 0x1, P1 ;  /* 0x000000052e2f7211 */ /* 0x002fc600008f0eff */
[----:B------:R0:W-:Y:S01]  /*8fb0*/  STL [R1+0x744], R48 ;  /* 0x0007443001007387 */ /* 0x0001e20000100800 */
[-C--:B------:R-:W-:Y:S02]  /*8fc0*/  LEA R46, P1, R43, R4.reuse, 0x1 ;  /* 0x000000042b2e7211 */ /* 0x080fe400078208ff */
[----:B------:R-:W-:Y:S01]  /*8fd0*/  LEA.HI.X.SX32 R238, R238, R5, 0x1, P5 ;  /* 0x00000005eeee7211 */ /* 0x000fe200028f0eff */
[----:B------:R1:W-:Y:S04]  /*8fe0*/  STL [R1+0x730], R47 ;  /* 0x0007302f01007387 */ /* 0x0003e80000100800 */
[----:B------:R2:W-:Y:S01]  /*8ff0*/  STL [R1+0x8c4], R46 ;  /* 0x0008c42e01007387 */ /* 0x0005e20000100800 */
[----:B0-----:R-:W-:Y:S02]  /*9000*/  CS2R R48, SRZ ;  /* 0x0000000000307805 */ /* 0x001fe4000001ff00 */
[----:B-1----:R-:W-:-:S02]  /*9010*/  LEA R47, P4, R239, R4, 0x1 ;  /* 0x00000004ef2f7211 */ /* 0x002fc400078808ff */
[----:B--2---:R-:W-:-:S03]  /*9020*/  LEA.HI.X.SX32 R46, R45, R5, 0x1, P3 ;  /* 0x000000052d2e7211 */ /* 0x004fc600018f0eff */
[----:B------:R-:W-:Y:S01]  /*9030*/  STL [R1+0x74c], R47 ;  /* 0x00074c2f01007387 */ /* 0x000fe20000100800 */
[-C--:B------:R-:W-:Y:S02]  /*9040*/  LEA R45, P3, R42, R4.reuse, 0x1 ;  /* 0x000000042a2d7211 */ /* 0x080fe400078608ff */
[-C--:B------:R-:W-:Y:S01]  /*9050*/  LEA.HI.X.SX32 R239, R239, R5.reuse, 0x1, P4 ;  /* 0x00000005efef7211 */ /* 0x080fe200020f0eff */
[----:B------:R0:W-:Y:S04]  /*9060*/  STL [R1+0x738], R46 ;  /* 0x0007382e01007387 */ /* 0x0001e80000100800 */
[----:B------:R1:W-:Y:S01]  /*9070*/  STL [R1+0x8c8], R45 ;  /* 0x0008c82d01007387 */ /* 0x0003e20000100800 */
[----:B0-----:R-:W-:Y:S02]  /*9080*/  LEA R46, P2, R240, R4, 0x1 ;  /* 0x00000004f02e7211 */ /* 0x001fe400078408ff */
[----:B-1----:R-:W-:-:S03]  /*9090*/  LEA.HI.X.SX32 R45, R44, R5, 0x1, P6 ;  /* 0x000000052c2d7211 */ /* 0x002fc600030f0eff */
[----:B------:R0:W-:Y:S01]  /*90a0*/  STL [R1+0x754], R46 ;  /* 0x0007542e01007387 */ /* 0x0001e20000100800 */
[C---:B------:R-:W-:Y:S02]  /*90b0*/  LEA R44, P6, R241.reuse, R4, 0x1 ;  /* 0x00000004f12c7211 */ /* 0x040fe400078c08ff */
[-C--:B------:R-:W-:Y:S01]  /*90c0*/  LEA.HI.X.SX32 R240, R240, R5.reuse, 0x1, P2 ;  /* 0x00000005f0f07211 */ /* 0x080fe200010f0eff */
[----:B------:R1:W-:Y:S01]  /*90d0*/  STL [R1+0x740], R45 ;  /* 0x0007402d01007387 */ /* 0x0003e20000100800 */
[----:B------:R-:W-:-:S03]  /*90e0*/  LEA.HI.X.SX32 R241, R241, R5, 0x1, P6 ;  /* 0x00000005f1f17211 */ /* 0x000fc600030f0eff */
[----:B------:R2:W-:Y:S01]  /*90f0*/  STL [R1+0x758], R44 ;  /* 0x0007582c01007387 */ /* 0x0005e20000100800 */
[----:B0-----:R-:W-:Y:S02]  /*9100*/  CS2R R46, SRZ ;  /* 0x00000000002e7805 */ /* 0x001fe4000001ff00 */
[----:B-1----:R-:W-:Y:S02]  /*9110*/  LEA R45, P5, R242, R4, 0x1 ;  /* 0x00000004f22d7211 */ /* 0x002fe400078a08ff */
        /* <DEDUP_REMOVED lines=15> */
[----:B--2---:R-:W-:-:S03]  /*9210*/  LEA R42, P6, R39, R4, 0x1 ;  /* 0x00000004272a7211 */ /* 0x004fc600078c08ff */
[----:B------:R0:W-:Y:S01]  /*9220*/  STL [R1+0x76c], R43 ;  /* 0x00076c2b01007387 */ /* 0x0001e20000100800 */
[----:B------:R-:W-:-:S03]  /*9230*/  LEA.HI.X.SX32 R244, R244, R5, 0x1, P2 ;  /* 0x00000005f4f47211 */ /* 0x000fc600010f0eff */
[----:B------:R1:W-:Y:S01]  /*9240*/  STL [R1+0x8d4], R42 ;  /* 0x0008d42a01007387 */ /* 0x0003e20000100800 */
[----:B0-----:R-:W-:Y:S02]  /*9250*/  LEA R43, P5, R245, R4, 0x1 ;  /* 0x00000004f52b7211 */ /* 0x001fe400078a08ff */
[----:B-1----:R-:W-:-:S03]  /*9260*/  LEA.HI.X.SX32 R42, R41, R5, 0x1, P1 ;  /* 0x00000005292a7211 */ /* 0x002fc600008f0eff */
        /* <DEDUP_REMOVED lines=61> */
[----:B------:R-:W-:-:S03]  /*9640*/  LEA R33, P6, R29, R4, 0x1 ;  /* 0x000000041d217211 */ /* 0x000fc600078c08ff */
[----:B------:R0:W-:Y:S01]  /*9650*/  STL [R1+0x7a0], R34 ;  /* 0x0007a02201007387 */ /* 0x0001e20000100800 */
[----:B------:R-:W-:-:S03]  /*9660*/  LEA.HI.X.SX32 R29, R29, R5, 0x1, P6 ;  /* 0x000000051d1d7211 */ /* 0x000fc600030f0eff */
[----:B------:R1:W-:Y:S01]  /*9670*/  STL [R1+0x8f8], R33 ;  /* 0x0008f82101007387 */ /* 0x0003e20000100800 */
[----:B0-----:R-:W-:Y:S02]  /*9680*/  LEA R34, P5, R28, R4, 0x1 ;  /* 0x000000041c227211 */ /* 0x001fe400078a08ff */
[----:B-1----:R-:W-:-:S03]  /*9690*/  LEA.HI.X.SX32 R33, R32, R5, 0x1, P1 ;  /* 0x0000000520217211 */ /* 0x002fc600008f0eff */
[----:B------:R0:W-:Y:S01]  /*96a0*/  STL [R1+0x7bc], R34 ;  /* 0x0007bc2201007387 */ /* 0x0001e20000100800 */
[----:B------:R-:W-:-:S03]  /*96b0*/  LEA R32, P1, R27, R4, 0x1 ;  /* 0x000000041b207211 */ /* 0x000fc600078208ff */
[----:B------:R1:W-:Y:S04]  /*96c0*/  STL [R1+0x7a8], R33 ;  /* 0x0007a82101007387 */ /* 0x0003e80000100800 */
[----:B------:R2:W-:Y:S01]  /*96d0*/  STL [R1+0x8fc], R32 ;  /* 0x0008fc2001007387 */ /* 0x0005e20000100800 */
[----:B0-----:R-:W-:Y:S02]  /*96e0*/  LEA R34, P4, R26, R4, 0x1 ;  /* 0x000000041a227211 */ /* 0x001fe400078808ff */
[----:B-1----:R-:W-:-:S03]  /*96f0*/  LEA.HI.X.SX32 R33, R31, R5, 0x1, P3 ;  /* 0x000000051f217211 */ /* 0x002fc600018f0eff */
[----:B------:R0:W-:Y:S01]  /*9700*/  STL [R1+0x7c4], R34 ;  /* 0x0007c42201007387 */ /* 0x0001e20000100800 */
[-C--:B------:R-:W-:Y:S02]  /*9710*/  LEA.HI.X.SX32 R31, R30, R5.reuse, 0x1, P2 ;  /* 0x000000051e1f7211 */ /* 0x080fe400010f0eff */
[-C--:B--2---:R-:W-:Y:S01]  /*9720*/  LEA R32, P3, R25, R4.reuse, 0x1 ;  /* 0x0000000419207211 */ /* 0x084fe200078608ff */
[----:B------:R-:W-:Y:S01]  /*9730*/  STL [R1+0x7b0], R33 ;  /* 0x0007b02101007387 */ /* 0x000fe20000100800 */
[----:B------:R-:W-:Y:S02]  /*9740*/  LEA R30, P2, R24, R4, 0x1 ;  /* 0x00000004181e7211 */ /* 0x000fe400078408ff */
[----:B------:R-:W-:Y:S01]  /*9750*/  LEA.HI.X.SX32 R26, R26, R5, 0x1, P4 ;  /* 0x000000051a1a7211 */ /* 0x000fe200020f0eff */
[----:B------:R1:W-:Y:S01]  /*9760*/  STL [R1+0x900], R32 ;  /* 0x0009002001007387 */ /* 0x0003e20000100800 */
[----:B0-----:R-:W-:-:S03]  /*9770*/  CS2R R34, SRZ ;  /* 0x0000000000227805 */ /* 0x001fc6000001ff00 */
[----:B------:R0:W-:Y:S04]  /*9780*/  STL [R1+0x600], R31 ;  /* 0x0006001f01007387 */ /* 0x0001e80000100800 */
[----:B------:R2:W-:Y:S01]  /*9790*/  STL [R1+0x7cc], R30 ;  /* 0x0007cc1e01007387 */ /* 0x0005e20000100800 */
[----:B-1----:R-:W-:-:S03]  /*97a0*/  CS2R R32, SRZ ;  /* 0x0000000000207805 */ /* 0x002fc6000001ff00 */
[----:B------:R1:W-:Y:S01]  /*97b0*/  STL [R1+0x7b8], R29 ;  /* 0x0007b81d01007387 */ /* 0x0003e20000100800 */
[----:B0-----:R-:W-:Y:S02]  /*97c0*/  LEA R31, P6, R22, R4, 0x1 ;  /* 0x00000004161f7211 */ /* 0x001fe400078c08ff */
[----:B--2---:R-:W-:-:S03]  /*97d0*/  LEA.HI.X.SX32 R30, R28, R5, 0x1, P5 ;  /* 0x000000051c1e7211 */ /* 0x004fc600028f0eff */
[----:B------:R-:W-:Y:S01]  /*97e0*/  STL [R1+0x904], R31 ;  /* 0x0009041f01007387 */ /* 0x000fe20000100800 */
[-C--:B------:R-:W-:Y:S02]  /*97f0*/  LEA.HI.X.SX32 R28, R27, R5.reuse, 0x1, P1 ;  /* 0x000000051b1c7211 */ /* 0x080fe400008f0eff */
[-C--:B-1----:R-:W-:Y:S01]  /*9800*/  LEA R29, P5, R20, R4.reuse, 0x1 ;  /* 0x00000004141d7211 */ /* 0x082fe200078a08ff */
[----:B------:R0:W-:Y:S01]  /*9810*/  STL [R1+0x604], R30 ;  /* 0x0006041e01007387 */ /* 0x0001e20000100800 */
[----:B------:R-:W-:Y:S02]  /*9820*/  LEA R27, P1, R18, R4, 0x1 ;  /* 0x00000004121b7211 */ /* 0x000fe400078208ff */
[----:B------:R-:W-:Y:S01]  /*9830*/  LEA.HI.X.SX32 R22, R22, R5, 0x1, P6 ;  /* 0x0000000516167211 */ /* 0x000fe200030f0eff */
[----:B------:R-:W-:Y:S04]  /*9840*/  STL [R1+0x7d4], R29 ;  /* 0x0007d41d01007387 */ /* 0x000fe80000100800 */
[----:B------:R1:W-:Y:S01]  /*9850*/  STL [R1+0x7c0], R28 ;  /* 0x0007c01c01007387 */ /* 0x0003e20000100800 */
[----:B0-----:R-:W-:-:S03]  /*9860*/  CS2R R30, SRZ ;  /* 0x00000000001e7805 */ /* 0x001fc6000001ff00 */
[----:B------:R0:W-:Y:S04]  /*9870*/  STL [R1+0x908], R27 ;  /* 0x0009081b01007387 */ /* 0x0001e80000100800 */
[----:B------:R2:W-:Y:S01]  /*9880*/  STL [R1+0x608], R26 ;  /* 0x0006081a01007387 */ /* 0x0005e20000100800 */
[----:B-1----:R-:W-:Y:S02]  /*9890*/  LEA R28, P4, R16, R4, 0x1 ;  /* 0x00000004101c7211 */ /* 0x002fe400078808ff */
[----:B0-----:R-:W-:-:S03]  /*98a0*/  LEA.HI.X.SX32 R27, R25, R5, 0x1, P3 ;  /* 0x00000005191b7211 */ /* 0x001fc600018f0eff */
        /* <DEDUP_REMOVED lines=27> */
[----:B------:R-:W-:Y:S01]  /*9a60*/  STL [R1+0x918], R20 ;  /* 0x0009181401007387 */ /* 0x000fe20000100800 */
[----:B------:R-:W-:Y:S02]  /*9a70*/  LEA.HI.X.SX32 R14, R11, R5, 0x1, P2 ;  /* 0x000000050b0e7211 */ /* 0x000fe400010f0eff */
[-C--:B--2---:R-:W-:Y:S01]  /*9a80*/  LEA R16, P3, R13, R4.reuse, 0x1 ;  /* 0x000000040d107211 */ /* 0x084fe200078608ff */
[----:B------:R-:W-:Y:S01]  /*9a90*/  STL [R1+0x614], R18 ;  /* 0x0006141201007387 */ /* 0x000fe20000100800 */
[----:B------:R-:W-:-:S03]  /*9aa0*/  LEA R11, P2, R15, R4, 0x1 ;  /* 0x000000040f0b7211 */ /* 0x000fc600078408ff */
[----:B------:R-:W-:Y:S04]  /*9ab0*/  STL [R1+0x7f8], R16 ;  /* 0x0007f81001007387 */ /* 0x000fe80000100800 */
[----:B------:R0:W-:Y:S04]  /*9ac0*/  STL [R1+0x7e4], R14 ;  /* 0x0007e40e01007387 */ /* 0x0001e80000100800 */
[----:B------:R1:W-:Y:S04]  /*9ad0*/  STL [R1+0x91c], R11 ;  /* 0x00091c0b01007387 */ /* 0x0003e80000100800 */
[----:B------:R2:W-:Y:S01]  /*9ae0*/  STL [R1+0x618], R9 ;  /* 0x0006180901007387 */ /* 0x0005e20000100800 */
[----:B0-----:R-:W-:-:S02]  /*9af0*/  LEA R14, P6, R17, R4, 0x1 ;  /* 0x00000004110e7211 */ /* 0x001fc400078c08ff */
[----:B-1----:R-:W-:-:S03]  /*9b00*/  LEA.HI.X.SX32 R11, R2, R5, 0x1, P5 ;  /* 0x00000005020b7211 */ /* 0x002fc600028f0eff */
[----:B------:R-:W-:Y:S01]  /*9b10*/  STL [R1+0x7fc], R14 ;  /* 0x0007fc0e01007387 */ /* 0x000fe20000100800 */
[----:B------:R-:W-:Y:S02]  /*9b20*/  LEA.HI.X.SX32 R2, R6, R5, 0x1, P1 ;  /* 0x0000000506027211 */ /* 0x000fe400008f0eff */
[-C--:B--2---:R-:W-:Y:S01]  /*9b30*/  LEA R9, P5, R19, R4.reuse, 0x1 ;  /* 0x0000000413097211 */ /* 0x084fe200078a08ff */
[----:B------:R-:W-:Y:S01]  /*9b40*/  STL [R1+0x7ec], R11 ;  /* 0x0007ec0b01007387 */ /* 0x000fe20000100800 */
[----:B------:R-:W-:-:S03]  /*9b50*/  LEA R6, P1, R21, R4, 0x1 ;  /* 0x0000000415067211 */ /* 0x000fc600078208ff */
[----:B------:R0:W-:Y:S04]  /*9b60*/  STL [R1+0x920], R9 ;  /* 0x0009200901007387 */ /* 0x0001e80000100800 */
[----:B------:R1:W-:Y:S04]  /*9b70*/  STL [R1+0x61c], R2 ;  /* 0x00061c0201007387 */ /* 0x0003e80000100800 */
[----:B------:R2:W-:Y:S01]  /*9b80*/  STL [R1+0x800], R6 ;  /* 0x0008000601007387 */ /* 0x0005e20000100800 */
[----:B0-----:R-:W-:Y:S02]  /*9b90*/  LEA.HI.X.SX32 R9, R10, R5, 0x1, P4 ;  /* 0x000000050a097211 */ /* 0x001fe400020f0eff */
[----:B------:R-:W-:-:S02]  /*9ba0*/  LOP3.LUT R10, R12, 0x30, RZ, 0x3c, !PT ;  /* 0x000000300c0a7812 */ /* 0x000fc400078e3cff */
[----:B-1----:R-:W-:Y:S01]  /*9bb0*/  LEA R2, P4, R23, R4, 0x1 ;  /* 0x0000000417027211 */ /* 0x002fe200078808ff */
[----:B------:R0:W-:Y:S01]  /*9bc0*/  STL [R1+0x7f4], R9 ;  /* 0x0007f40901007387 */ /* 0x0001e20000100800 */
[-C--:B------:R-:W-:Y:S02]  /*9bd0*/  LEA.HI.X.SX32 R4, R15, R5.reuse, 0x1, P2 ;  /* 0x000000050f047211 */ /* 0x080fe400010f0eff */
[----:B--2---:R-:W-:Y:S01]  /*9be0*/  LEA.HI.X.SX32 R6, R13, R5, 0x1, P3 ;  /* 0x000000050d067211 */ /* 0x004fe200018f0eff */
[----:B------:R1:W-:Y:S01]  /*9bf0*/  STL [R1+0x850], R2 ;  /* 0x0008500201007387 */ /* 0x0003e20000100800 */
[----:B------:R-:W-:-:S03]  /*9c00*/  LOP3.LUT R10, R12, 0x60, RZ, 0x3c, !PT ;  /* 0x000000600c0a7812 */ /* 0x000fc600078e3cff */
[----:B------:R2:W-:Y:S01]  /*9c10*/  STL [R1+0x620], R6 ;  /* 0x0006200601007387 */ /* 0x0005e20000100800 */
[----:B0-----:R-:W-:-:S03]  /*9c20*/  LOP3.LUT R9, R12, 0x10, RZ, 0x3c, !PT ;  /* 0x000000100c097812 */ /* 0x001fc600078e3cff */
[----:B------:R0:W-:Y:S01]  /*9c30*/  STL [R1+0x724], R4 ;  /* 0x0007240401007387 */ /* 0x0001e20000100800 */
[C---:B------:R-:W-:Y:S02]  /*9c40*/  LOP3.LUT R9, R12.reuse, 0x40, RZ, 0x3c, !PT ;  /* 0x000000400c097812 */ /* 0x040fe400078e3cff */
[-C--:B-1----:R-:W-:Y:S02]  /*9c50*/  LEA.HI.X.SX32 R2, R17, R5.reuse, 0x1, P6 ;  /* 0x0000000511027211 */ /* 0x082fe400030f0eff */
[----:B------:R-:W-:Y:S02]  /*9c60*/  LOP3.LUT R9, R12, 0x70, RZ, 0x3c, !PT ;  /* 0x000000700c097812 */ /* 0x000fe400078e3cff */
[-C--:B--2---:R-:W-:Y:S01]  /*9c70*/  LEA.HI.X.SX32 R6, R19, R5.reuse, 0x1, P5 ;  /* 0x0000000513067211 */ /* 0x084fe200028f0eff */
[----:B------:R1:W-:Y:S01]  /*9c80*/  STL [R1+0x624], R2 ;  /* 0x0006240201007387 */ /* 0x0003e20000100800 */
[----:B0-----:R-:W-:-:S03]  /*9c90*/  LEA.HI.X.SX32 R4, R21, R5, 0x1, P1 ;  /* 0x0000000515047211 */ /* 0x001fc600008f0eff */
[----:B------:R0:W-:Y:S04]  /*9ca0*/  STL [R1+0x728], R6 ;  /* 0x0007280601007387 */ /* 0x0001e80000100800 */
[----:B------:R2:W-:Y:S01]  /*9cb0*/  STL [R1+0x628], R4 ;  /* 0x0006280401007387 */ /* 0x0005e20000100800 */
[----:B-1----:R-:W-:Y:S02]  /*9cc0*/  LEA.HI.X.SX32 R2, R23, R5, 0x1, P4 ;  /* 0x0000000517027211 */ /* 0x002fe400020f0eff */
[C---:B------:R-:W-:Y:S02]  /*9cd0*/  LOP3.LUT R5, R12.reuse, 0x20, RZ, 0x3c, !PT ;  /* 0x000000200c057812 */ /* 0x040fe400078e3cff */
[----:B0-----:R-:W-:Y:S01]  /*9ce0*/  LOP3.LUT R6, R205, 0x1f, RZ, 0xc0, !PT ;  /* 0x0000001fcd067812 */ /* 0x001fe200078ec0ff */
[----:B------:R0:W-:Y:S01]  /*9cf0*/  STL [R1+0x72c], R2 ;  /* 0x00072c0201007387 */ /* 0x0001e20000100800 */
[----:B------:R-:W-:-:S02]  /*9d00*/  LOP3.LUT R5, R12, 0x50, RZ, 0x3c, !PT ;  /* 0x000000500c057812 */ /* 0x000fc400078e3cff */
[----:B--2---:R-:W-:Y:S01]  /*9d10*/  LEA.HI.X.SX32 R4, R0, UR5, 0x1, P0 ;  /* 0x0000000500047c11 */ /* 0x004fe200080f0eff */
[----:B------:R1:W-:Y:S01]  /*9d20*/  STL [R1+0x400], RZ ;  /* 0x000400ff01007387 */ /* 0x0003e20000100800 */
[----:B------:R-:W-:Y:S01]  /*9d30*/  UMOV UR5, URZ ;  /* 0x0000003f00057c82 */ /* 0x000fe20008000000 */
[----:B------:R-:W-:Y:S01]  /*9d40*/  LOP3.LUT R5, R3, 0x20, RZ, 0x3c, !PT ;  /* 0x0000002003057812 */ /* 0x000fe200078e3cff */
[----:B------:R-:W-:Y:S01]  /*9d50*/  UIADD3.X UR7, UR5, -0x7fffffe0, URZ, UP1, !UPT ;  /* 0x8000002005077890 */ /* 0x000fe20008ffe43f */
[----:B------:R1:W-:Y:S01]  /*9d60*/  STL [R1+0x404], RZ ;  /* 0x000404ff01007387 */ /* 0x0003e20000100800 */
[----:B------:R-:W-:Y:S01]  /*9d70*/  UIADD3.X UR5, UR4, 0x40000040, URZ, UP0, !UPT ;  /* 0x4000004004057890 */ /* 0x000fe200087fe43f */
[----:B0-----:R-:W0:Y:S01]  /*9d80*/  LDC R2, c[0x0][0x23c] ;  /* 0x00008f00ff027b82 */ /* 0x001e220000000800 */
[----:B------:R-:W-:Y:S01]  /*9d90*/  UIADD3.64 UR22, UR6, 0x3fe, URZ ;  /* 0x000003fe06167897 */ /* 0x000fe2000fffe03f */
[----:B------:R1:W-:Y:S01]  /*9da0*/  STL [R1+0x408], RZ ;  /* 0x000408ff01007387 */ /* 0x0003e20000100800 */
[----:B------:R-:W-:Y:S01]  /*9db0*/  UMOV UR4, UR9 ;  /* 0x0000000900047c82 */ /* 0x000fe20008000000 */
[----:B------:R-:W-:-:S02]  /*9dc0*/  UIADD3.64 UR26, UR6, 0x400, URZ ;  /* 0x00000400061a7897 */ /* 0x000fc4000fffe03f */
[----:B------:R1:W-:Y:S01]  /*9dd0*/  STL [R1+0x40c], RZ ;  /* 0x00040cff01007387 */ /* 0x0003e20000100800 */
[----:B------:R-:W-:Y:S02]  /*9de0*/  UIADD3.64 UR12, UR4, 0x80, URZ ;  /* 0x00000080040c7897 */ /* 0x000fe4000fffe03f */
[----:B------:R-:W-:Y:S01]  /*9df0*/  UIADD3.64 UR16, UR4, 0x100, URZ ;  /* 0x0000010004107897 */ /* 0x000fe2000fffe03f */
[----:B------:R1:W-:Y:S01]  /*9e00*/  STL [R1+0x410], RZ ;  /* 0x000410ff01007387 */ /* 0x0003e20000100800 */
[----:B------:R-:W-:-:S03]  /*9e10*/  UMOV UR9, 0x40000040 ;  /* 0x4000004000097882 */ /* 0x000fc60000000000 */
[----:B------:R1:W-:Y:S04]  /*9e20*/  STL [R1+0x414], RZ ;  /* 0x000414ff01007387 */ /* 0x0003e80000100800 */
[----:B------:R1:W-:Y:S04]  /*9e30*/  STL [R1+0x418], RZ ;  /* 0x000418ff01007387 */ /* 0x0003e80000100800 */
[----:B------:R1:W-:Y:S01]  /*9e40*/  STL [R1+0x41c], RZ ;  /* 0x00041cff01007387 */ /* 0x0003e20000100800 */
[----:B0-----:R-:W-:-:S03]  /*9e50*/  IMAD.SHL.U32 R13, R2, 0x20, RZ ;  /* 0x00000020020d7824 */ /* 0x001fc600078e00ff */
[----:B------:R1:W-:Y:S01]  /*9e60*/  STL [R1+0x420], RZ ;  /* 0x000420ff01007387 */ /* 0x0003e20000100800 */
[----:B------:R-:W-:Y:S02]  /*9e70*/  IMAD R2, R6, R2, RZ ;  /* 0x0000000206027224 */ /* 0x000fe400078e02ff */
[----:B------:R-:W-:Y:S01]  /*9e80*/  IMAD.U32 R6, RZ, RZ, UR11 ;  /* 0x0000000bff067e24 */ /* 0x000fe2000f8e00ff */
[----:B------:R1:W-:Y:S01]  /*9e90*/  STL [R1+0x424], RZ ;  /* 0x000424ff01007387 */ /* 0x0003e20000100800 */
[----:B------:R-:W-:Y:S01]  /*9ea0*/  UMOV UR11, 0x80000020 ;  /* 0x80000020000b7882 */ /* 0x000fe20000000000 */
[----:B------:R-:W-:Y:S02]  /*9eb0*/  SHF.R.S32.HI R0, RZ, 0x1f, R2 ;  /* 0x0000001fff007819 */ /* 0x000fe40000011402 */
[----:B------:R1:W-:Y:S02]  /*9ec0*/  STL [R1+0x428], RZ ;  /* 0x000428ff01007387 */ /* 0x0003e40000100800 */
[C---:B------:R-:W-:Y:S01]  /*9ed0*/  SHF.L.U64.HI R0, R2.reuse, 0x1, R0 ;  /* 0x0000000102007819 */ /* 0x040fe20000010200 */
[----:B------:R-:W-:Y:S01]  /*9ee0*/  IMAD.SHL.U32 R2, R2, 0x2, RZ ;  /* 0x0000000202027824 */ /* 0x000fe200078e00ff */
        /* <DEDUP_REMOVED lines=245> */
[----:B------:R1:W-:Y:S04]  /*ae40*/  STL [R1], RZ ;  /* 0x000000ff01007387 */ /* 0x0003e80000100800 */
        /* <DEDUP_REMOVED lines=126> */
[----:B------:R1:W-:Y:S02]  /*b630*/  STL [R1+0x1fc], RZ ;  /* 0x0001fcff01007387 */ /* 0x0003e40000100800 */
.L_x_1:
[----:B------:R-:W0:Y:S01]  /*b640*/  LDC R9, c[0x0][0x238] ;  /* 0x00008e00ff097b82 */ /* 0x000e220000000800 */
[C---:B------:R-:W-:Y:S01]  /*b650*/  ISETP.GT.AND P0, PT, R6.reuse, 0x1, PT ;  /* 0x000000010600780c */ /* 0x040fe20003f04270 */
[----:B------:R-:W-:Y:S01]  /*b660*/  IMAD.MOV.U32 R5, RZ, RZ, R4 ;  /* 0x000000ffff057224 */ /* 0x000fe200078e0004 */
[----:B-----5:R-:W-:Y:S01]  /*b670*/  PRMT R16, RZ, 0x7610, R16 ;  /* 0x00007610ff107816 */ /* 0x020fe20000000010 */
[----:B------:R-:W-:Y:S01]  /*b680*/  IMAD.MOV.U32 R4, RZ, RZ, R8 ;  /* 0x000000ffff047224 */ /* 0x000fe200078e0008 */
[C---:B------:R-:W-:Y:S01]  /*b690*/  ISETP.GT.AND P1, PT, R6.reuse, 0x2, PT ;  /* 0x000000020600780c */ /* 0x040fe20003f24270 */
[----:B------:R-:W-:Y:S02]  /*b6a0*/  STL [R1+0xff8], R232 ;  /* 0x000ff8e801007387 */ /* 0x000fe40000100800 */
[----:B------:R-:W2:Y:S01]  /*b6b0*/  LDC R13, c[0x0][0x238] ;  /* 0x00008e00ff0d7b82 */ /* 0x000ea20000000800 */
[----:B------:R-:W-:Y:S01]  /*b6c0*/  PRMT R20, RZ, 0x7610, R20 ;  /* 0x00007610ff147816 */ /* 0x000fe20000000014 */
[----:B------:R-:W-:Y:S01]  /*b6d0*/  STL [R1+0xff4], R231 ;  /* 0x000ff4e701007387 */ /* 0x000fe20000100800 */
[----:B------:R-:W-:-:S02]  /*b6e0*/  ISETP.GT.AND P2, PT, R6, 0x8, PT ;  /* 0x000000080600780c */ /* 0x000fc40003f44270 */
[----:B------:R-:W-:Y:S01]  /*b6f0*/  PRMT R11, RZ, 0x7610, R11 ;  /* 0x00007610ff0b7816 */ /* 0x000fe2000000000b */
[----:B------:R-:W-:Y:S01]  /*b700*/  STL [R1+0xff0], R230 ;  /* 0x000ff0e601007387 */ /* 0x000fe20000100800 */
[----:B------:R-:W-:Y:S02]  /*b710*/  PRMT R152, RZ, 0x7610, R152 ;  /* 0x00007610ff987816 */ /* 0x000fe40000000098 */
[----:B------:R-:W-:Y:S01]  /*b720*/  PRMT R10, RZ, 0x7610, R10 ;  /* 0x00007610ff0a7816 */ /* 0x000fe2000000000a */
[----:B------:R-:W-:Y:S01]  /*b730*/  STL [R1+0xfec], R229 ;  /* 0x000fece501007387 */ /* 0x000fe20000100800 */
[----:B------:R-:W-:-:S03]  /*b740*/  PRMT R14, RZ, 0x7610, R14 ;  /* 0x00007610ff0e7816 */ /* 0x000fc6000000000e */
[----:B------:R-:W-:Y:S01]  /*b750*/  STL [R1+0xfe8], R228 ;  /* 0x000fe8e401007387 */ /* 0x000fe20000100800 */
[----:B0-----:R-:W-:-:S03]  /*b760*/  IMAD.WIDE R8, R9, 0x2, R4 ;  /* 0x0000000209087825 */ /* 0x001fc600078e0204 */
[----:B------:R-:W-:Y:S04]  /*b770*/  STL [R1+0xfe4], R227 ;  /* 0x000fe4e301007387 */ /* 0x000fe80000100800 */
[----:B------:R0:W3:Y:S01]  /*b780*/  @P0 LDG.E.U16 R16, desc[UR30][R8.64] ;  /* 0x0000001e08100981 */ /* 0x0000e2000c1e1500 */
[----:B--2---:R-:W-:-:S03]  /*b790*/  IMAD.SHL.U32 R13, R13, 0x2, RZ ;  /* 0x000000020d0d7824 */ /* 0x004fc600078e00ff */
[----:B------:R-:W-:Y:S01]  /*b7a0*/  STL [R1+0xfe0], R226 ;  /* 0x000fe0e201007387 */ /* 0x000fe20000100800 */
[----:B------:R-:W-:-:S03]  /*b7b0*/  ISETP.GT.AND P0, PT, R6, RZ, PT ;  /* 0x000000ff0600720c */ /* 0x000fc60003f04270 */
[----:B------:R-:W-:Y:S01]  /*b7c0*/  STL [R1+0xfdc], R225 ;  /* 0x000fdce101007387 */ /* 0x000fe20000100800 */
[----:B0-----:R-:W-:Y:S02]  /*b7d0*/  IMAD.WIDE R8, R13, 0x2, R4 ;  /* 0x000000020d087825 */ /* 0x001fe400078e0204 */
[----:B------:R-:W0:Y:S01]  /*b7e0*/  LDC R13, c[0x0][0x238] ;  /* 0x00008e00ff0d7b82 */ /* 0x000e220000000800 */
[----:B------:R-:W-:Y:S04]  /*b7f0*/  STL [R1+0xfd8], R224 ;  /* 0x000fd8e001007387 */ /* 0x000fe80000100800 */
[----:B------:R2:W4:Y:S04]  /*b800*/  @P1 LDG.E.U16 R20, desc[UR30][R8.64] ;  /* 0x0000001e08141981 */ /* 0x000528000c1e1500 */
[----:B------:R-:W3:Y:S01]  /*b810*/  @P0 LDG.E.U16 R10, desc[UR30][R4.64] ;  /* 0x0000001e040a0981 */ /* 0x000ee2000c1e1500 */
[----:B0-----:R-:W-:-:S03]  /*b820*/  IMAD.SHL.U32 R13, R13, 0x8, RZ ;  /* 0x000000080d0d7824 */ /* 0x001fc600078e00ff */
[----:B------:R-:W-:Y:S01]  /*b830*/  STL [R1+0xfd4], R223 ;  /* 0x000fd4df01007387 */ /* 0x000fe20000100800 */
[----:B--2---:R-:W-:Y:S01]  /*b840*/  IMAD.WIDE R8, R13, 0x2, R4 ;  /* 0x000000020d087825 */ /* 0x004fe200078e0204 */
[C---:B------:R-:W-:Y:S01]  /*b850*/  ISETP.GT.AND P1, PT, R6.reuse, 0x3, PT ;  /* 0x000000030600780c */ /* 0x040fe20003f24270 */
[----:B------:R-:W0:Y:S01]  /*b860*/  LDC R13, c[0x0][0x238] ;  /* 0x00008e00ff0d7b82 */ /* 0x000e220000000800 */
[----:B------:R-:W-:Y:S01]  /*b870*/  ISETP.GT.AND P0, PT, R6, 0x10, PT ;  /* 0x000000100600780c */ /* 0x000fe20003f04270 */
[----:B------:R-:W-:Y:S04]  /*b880*/  STL [R1+0xfd0], R222 ;  /* 0x000fd0de01007387 */ /* 0x000fe80000100800 */
[----:B------:R2:W4:Y:S04]  /*b890*/  @P2 LDG.E.U16 R11, desc[UR30][R8.64] ;  /* 0x0000001e080b2981 */ /* 0x000528000c1e1500 */
[----:B------:R-:W-:Y:S01]  /*b8a0*/  STL [R1+0xfcc], R221 ;  /* 0x000fccdd01007387 */ /* 0x000fe20000100800 */
[----:B------:R-:W-:-:S03]  /*b8b0*/  PRMT R15, RZ, 0x7610, R15 ;  /* 0x00007610ff0f7816 */ /* 0x000fc6000000000f */
[----:B------:R-:W-:Y:S04]  /*b8c0*/  STL [R1+0xfc8], R220 ;  /* 0x000fc8dc01007387 */ /* 0x000fe80000100800 */
[----:B------:R-:W-:Y:S04]  /*b8d0*/  STL [R1+0xfc4], R219 ;  /* 0x000fc4db01007387 */ /* 0x000fe80000100800 */
[----:B------:R-:W-:Y:S01]  /*b8e0*/  STL [R1+0xfc0], R217 ;  /* 0x000fc0d901007387 */ /* 0x000fe20000100800 */
[----:B0-----:R-:W-:-:S03]  /*b8f0*/  IMAD R13, R13, 0x3, RZ ;  /* 0x000000030d0d7824 */ /* 0x001fc600078e02ff */
[----:B------:R-:W-:Y:S01]  /*b900*/  STL [R1+0xfbc], R216 ;  /* 0x000fbcd801007387 */ /* 0x000fe20000100800 */
[----:B--2---:R-:W-:Y:S02]  /*b910*/  IMAD.WIDE R8, R13, 0x2, R4 ;  /* 0x000000020d087825 */ /* 0x004fe400078e0204 */
[----:B------:R-:W0:Y:S01]  /*b920*/  LDC R13, c[0x0][0x238] ;  /* 0x00008e00ff0d7b82 */ /* 0x000e220000000800 */
[----:B------:R-:W-:Y:S04]  /*b930*/  STL [R1+0xfb8], R215 ;  /* 0x000fb8d701007387 */ /* 0x000fe80000100800 */
[----:B------:R2:W4:Y:S01]  /*b940*/  @P1 LDG.E.U16 R152, desc[UR30][R8.64] ;  /* 0x0000001e08981981 */ /* 0x000522000c1e1500 */
[----:B0-----:R-:W-:-:S03]  /*b950*/  IMAD.SHL.U32 R13, R13, 0x10, RZ ;  /* 0x000000100d0d7824 */ /* 0x001fc600078e00ff */
[----:B------:R-:W-:Y:S01]  /*b960*/  STL [R1+0xfb4], R214 ;  /* 0x000fb4d601007387 */ /* 0x000fe20000100800 */
[----:B--2---:R-:W-:Y:S01]  /*b970*/  IMAD.WIDE R8, R13, 0x2, R4 ;  /* 0x000000020d087825 */ /* 0x004fe200078e0204 */
[----:B------:R-:W-:Y:S01]  /*b980*/  ISETP.GT.AND P1, PT, R6, 0x18, PT ;  /* 0x000000180600780c */ /* 0x000fe20003f24270 */
[----:B------:R-:W0:Y:S01]  /*b990*/  LDC R13, c[0x0][0x238] ;  /* 0x00008e00ff0d7b82 */ /* 0x000e220000000800 */
[----:B------:R-:W-:Y:S04]  /*b9a0*/  STL [R1+0xfb0], R213 ;  /* 0x000fb0d501007387 */ /* 0x000fe80000100800 */
[----:B------:R2:W4:Y:S04]  /*b9b0*/  @P0 LDG.E.U16 R14, desc[UR30][R8.64] ;  /* 0x0000001e080e0981 */ /* 0x000528000c1e1500 */
[----:B------:R-:W-:Y:S04]  /*b9c0*/  STL [R1+0xfac], R212 ;  /* 0x000facd401007387 */ /* 0x000fe80000100800 */
[----:B------:R-:W-:Y:S04]  /*b9d0*/  STL [R1+0xfa8], R211 ;  /* 0x000fa8d301007387 */ /* 0x000fe80000100800 */
[----:B------:R-:W-:Y:S04]  /*b9e0*/  STL [R1+0xfa4], R210 ;  /* 0x000fa4d201007387 */ /* 0x000fe80000100800 */
[----:B------:R-:W-:Y:S01]  /*b9f0*/  STL [R1+0xfa0], R209 ;  /* 0x000fa0d101007387 */ /* 0x000fe20000100800 */
[----:B0-----:R-:W-:-:S03]  /*ba00*/  IMAD R13, R13, 0x18, RZ ;  /* 0x000000180d0d7824 */ /* 0x001fc600078e02ff */
[----:B------:R0:W-:Y:S01]  /*ba10*/  STL [R1+0xcd4], R149 ;  /* 0x000cd49501007387 */ /* 0x0001e20000100800 */
[----:B--2---:R-:W-:-:S03]  /*ba20*/  IMAD.WIDE R8, R13, 0x2, R4 ;  /* 0x000000020d087825 */ /* 0x004fc600078e0204 */
[----:B------:R-:W-:Y:S01]  /*ba30*/  STL [R1+0xcd0], R150 ;  /* 0x000cd09601007387 */ /* 0x000fe20000100800 */
[----:B------:R-:W2:Y:S03]  /*ba40*/  LDC R13, c[0x0][0x238] ;  /* 0x00008e00ff0d7b82 */ /* 0x000ea60000000800 */
[----:B------:R1:W4:Y:S04]  /*ba50*/  @P1 LDG.E.U16 R15, desc[UR30][R8.64] ;  /* 0x0000001e080f1981 */ /* 0x000328000c1e1500 */
[----:B------:R-:W-:Y:S01]  /*ba60*/  STL [R1+0xccc], R151 ;  /* 0x000ccc9701007387 */ /* 0x000fe20000100800 */
[----:B------:R-:W-:Y:S01]  /*ba70*/  ISETP.GT.AND P0, PT, R6, 0x4, PT ;  /* 0x000000040600780c */ /* 0x000fe20003f04270 */
[----:B0-----:R-:W0:Y:S02]  /*ba80*/  LDC R149, c[0x0][0x238] ;  /* 0x00008e00ff957b82 */ /* 0x001e240000000800 */
[----:B------:R-:W-:Y:S04]  /*ba90*/  STL [R1+0xc08], R207 ;  /* 0x000c08cf01007387 */ /* 0x000fe80000100800 */
[----:B------:R1:W-:Y:S01]  /*baa0*/  STL [R1+0xc00], R7 ;  /* 0x000c000701007387 */ /* 0x0003e20000100800 */
[----:B--2---:R-:W-:Y:S01]  /*bab0*/  IMAD.SHL.U32 R13, R13, 0x4, RZ ;  /* 0x000000040d0d7824 */ /* 0x004fe200078e00ff */
[----:B-1----:R-:W1:Y:S03]  /*bac0*/  LDC R7, c[0x0][0x238] ;  /* 0x00008e00ff077b82 */ /* 0x002e660000000800 */
[----:B------:R-:W-:-:S05]  /*bad0*/  IMAD.WIDE R8, R13, 0x2, R4 ;  /* 0x000000020d087825 */ /* 0x000fca00078e0204 */
[----:B------:R-:W2:Y:S01]  /*bae0*/  LDC R13, c[0x0][0x238] ;  /* 0x00008e00ff0d7b82 */ /* 0x000ea20000000800 */
[----:B------:R-:W-:Y:S02]  /*baf0*/  ISETP.GT.AND P1, PT, R6, 0x5, PT ;  /* 0x000000050600780c */ /* 0x000fe40003f24270 */
[----:B------:R-:W-:Y:S02]  /*bb00*/  PRMT R156, RZ, 0x7610, R156 ;  /* 0x00007610ff9c7816 */ /* 0x000fe4000000009c */
[----:B------:R-:W-:-:S04]  /*bb10*/  PRMT R160, RZ, 0x7610, R160 ;  /* 0x00007610ffa07816 */ /* 0x000fc800000000a0 */
[----:B------:R0:W4:Y:S01]  /*bb20*/  @P0 LDG.E.U16 R156, desc[UR30][R8.64] ;  /* 0x0000001e089c0981 */ /* 0x000122000c1e1500 */
[----:B-1----:R-:W-:Y:S02]  /*bb30*/  IMAD R7, R7, 0x9, RZ ;  /* 0x0000000907077824 */ /* 0x002fe400078e02ff */
[----:B--2---:R-:W-:-:S04]  /*bb40*/  IMAD R13, R13, 0x5, RZ ;  /* 0x000000050d0d7824 */ /* 0x004fc800078e02ff */
[----:B0-----:R-:W-:Y:S01]  /*bb50*/  IMAD.WIDE R8, R13, 0x2, R4 ;  /* 0x000000020d087825 */ /* 0x001fe200078e0204 */
[C---:B------:R-:W-:Y:S02]  /*bb60*/  ISETP.GT.AND P2, PT, R6.reuse, 0x9, PT ;  /* 0x000000090600780c */ /* 0x040fe40003f44270 */
[----:B------:R-:W-:Y:S02]  /*bb70*/  PRMT R17, RZ, 0x7610, R17 ;  /* 0x00007610ff117816 */ /* 0x000fe40000000011 */
[----:B------:R-:W-:Y:S01]  /*bb80*/  PRMT R164, RZ, 0x7610, R164 ;  /* 0x00007610ffa47816 */ /* 0x000fe200000000a4 */
[----:B------:R0:W2:Y:S01]  /*bb90*/  @P1 LDG.E.U16 R160, desc[UR30][R8.64] ;  /* 0x0000001e08a01981 */ /* 0x0000a2000c1e1500 */
[----:B------:R-:W-:Y:S02]  /*bba0*/  ISETP.GT.AND P0, PT, R6, 0x6, PT ;  /* 0x000000060600780c */ /* 0x000fe40003f04270 */
[----:B------:R-:W-:Y:S02]  /*bbb0*/  PRMT R18, RZ, 0x7610, R18 ;  /* 0x00007610ff127816 */ /* 0x000fe40000000012 */
[----:B------:R-:W-:-:S02]  /*bbc0*/  PRMT R19, RZ, 0x7610, R19 ;  /* 0x00007610ff137816 */ /* 0x000fc40000000013 */
[----:B------:R-:W-:Y:S02]  /*bbd0*/  PRMT R168, RZ, 0x7610, R168 ;  /* 0x00007610ffa87816 */ /* 0x000fe400000000a8 */
[----:B------:R-:W-:Y:S01]  /*bbe0*/  PRMT R21, RZ, 0x7610, R21 ;  /* 0x00007610ff157816 */ /* 0x000fe20000000015 */
[----:B0-----:R-:W-:Y:S01]  /*bbf0*/  IMAD.WIDE R8, R7, 0x2, R4 ;  /* 0x0000000207087825 */ /* 0x001fe200078e0204 */
[----:B------:R-:W-:Y:S01]  /*bc00*/  PRMT R153, RZ, 0x7610, R153 ;  /* 0x00007610ff997816 */ /* 0x000fe20000000099 */
[----:B------:R-:W0:Y:S01]  /*bc10*/  LDC R7, c[0x0][0x238] ;  /* 0x00008e00ff077b82 */ /* 0x000e220000000800 */
[----:B------:R-:W-:Y:S02]  /*bc20*/  PRMT R157, RZ, 0x7610, R157 ;  /* 0x00007610ff9d7816 */ /* 0x000fe4000000009d */
[----:B------:R-:W-:Y:S01]  /*bc30*/  PRMT R22, RZ, 0x7610, R22 ;  /* 0x00007610ff167816 */ /* 0x000fe20000000016 */
[----:B------:R1:W2:Y:S01]  /*bc40*/  @P2 LDG.E.U16 R17, desc[UR30][R8.64] ;  /* 0x0000001e08112981 */ /* 0x0002a2000c1e1500 */
[----:B------:R-:W-:-:S02]  /*bc50*/  PRMT R23, RZ, 0x7610, R23 ;  /* 0x00007610ff177816 */ /* 0x000fc40000000017 */
[----:B------:R-:W-:Y:S02]  /*bc60*/  PRMT R161, RZ, 0x7610, R161 ;  /* 0x00007610ffa17816 */ /* 0x000fe400000000a1 */
[----:B------:R-:W-:Y:S02]  /*bc70*/  PRMT R165, RZ, 0x7610, R165 ;  /* 0x00007610ffa57816 */ /* 0x000fe400000000a5 */
[----:B------:R-:W-:Y:S02]  /*bc80*/  PRMT R169, RZ, 0x7610, R169 ;  /* 0x00007610ffa97816 */ /* 0x000fe400000000a9 */
[----:B------:R-:W-:Y:S02]  /*bc90*/  PRMT R154, RZ, 0x7610, R154 ;  /* 0x00007610ff9a7816 */ /* 0x000fe4000000009a */
[----:B------:R-:W-:Y:S02]  /*bca0*/  PRMT R158, RZ, 0x7610, R158 ;  /* 0x00007610ff9e7816 */ /* 0x000fe4000000009e */
[----:B------:R-:W-:-:S02]  /*bcb0*/  PRMT R155, RZ, 0x7610, R155 ;  /* 0x00007610ff9b7816 */ /* 0x000fc4000000009b */
[----:B------:R-:W-:Y:S02]  /*bcc0*/  PRMT R162, RZ, 0x7610, R162 ;  /* 0x00007610ffa27816 */ /* 0x000fe400000000a2 */
[----:B------:R-:W-:Y:S02]  /*bcd0*/  PRMT R166, RZ, 0x7610, R166 ;  /* 0x00007610ffa67816 */ /* 0x000fe400000000a6 */
[----:B------:R-:W-:Y:S01]  /*bce0*/  PRMT R170, RZ, 0x7610, R170 ;  /* 0x00007610ffaa7816 */ /* 0x000fe200000000aa */
[----:B0-----:R-:W-:Y:S01]  /*bcf0*/  IMAD R7, R7, 0x6, RZ ;  /* 0x0000000607077824 */ /* 0x001fe200078e02ff */
[----:B------:R-:W-:Y:S02]  /*bd00*/  PRMT R159, RZ, 0x7610, R159 ;  /* 0x00007610ff9f7816 */ /* 0x000fe4000000009f */
[----:B------:R-:W-:Y:S01]  /*bd10*/  PRMT R163, RZ, 0x7610, R163 ;  /* 0x00007610ffa37816 */ /* 0x000fe200000000a3 */
[----:B-1----:R-:W-:Y:S01]  /*bd20*/  IMAD.WIDE R8, R7, 0x2, R4 ;  /* 0x0000000207087825 */ /* 0x002fe200078e0204 */
[----:B------:R-:W0:Y:S01]  /*bd30*/  S2R R232, SR_TID.X ;  /* 0x0000000000e87919 */ /* 0x000e220000002100 */
[----:B------:R-:W1:Y:S03]  /*bd40*/  LDC R7, c[0x0][0x238] ;  /* 0x00008e00ff077b82 */ /* 0x000e660000000800 */
[----:B------:R3:W2:Y:S01]  /*bd50*/  @P0 LDG.E.U16 R164, desc[UR30][R8.64] ;  /* 0x0000001e08a40981 */ /* 0x0006a2000c1e1500 */
[----:B------:R-:W-:-:S03]  /*bd60*/  IMAD R149, R149, 0x1e, RZ ;  /* 0x0000001e95957824 */ /* 0x000fc600078e02ff */
[----:B------:R-:W4:Y:S01]  /*bd70*/  LDL.LU R13, [R1+0x650] ;  /* 0x00065000010d7983 */ /* 0x000f220000300800 */
[----:B-1----:R-:W-:-:S04]  /*bd80*/  IMAD R7, R7, 0x11, RZ ;  /* 0x0000001107077824 */ /* 0x002fc800078e02ff */
[----:B---3--:R-:W-:Y:S02]  /*bd90*/  IMAD.WIDE R8, R7, 0x2, R4 ;  /* 0x0000000207087825 */ /* 0x008fe400078e0204 */
[----:B------:R-:W1:Y:S01]  /*bda0*/  LDC R7, c[0x0][0x238] ;  /* 0x00008e00ff077b82 */ /* 0x000e620000000800 */
[----:B------:R-:W-:-:S13]  /*bdb0*/  ISETP.GT.AND P1, PT, R6, 0x11, PT ;  /* 0x000000110600780c */ /* 0x000fda0003f24270 */
[----:B------:R3:W2:Y:S01]  /*bdc0*/  @P1 LDG.E.U16 R18, desc[UR30][R8.64] ;  /* 0x0000001e08121981 */ /* 0x0006a2000c1e1500 */
        /* <DEDUP_REMOVED lines=83> */
[C---:B------:R-:W-:Y:S02]  /*c300*/  ISETP.GT.AND P1, PT, R6.reuse, 0x1c, PT ;  /* 0x0000001c0600780c */ /* 0x040fe40003f24270 */
[----:B------:R-:W-:-:S11]  /*c310*/  ISETP.GT.AND P0, PT, R6, 0x1d, PT ;  /* 0x0000001d0600780c */ /* 0x000fd60003f04270 */
[----:B------:R3:W2:Y:S01]  /*c320*/  @P1 LDG.E.U16 R159, desc[UR30][R8.64] ;  /* 0x0000001e089f1981 */ /* 0x0006a2000c1e1500 */
[----:B-1----:R-:W-:-:S04]  /*c330*/  IMAD R7, R7, 0x1d, RZ ;  /* 0x0000001d07077824 */ /* 0x002fc800078e02ff */
[----:B---3--:R-:W-:Y:S01]  /*c340*/  IMAD.WIDE R8, R7, 0x2, R4 ;  /* 0x0000000207087825 */ /* 0x008fe200078e0204 */
[----:B------:R-:W-:Y:S01]  /*c350*/  ISETP.GT.AND P1, PT, R6, 0x1e, PT ;  /* 0x0000001e0600780c */ /* 0x000fe20003f24270 */
[----:B------:R-:W3:Y:S04]  /*c360*/  LDL.LU R7, [R1+0x84c] ;  /* 0x00084c0001077983 */ /* 0x000ee80000300800 */
[----:B------:R1:W2:Y:S01]  /*c370*/  @P0 LDG.E.U16 R163, desc[UR30][R8.64] ;  /* 0x0000001e08a30981 */ /* 0x0002a2000c1e1500 */
[----:B------:R-:W-:-:S03]  /*c380*/  PRMT R167, RZ, 0x7610, R167 ;  /* 0x00007610ffa77816 */ /* 0x000fc600000000a7 */
[----:B------:R-:W2:Y:S01]  /*c390*/  LDL R151, [R1+0x64c] ;  /* 0x00064c0001977983 */ /* 0x000ea20000100800 */
[----:B-1----:R-:W-:Y:S02]  /*c3a0*/  IMAD.WIDE R8, R149, 0x2, R4 ;  /* 0x0000000295087825 */ /* 0x002fe400078e0204 */
[----:B------:R-:W1:Y:S01]  /*c3b0*/  LDC R149, c[0x0][0x238] ;  /* 0x00008e00ff957b82 */ /* 0x000e620000000800 */
[----:B------:R-:W-:Y:S01]  /*c3c0*/  ISETP.GT.AND P0, PT, R6, 0x1f, PT ;  /* 0x0000001f0600780c */ /* 0x000fe20003f04270 */
[----:B------:R-:W-:Y:S01]  /*c3d0*/  STL [R1+0xc0c], R4 ;  /* 0x000c0c0401007387 */ /* 0x000fe20000100800 */
[----:B------:R-:W-:-:S03]  /*c3e0*/  PRMT R173, RZ, 0x7610, R173 ;  /* 0x00007610ffad7816 */ /* 0x000fc600000000ad */
[----:B------:R0:W2:Y:S04]  /*c3f0*/  @P1 LDG.E.U16 R167, desc[UR30][R8.64] ;  /* 0x0000001e08a71981 */ /* 0x0000a8000c1e1500 */
[----:B------:R4:W-:Y:S01]  /*c400*/  STL [R1+0xc04], R5 ;  /* 0x000c040501007387 */ /* 0x0009e20000100800 */
[----:B-1----:R-:W-:-:S04]  /*c410*/  IMAD R149, R149, 0x1f, RZ ;  /* 0x0000001f95957824 */ /* 0x002fc800078e02ff */
[----:B0-----:R-:W-:Y:S02]  /*c420*/  IMAD.WIDE R8, R149, 0x2, R4 ;  /* 0x0000000295087825 */ /* 0x001fe400078e0204 */
[----:B----4-:R-:W4:Y:S01]  /*c430*/  LDL.LU R5, [R1+0x948] ;  /* 0x0009480001057983 */ /* 0x010f220000300800 */
[----:B------:R-:W-:-:S03]  /*c440*/  LOP3.LUT R149, R232, 0x1f, RZ, 0xc0, !PT ;  /* 0x0000001fe8957812 */ /* 0x000fc600078ec0ff */
[----:B------:R0:W2:Y:S01]  /*c450*/  @P0 LDG.E.U16 R173, desc[UR30][R8.64] ;  /* 0x0000001e08ad0981 */ /* 0x0000a2000c1e1500 */
[----:B------:R-:W-:-:S03]  /*c460*/  ISETP.GE.AND P0, PT, R149, R6, PT ;  /* 0x000000069500720c */ /* 0x000fc60003f06270 */
[----:B------:R-:W2:Y:S04]  /*c470*/  LDL R213, [R1+0x648] ;  /* 0x0006480001d57983 */ /* 0x000ea80000100800 */
        /* <DEDUP_REMOVED lines=8> */
[----:B------:R1:W-:Y:S01]  /*c500*/  STL [R1+0xc10], R6 ;  /* 0x000c100601007387 */ /* 0x0003e20000100800 */
[----:B------:R-:W-:Y:S06]  /*c510*/  BAR.SYNC.DEFER_BLOCKING 0x0 ;  /* 0x0000000000007b1d */ /* 0x000fec0000010000 */
[----:B-1----:R-:W2:Y:S01]  /*c520*/  LDL.LU R6, [R1+0x844] ;  /* 0x0008440001067983 */ /* 0x002ea20000300800 */
[----:B0-----:R-:W-:-:S02]  /*c530*/  IADD3 R8, P1, R13, R2, RZ ;  /* 0x000000020d087210 */ /* 0x001fc40007f3e0ff */
[----:B------:R-:W-:-:S03]  /*c540*/  PRMT R206, RZ, 0x7610, R206 ;  /* 0x00007610ffce7816 */ /* 0x000fc600000000ce */
[----:B------:R-:W-:Y:S01]  /*c550*/  IMAD.X R9, R208, 0x1, R0, P1 ;  /* 0x00000001d0097824 */ /* 0x000fe200008e0600 */
[----:B------:R-:W-:-:S04]  /*c560*/  PRMT R174, RZ, 0x7610, R174 ;  /* 0x00007610ffae7816 */ /* 0x000fc800000000ae */
[----:B------:R4:W2:Y:S02]  /*c570*/  @!P0 LDG.E.U16 R206, desc[UR30][R8.64] ;  /* 0x0000001e08ce8981 */ /* 0x0008a4000c1e1500 */
[-C--:B----4-:R-:W-:Y:S02]  /*c580*/  IADD3 R8, P1, R5, R2.reuse, RZ ;  /* 0x0000000205087210 */ /* 0x090fe40007f3e0ff */
[----:B------:R-:W-:Y:S03]  /*c590*/  STL [R1+0xc14], R5 ;  /* 0x000c140501007387 */ /* 0x000fe60000100800 */
[----:B---3--:R-:W-:Y:S01]  /*c5a0*/  IMAD.X R9, R7, 0x1, R0, P1 ;  /* 0x0000000107097824 */ /* 0x008fe200008e0600 */
[----:B------:R-:W-:Y:S04]  /*c5b0*/  STL [R1+0xc18], R7 ;  /* 0x000c180701007387 */ /* 0x000fe80000100800 */
[----:B------:R2:W3:Y:S02]  /*c5c0*/  @!P0 LDG.E.U16 R174, desc[UR30][R8.64] ;  /* 0x0000001e08ae8981 */ /* 0x0004e4000c1e1500 */
[----:B--2---:R-:W-:-:S02]  /*c5d0*/  IADD3 R8, P1, R6, R2, RZ ;  /* 0x0000000206087210 */ /* 0x004fc40007f3e0ff */
[----:B------:R0:W-:Y:S04]  /*c5e0*/  STL [R1+0xc1c], R6 ;  /* 0x000c1c0601007387 */ /* 0x0001e80000100800 */
[----:B0-----:R-:W2:Y:S01]  /*c5f0*/  LDL.LU R6, [R1+0x83c] ;  /* 0x00083c0001067983 */ /* 0x001ea20000300800 */
[----:B------:R-:W-:Y:S01]  /*c600*/  PRMT R175, RZ, 0x7610, R175 ;  /* 0x00007610ffaf7816 */ /* 0x000fe200000000af */
[----:B------:R-:W-:Y:S01]  /*c610*/  IMAD.X R9, R151, 0x1, R0, P1 ;  /* 0x0000000197097824 */ /* 0x000fe200008e0600 */
[----:B------:R-:W-:Y:S01]  /*c620*/  PRMT R176, RZ, 0x7610, R176 ;  /* 0x00007610ffb07816 */ /* 0x000fe200000000b0 */
[----:B------:R-:W4:Y:S04]  /*c630*/  LDL R151, [R1+0x814] ;  /* 0x0008140001977983 */ /* 0x000f280000100800 */
[----:B------:R2:W3:Y:S01]  /*c640*/  @!P0 LDG.E.U16 R175, desc[UR30][R8.64] ;  /* 0x0000001e08af8981 */ /* 0x0004e2000c1e1500 */
[----:B------:R-:W-:-:S03]  /*c650*/  PRMT R177, RZ, 0x7610, R177 ;  /* 0x00007610ffb17816 */ /* 0x000fc600000000b1 */
[----:B------:R-:W3:Y:S01]  /*c660*/  LDL R5, [R1+0x634] ;  /* 0x0006340001057983 */ /* 0x000ee20000100800 */
[----:B------:R-:W-:Y:S02]  /*c670*/  PRMT R195, RZ, 0x7610, R195 ;  /* 0x00007610ffc37816 */ /* 0x000fe400000000c3 */
[----:B--2---:R-:W-:-:S05]  /*c680*/  IADD3 R8, P1, R6, R2, RZ ;  /* 0x0000000206087210 */ /* 0x004fca0007f3e0ff */
[----:B------:R-:W-:-:S05]  /*c690*/  IMAD.X R9, R213, 0x1, R0, P1 ;  /* 0x00000001d5097824 */ /* 0x000fca00008e0600 */
[----:B------:R0:W2:Y:S02]  /*c6a0*/  @!P0 LDG.E.U16 R176, desc[UR30][R8.64] ;  /* 0x0000001e08b08981 */ /* 0x0000a4000c1e1500 */
[----:B0-----:R-:W-:-:S05]  /*c6b0*/  IADD3 R8, P1, R209, R2, RZ ;  /* 0x00000002d1087210 */ /* 0x001fca0007f3e0ff */
[----:B------:R-:W-:Y:S01]  /*c6c0*/  IMAD.X R9, R207, 0x1, R0, P1 ;  /* 0x00000001cf097824 */ /* 0x000fe200008e0600 */
[----:B------:R0:W-:Y:S04]  /*c6d0*/  STL [R1+0xc20], R6 ;  /* 0x000c200601007387 */ /* 0x0001e80000100800 */
[----:B------:R1:W2:Y:S04]  /*c6e0*/  @!P0 LDG.E.U16 R177, desc[UR30][R8.64] ;  /* 0x0000001e08b18981 */ /* 0x0002a8000c1e1500 */
[----:B------:R-:W2:Y:S04]  /*c6f0*/  LDL R209, [R1+0x80c] ;  /* 0x00080c0001d17983 */ /* 0x000ea80000100800 */
[----:B------:R-:W2:Y:S01]  /*c700*/  LDL R207, [R1+0x630] ;  /* 0x0006300001cf7983 */ /* 0x000ea20000100800 */
[----:B-1----:R-:W-:-:S02]  /*c710*/  IADD3 R8, P1, R212, R2, RZ ;  /* 0x00000002d4087210 */ /* 0x002fc40007f3e0ff */
[----:B------:R-:W-:Y:S01]  /*c720*/  PRMT R194, RZ, 0x7610, R194 ;  /* 0x00007610ffc27816 */ /* 0x000fe200000000c2 */
[----:B------:R-:W2:Y:S02]  /*c730*/  LDL R7, [R1+0x800] ;  /* 0x0008000001077983 */ /* 0x000ea40000100800 */
[----:B------:R-:W-:Y:S01]  /*c740*/  IMAD.X R9, R211, 0x1, R0, P1 ;  /* 0x00000001d3097824 */ /* 0x000fe200008e0600 */
[----:B------:R-:W-:Y:S01]  /*c750*/  PRMT R193, RZ, 0x7610, R193 ;  /* 0x00007610ffc17816 */ /* 0x000fe200000000c1 */
[----:B0-----:R-:W2:Y:S04]  /*c760*/  LDL R6, [R1+0x7fc] ;  /* 0x0007fc0001067983 */ /* 0x001ea80000100800 */
[----:B------:R0:W2:Y:S02]  /*c770*/  @!P0 LDG.E.U16 R195, desc[UR30][R8.64] ;  /* 0x0000001e08c38981 */ /* 0x0000a4000c1e1500 */
[----:B0-----:R-:W-:-:S02]  /*c780*/  IADD3 R8, P1, R150, R2, RZ ;  /* 0x0000000296087210 */ /* 0x001fc40007f3e0ff */
[----:B------:R-:W2:Y:S03]  /*c790*/  LDL R150, [R1+0x804] ;  /* 0x0008040001967983 */ /* 0x000ea60000100800 */
[----:B------:R-:W-:Y:S02]  /*c7a0*/  IMAD.X R9, R149, 0x1, R0, P1 ;  /* 0x0000000195097824 */ /* 0x000fe400008e0600 */
[----:B------:R-:W2:Y:S04]  /*c7b0*/  LDL R149, [R1+0x62c] ;  /* 0x00062c0001957983 */ /* 0x000ea80000100800 */
[----:B------:R0:W2:Y:S02]  /*c7c0*/  @!P0 LDG.E.U16 R194, desc[UR30][R8.64] ;  /* 0x0000001e08c28981 */ /* 0x0000a4000c1e1500 */
[----:B0-----:R-:W-:-:S05]  /*c7d0*/  IADD3 R8, P1, R210, R2, RZ ;  /* 0x00000002d2087210 */ /* 0x001fca0007f3e0ff */
[----:B------:R-:W-:Y:S02]  /*c7e0*/  IMAD.X R9, R4, 0x1, R0, P1 ;  /* 0x0000000104097824 */ /* 0x000fe400008e0600 */
[----:B------:R-:W2:Y:S04]  /*c7f0*/  LDL R4, [R1+0x628] ;  /* 0x0006280001047983 */ /* 0x000ea80000100800 */
[----:B------:R4:W2:Y:S01]  /*c800*/  @!P0 LDG.E.U16 R193, desc[UR30][R8.64] ;  /* 0x0000001e08c18981 */ /* 0x0008a2000c1e1500 */
[----:B------:R-:W-:Y:S02]  /*c810*/  PRMT R192, RZ, 0x7610, R192 ;  /* 0x00007610ffc07816 */ /* 0x000fe400000000c0 */
[----:B----4-:R-:W-:Y:S02]  /*c820*/  IADD3 R8, P1, R151, R2, RZ ;  /* 0x0000000297087210 */ /* 0x010fe40007f3e0ff */
[----:B------:R-:W-:Y:S01]  /*c830*/  PRMT R191, RZ, 0x7610, R191 ;  /* 0x00007610ffbf7816 */ /* 0x000fe200000000bf */
[----:B------:R-:W4:Y:S02]  /*c840*/  LDL R151, [R1+0x7f8] ;  /* 0x0007f80001977983 */ /* 0x000f240000100800 */
[----:B---3--:R-:W-:-:S02]  /*c850*/  IMAD.X R9, R5, 0x1, R0, P1 ;  /* 0x0000000105097824 */ /* 0x008fc400008e0600 */
[----:B------:R-:W3:Y:S04]  /*c860*/  LDL R5, [R1+0x624] ;  /* 0x0006240001057983 */ /* 0x000ee80000100800 */
[----:B------:R2:W4:Y:S04]  /*c870*/  @!P0 LDG.E.U16 R192, desc[UR30][R8.64] ;  /* 0x0000001e08c08981 */ /* 0x000528000c1e1500 */
[----:B------:R-:W-:Y:S04]  /*c880*/  STL [R1+0xc24], R12 ;  /* 0x000c240c01007387 */ /* 0x000fe80000100800 */
[----:B------:R-:W4:Y:S01]  /*c890*/  LDL R210, [R1+0x620] ;  /* 0x0006200001d27983 */ /* 0x000f220000100800 */
[----:B------:R-:W-:-:S03]  /*c8a0*/  PRMT R190, RZ, 0x7610, R190 ;  /* 0x00007610ffbe7816 */ /* 0x000fc600000000be */
[----:B------:R-:W-:Y:S04]  /*c8b0*/  STS.U16 [R12+UR28+0x8000], R10 ;  /* 0x0080000a0c007988 */ /* 0x000fe8000800041c */
[----:B------:R-:W-:Y:S04]  /*c8c0*/  STS.U16 [R12+UR28+0x8400], R11 ;  /* 0x0084000b0c007988 */ /* 0x000fe8000800041c */
[----:B------:R-:W-:Y:S04]  /*c8d0*/  STS.U16 [R12+UR28+0x8800], R14 ;  /* 0x0088000e0c007988 */ /* 0x000fe8000800041c */
[----:B------:R0:W-:Y:S01]  /*c8e0*/  STS.U16 [R12+UR28+0x8c00], R15 ;  /* 0x008c000f0c007988 */ /* 0x0001e2000800041c */
[----:B------:R-:W-:-:S02]  /*c8f0*/  PRMT R189, RZ, 0x7610, R189 ;  /* 0x00007610ffbd7816 */ /* 0x000fc400000000bd */
[----:B------:R-:W-:Y:S02]  /*c900*/  PRMT R188, RZ, 0x7610, R188 ;  /* 0x00007610ffbc7816 */ /* 0x000fe400000000bc */
[----:B------:R-:W-:Y:S01]  /*c910*/  PRMT R187, RZ, 0x7610, R187 ;  /* 0x00007610ffbb7816 */ /* 0x000fe200000000bb */
[----:B------:R-:W-:Y:S01]  /*c920*/  IMAD.SHL.U32 R211, R232, 0x2, RZ ;  /* 0x00000002e8d37824 */ /* 0x000fe200078e00ff */
[----:B------:R-:W-:Y:S01]  /*c930*/  PRMT R186, RZ, 0x7610, R186 ;  /* 0x00007610ffba7816 */ /* 0x000fe200000000ba */
[----:B------:R-:W4:Y:S04]  /*c940*/  LDL R212, [R1+0x8dc] ;  /* 0x0008dc0001d47983 */ /* 0x000f280000100800 */
[----:B0-----:R-:W4:Y:S01]  /*c950*/  LDL R12, [R1+0x61c] ;  /* 0x00061c00010c7983 */ /* 0x001f220000100800 */
[----:B--2---:R-:W-:-:S05]  /*c960*/  IADD3 R8, P1, R209, R2, RZ ;  /* 0x00000002d1087210 */ /* 0x004fca0007f3e0ff */
[--C-:B------:R-:W-:Y:S02]  /*c970*/  IMAD.X R9, R207, 0x1, R0.reuse, P1 ;  /* 0x00000001cf097824 */ /* 0x100fe400008e0600 */
[----:B------:R-:W2:Y:S04]  /*c980*/  LDL R207, [R1+0x908] ;  /* 0x0009080001cf7983 */ /* 0x000ea80000100800 */
[----:B------:R0:W2:Y:S02]  /*c990*/  @!P0 LDG.E.U16 R191, desc[UR30][R8.64] ;  /* 0x0000001e08bf8981 */ /* 0x0000a4000c1e1500 */
[----:B0-----:R-:W-:Y:S02]  /*c9a0*/  IADD3 R8, P1, R150, R2, RZ ;  /* 0x0000000296087210 */ /* 0x001fe40007f3e0ff */
[----:B------:R-:W2:Y:S03]  /*c9b0*/  LDL R150, [R1+0x7d8] ;  /* 0x0007d80001967983 */ /* 0x000ea60000100800 */
[----:B------:R-:W-:-:S02]  /*c9c0*/  IMAD.X R9, R149, 0x1, R0, P1 ;  /* 0x0000000195097824 */ /* 0x000fc400008e0600 */
        /* <DEDUP_REMOVED lines=9> */
[----:B---3--:R-:W-:-:S02]  /*ca60*/  IMAD.X R9, R5, 0x1, R0, P1 ;  /* 0x0000000105097824 */ /* 0x008fc400008e0600 */
[----:B------:R-:W3:Y:S04]  /*ca70*/  LDL R5, [R1+0x614] ;  /* 0x0006140001057983 */ /* 0x000ee80000100800 */
[----:B------:R4:W3:Y:S02]  /*ca80*/  @!P0 LDG.E.U16 R188, desc[UR30][R8.64] ;  /* 0x0000001e08bc8981 */ /* 0x0008e4000c1e1500 */
[----:B----4-:R-:W-:-:S05]  /*ca90*/  IADD3 R8, P1, R151, R2, RZ ;  /* 0x0000000297087210 */ /* 0x010fca0007f3e0ff */
[----:B------:R-:W-:Y:S01]  /*caa0*/  IMAD.X R9, R210, 0x1, R0, P1 ;  /* 0x00000001d2097824 */ /* 0x000fe200008e0600 */
[----:B------:R-:W-:Y:S01]  /*cab0*/  LOP3.LUT R211, R211, 0x7e, RZ, 0xc0, !PT ;  /* 0x0000007ed3d37812 */ /* 0x000fe200078ec0ff */
[----:B------:R-:W4:Y:S04]  /*cac0*/  LDL R210, [R1+0x7b8] ;  /* 0x0007b80001d27983 */ /* 0x000f280000100800 */
[----:B------:R2:W4:Y:S01]  /*cad0*/  @!P0 LDG.E.U16 R187, desc[UR30][R8.64] ;  /* 0x0000001e08bb8981 */ /* 0x000522000c1e1500 */
[----:B------:R-:W-:Y:S02]  /*cae0*/  LOP3.LUT R209, R232, 0x40, RZ, 0xc0, !PT ;  /* 0x00000040e8d17812 */ /* 0x000fe400078ec0ff */
[----:B--2---:R-:W-:Y:S02]  /*caf0*/  IADD3 R8, P1, R149, R2, RZ ;  /* 0x0000000295087210 */ /* 0x004fe40007f3e0ff */
[----:B------:R-:W2:Y:S01]  /*cb00*/  LDL R149, [R1+0x904] ;  /* 0x0009040001957983 */ /* 0x000ea20000100800 */
[----:B------:R-:W-:-:S05]  /*cb10*/  IMAD R209, R209, 0x40, R211 ;  /* 0x00000040d1d17824 */ /* 0x000fca00078e02d3 */
[----:B------:R-:W-:-:S05]  /*cb20*/  LOP3.LUT R209, R209, 0x10, RZ, 0x3c, !PT ;  /* 0x00000010d1d17812 */ /* 0x000fca00078e3cff */
[----:B------:R-:W-:Y:S04]  /*cb30*/  STS.U16 [R209+UR28+0x8080], R16 ;  /* 0x00808010d1007988 */ /* 0x000fe8000800041c */
[----:B------:R-:W-:Y:S01]  /*cb40*/  STS.U16 [R209+UR28+0x8480], R17 ;  /* 0x00848011d1007988 */ /* 0x000fe2000800041c */
[----:B------:R-:W-:-:S03]  /*cb50*/  IMAD.X R9, R12, 0x1, R0, P1 ;  /* 0x000000010c097824 */ /* 0x000fc600008e0600 */
[----:B------:R-:W-:Y:S04]  /*cb60*/  STS.U16 [R209+UR28+0x8880], R18 ;  /* 0x00888012d1007988 */ /* 0x000fe8000800041c */
[----:B------:R0:W-:Y:S04]  /*cb70*/  STS.U16 [R209+UR28+0x8c80], R19 ;  /* 0x008c8013d1007988 */ /* 0x0001e8000800041c */
[----:B------:R-:W4:Y:S01]  /*cb80*/  LDL R12, [R1+0x7d0] ;  /* 0x0007d000010c7983 */ /* 0x000f220000100800 */
[----:B0-----:R-:W-:-:S06]  /*cb90*/  PRMT R19, RZ, 0x7610, R19 ;  /* 0x00007610ff137816 */ /* 0x001fcc0000000013 */
[----:B------:R0:W4:Y:S02]  /*cba0*/  @!P0 LDG.E.U16 R19, desc[UR30][R8.64] ;  /* 0x0000001e08138981 */ /* 0x000124000c1e1500 */
[----:B0-----:R-:W-:Y:S02]  /*cbb0*/  IADD3 R8, P1, R7, R2, RZ ;  /* 0x0000000207087210 */ /* 0x001fe40007f3e0ff */
[----:B------:R-:W4:Y:S03]  /*cbc0*/  LDL R7, [R1+0x900] ;  /* 0x0009000001077983 */ /* 0x000f260000100800 */
[----:B------:R-:W-:Y:S02]  /*cbd0*/  IMAD.X R9, R4, 0x1, R0, P1 ;  /* 0x0000000104097824 */ /* 0x000fe400008e0600 */
[----:B------:R-:W4:Y:S01]  /*cbe0*/  LDL R4, [R1+0x7c8] ;  /* 0x0007c80001047983 */ /* 0x000f220000100800 */
[----:B------:R-:W-:Y:S01]  /*cbf0*/  IMAD.SHL.U32 R209, R232, 0x2, RZ ;  /* 0x00000002e8d17824 */ /* 0x000fe200078e00ff */
[----:B------:R-:W-:-:S02]  /*cc00*/  PRMT R18, RZ, 0x7610, R18 ;  /* 0x00007610ff127816 */ /* 0x000fc40000000012 */
[----:B------:R-:W-:Y:S02]  /*cc10*/  LOP3.LUT R151, R232, 0x40, RZ, 0xc0, !PT ;  /* 0x00000040e8977812 */ /* 0x000fe400078ec0ff */
[----:B------:R-:W-:Y:S02]  /*cc20*/  LOP3.LUT R209, R209, 0x7e, RZ, 0xc0, !PT ;  /* 0x0000007ed1d17812 */ /* 0x000fe400078ec0ff */
[----:B------:R0:W4:Y:S03]  /*cc30*/  @!P0 LDG.E.U16 R18, desc[UR30][R8.64] ;  /* 0x0000001e08128981 */ /* 0x000126000c1e1500 */
[----:B------:R-:W-:Y:S01]  /*cc40*/  IMAD R151, R151, 0x40, R209 ;  /* 0x0000004097977824 */ /* 0x000fe200078e02d1 */
[----:B------:R-:W-:Y:S01]  /*cc50*/  PRMT R17, RZ, 0x7610, R17 ;  /* 0x00007610ff117816 */ /* 0x000fe20000000011 */
[----:B------:R-:W4:Y:S01]  /*cc60*/  LDL R209, [R1+0x8ec] ;  /* 0x0008ec0001d17983 */ /* 0x000f220000100800 */
[----:B0-----:R-:W-:-:S03]  /*cc70*/  IADD3 R8, P1, R6, R2, RZ ;  /* 0x0000000206087210 */ /* 0x001fc60007f3e0ff */
[----:B------:R-:W4:Y:S02]  /*cc80*/  LDL R6, [R1+0x8fc] ;  /* 0x0008fc0001067983 */ /* 0x000f240000100800 */
[----:B---3--:R-:W-:Y:S02]  /*cc90*/  IMAD.X R9, R5, 0x1, R0, P1 ;  /* 0x0000000105097824 */ /* 0x008fe400008e0600 */
[----:B------:R-:W3:Y:S01]  /*cca0*/  LDL R5, [R1+0x7c0] ;  /* 0x0007c00001057983 */ /* 0x000ee20000100800 */
[----:B------:R-:W-:-:S03]  /*ccb0*/  LOP3.LUT R151, R151, 0x20, RZ, 0x3c, !PT ;  /* 0x0000002097977812 */ /* 0x000fc600078e3cff */
[----:B------:R0:W3:Y:S04]  /*ccc0*/  @!P0 LDG.E.U16 R17, desc[UR30][R8.64] ;  /* 0x0000001e08118981 */ /* 0x0000e8000c1e1500 */
[----:B------:R-:W-:Y:S04]  /*ccd0*/  STS.U16 [R151+UR28+0x8100], R20 ;  /* 0x0081001497007988 */ /* 0x000fe8000800041c */
[----:B------:R-:W-:Y:S01]  /*cce0*/  STS.U16 [R151+UR28+0x8500], R21 ;  /* 0x0085001597007988 */ /* 0x000fe2000800041c */
[----:B0-----:R-:W-:-:S03]  /*ccf0*/  IADD3 R8, P1, R207, R2, RZ ;  /* 0x00000002cf087210 */ /* 0x001fc60007f3e0ff */
[----:B------:R-:W-:Y:S04]  /*cd00*/  STS.U16 [R151+UR28+0x8900], R22 ;  /* 0x0089001697007988 */ /* 0x000fe8000800041c */
[----:B------:R0:W-:Y:S01]  /*cd10*/  STS.U16 [R151+UR28+0x8d00], R23 ;  /* 0x008d001797007988 */ /* 0x0001e2000800041c */
[----:B------:R-:W-:Y:S01]  /*cd20*/  PRMT R16, RZ, 0x7610, R16 ;  /* 0x00007610ff107816 */ /* 0x000fe20000000010 */
[----:B------:R-:W-:Y:S01]  /*cd30*/  IMAD.X R9, R150, 0x1, R0, P1 ;  /* 0x0000000196097824 */ /* 0x000fe200008e0600 */
[----:B------:R-:W-:Y:S01]  /*cd40*/  PRMT R15, RZ, 0x7610, R15 ;  /* 0x00007610ff0f7816 */ /* 0x000fe2000000000f */
[----:B------:R-:W3:Y:S04]  /*cd50*/  LDL R150, [R1+0x8e8] ;  /* 0x0008e80001967983 */ /* 0x000ee80000100800 */
[----:B------:R2:W3:Y:S04]  /*cd60*/  @!P0 LDG.E.U16 R16, desc[UR30][R8.64] ;  /* 0x0000001e08108981 */ /* 0x0004e8000c1e1500 */
[----:B0-----:R-:W3:Y:S01]  /*cd70*/  LDL R151, [R1+0x8f8] ;  /* 0x0008f80001977983 */ /* 0x001ee20000100800 */
[----:B--2---:R-:W-:-:S03]  /*cd80*/  IADD3 R8, P1, R149, R2, RZ ;  /* 0x0000000295087210 */ /* 0x004fc60007f3e0ff */
[----:B------:R-:W2:Y:S01]  /*cd90*/  LDL R149, [R1+0x8f4] ;  /* 0x0008f40001957983 */ /* 0x000ea20000100800 */
[----:B------:R-:W-:Y:S01]  /*cda0*/  PRMT R14, RZ, 0x7610, R14 ;  /* 0x00007610ff0e7816 */ /* 0x000fe2000000000e */
[----:B----4-:R-:W-:Y:S02]  /*cdb0*/  IMAD.X R9, R12, 0x1, R0, P1 ;  /* 0x000000010c097824 */ /* 0x010fe400008e0600 */
[----:B------:R-:W4:Y:S04]  /*cdc0*/  LDL R12, [R1+0x7b0] ;  /* 0x0007b000010c7983 */ /* 0x000f280000100800 */
[----:B------:R0:W4:Y:S02]  /*cdd0*/  @!P0 LDG.E.U16 R15, desc[UR30][R8.64] ;  /* 0x0000001e080f8981 */ /* 0x000124000c1e1500 */
[----:B0-----:R-:W-:-:S02]  /*cde0*/  IADD3 R8, P1, R7, R2, RZ ;  /* 0x0000000207087210 */ /* 0x001fc40007f3e0ff */
[----:B------:R-:W4:Y:S03]  /*cdf0*/  LDL R7, [R1+0x8f0] ;  /* 0x0008f00001077983 */ /* 0x000f260000100800 */
[----:B------:R-:W-:Y:S02]  /*ce00*/  IMAD.X R9, R4, 0x1, R0, P1 ;  /* 0x0000000104097824 */ /* 0x000fe400008e0600 */
[----:B------:R-:W4:Y:S04]  /*ce10*/  LDL R4, [R1+0x7a8] ;  /* 0x0007a80001047983 */ /* 0x000f280000100800 */
[----:B------:R0:W4:Y:S01]  /*ce20*/  @!P0 LDG.E.U16 R14, desc[UR30][R8.64] ;  /* 0x0000001e080e8981 */ /* 0x000122000c1e1500 */
[----:B------:R-:W-:-:S02]  /*ce30*/  PRMT R11, RZ, 0x7610, R11 ;  /* 0x00007610ff0b7816 */ /* 0x000fc4000000000b */
[-C--:B0-----:R-:W-:Y:S02]  /*ce40*/  IADD3 R8, P1, R6, R2.reuse, RZ ;  /* 0x0000000206087210 */ /* 0x081fe40007f3e0ff */
[----:B------:R-:W-:Y:S01]  /*ce50*/  PRMT R10, RZ, 0x7610, R10 ;  /* 0x00007610ff0a7816 */ /* 0x000fe2000000000a */
[----:B------:R-:W4:Y:S02]  /*ce60*/  LDL R6, [R1+0x798] ;  /* 0x0007980001067983 */ /* 0x000f240000100800 */
[----:B---3--:R-:W-:Y:S02]  /*ce70*/  IMAD.X R9, R5, 0x1, R0, P1 ;  /* 0x0000000105097824 */ /* 0x008fe400008e0600 */
[----:B------:R-:W3:Y:S04]  /*ce80*/  LDL R5, [R1+0x7a0] ;  /* 0x0007a00001057983 */ /* 0x000ee80000100800 */
[----:B------:R0:W3:Y:S02]  /*ce90*/  @!P0 LDG.E.U16 R11, desc[UR30][R8.64] ;  /* 0x0000001e080b8981 */ /* 0x0000e4000c1e1500 */
[----:B0-----:R-:W-:-:S05]  /*cea0*/  IADD3 R8, P1, R151, R2, RZ ;  /* 0x0000000297087210 */ /* 0x001fca0007f3e0ff */
[----:B------:R-:W-:-:S05]  /*ceb0*/  IMAD.X R9, R210, 0x1, R0, P1 ;  /* 0x00000001d2097824 */ /* 0x000fca00008e0600 */
[----:B------:R2:W3:Y:S02]  /*cec0*/  @!P0 LDG.E.U16 R10, desc[UR30][R8.64] ;  /* 0x0000001e080a8981 */ /* 0x0004e4000c1e1500 */
[----:B--2---:R-:W-:Y:S02]  /*ced0*/  IADD3 R8, P1, R149, R2, RZ ;  /* 0x0000000295087210 */ /* 0x004fe40007f3e0ff */
[----:B------:R-:W2:Y:S01]  /*cee0*/  LDL R149, [R1+0x8e4] ;  /* 0x0008e40001957983 */ /* 0x000ea20000100800 */
[C---:B------:R-:W-:Y:S01]  /*cef0*/  IMAD.SHL.U32 R211, R232.reuse, 0x2, RZ ;  /* 0x00000002e8d37824 */ /* 0x040fe200078e00ff */
[----:B------:R-:W-:-:S04]  /*cf00*/  LOP3.LUT R207, R232, 0x40, RZ, 0xc0, !PT ;  /* 0x00000040e8cf7812 */ /* 0x000fc800078ec0ff */
[----:B------:R-:W-:Y:S02]  /*cf10*/  LOP3.LUT R211, R211, 0x7e, RZ, 0xc0, !PT ;  /* 0x0000007ed3d37812 */ /* 0x000fe400078ec0ff */
[----:B------:R-:W-:Y:S01]  /*cf20*/  PRMT R185, RZ, 0x7610, R185 ;  /* 0x00007610ffb97816 */ /* 0x000fe200000000b9 */
[----:B----4-:R-:W-:Y:S02]  /*cf30*/  IMAD.X R9, R12, 0x1, R0, P1 ;  /* 0x000000010c097824 */ /* 0x010fe400008e0600 */
[----:B------:R-:W4:Y:S04]  /*cf40*/  LDL R12, [R1+0x790] ;  /* 0x00079000010c7983 */ /* 0x000f280000100800 */
[----:B------:R0:W4:Y:S01]  /*cf50*/  @!P0 LDG.E.U16 R186, desc[UR30][R8.64] ;  /* 0x0000001e08ba8981 */ /* 0x000122000c1e1500 */
[----:B------:R-:W-:-:S03]  /*cf60*/  IMAD R207, R207, 0x40, R211 ;  /* 0x00000040cfcf7824 */ /* 0x000fc600078e02d3 */
[----:B------:R-:W4:Y:S01]  /*cf70*/  LDL R211, [R1+0x780] ;  /* 0x0007800001d37983 */ /* 0x000f220000100800 */
[----:B0-----:R-:W-:-:S03]  /*cf80*/  IADD3 R8, P1, R7, R2, RZ ;  /* 0x0000000207087210 */ /* 0x001fc60007f3e0ff */
[----:B------:R-:W4:Y:S02]  /*cf90*/  LDL R7, [R1+0x8e0] ;  /* 0x0008e00001077983 */ /* 0x000f240000100800 */
[----:B------:R-:W-:Y:S02]  /*cfa0*/  IMAD.X R9, R4, 0x1, R0, P1 ;  /* 0x0000000104097824 */ /* 0x000fe400008e0600 */
[----:B------:R-:W4:Y:S01]  /*cfb0*/  LDL R4, [R1+0x788] ;  /* 0x0007880001047983 */ /* 0x000f220000100800 */
[----:B------:R-:W-:-:S03]  /*cfc0*/  LOP3.LUT R207, R207, 0x30, RZ, 0x3c, !PT ;  /* 0x00000030cfcf7812 */ /* 0x000fc600078e3cff */
[----:B------:R0:W4:Y:S04]  /*cfd0*/  @!P0 LDG.E.U16 R185, desc[UR30][R8.64] ;  /* 0x0000001e08b98981 */ /* 0x000128000c1e1500 */
[----:B------:R-:W-:Y:S01]  /*cfe0*/  STS.U16 [R207+UR28+0x8180], R152 ;  /* 0x00818098cf007988 */ /* 0x000fe2000800041c */
[----:B0-----:R-:W-:-:S03]  /*cff0*/  IADD3 R8, P1, R209, R2, RZ ;  /* 0x00000002d1087210 */ /* 0x001fc60007f3e0ff */
[----:B------:R-:W-:Y:S04]  /*d000*/  STS.U16 [R207+UR28+0x8580], R153 ;  /* 0x00858099cf007988 */ /* 0x000fe8000800041c */
[----:B------:R-:W-:Y:S04]  /*d010*/  STS.U16 [R207+UR28+0x8980], R154 ;  /* 0x0089809acf007988 */ /* 0x000fe8000800041c */
[----:B------:R0:W-:Y:S01]  /*d020*/  STS.U16 [R207+UR28+0x8d80], R155 ;  /* 0x008d809bcf007988 */ /* 0x0001e2000800041c */
[----:B---3--:R-:W-:-:S03]  /*d030*/  IMAD.X R9, R5, 0x1, R0, P1 ;  /* 0x0000000105097824 */ /* 0x008fc600008e0600 */
[----:B------:R-:W3:Y:S01]  /*d040*/  LDL R5, [R1+0x8d8] ;  /* 0x0008d80001057983 */ /* 0x000ee20000100800 */
[----:B------:R-:W-:Y:S02]  /*d050*/  PRMT R184, RZ, 0x7610, R184 ;  /* 0x00007610ffb87816 */ /* 0x000fe400000000b8 */
[C---:B------:R-:W-:Y:S01]  /*d060*/  LOP3.LUT R151, R232.reuse, 0x40, RZ, 0xc0, !PT ;  /* 0x00000040e8977812 */ /* 0x040fe200078ec0ff */
[----:B------:R-:W3:Y:S01]  /*d070*/  LDL R209, [R1+0x778] ;  /* 0x0007780001d17983 */ /* 0x000ee20000100800 */
[----:B0-----:R-:W-:-:S03]  /*d080*/  IMAD.SHL.U32 R207, R232, 0x2, RZ ;  /* 0x00000002e8cf7824 */ /* 0x001fc600078e00ff */
[----:B------:R0:W3:Y:S02]  /*d090*/  @!P0 LDG.E.U16 R184, desc[UR30][R8.64] ;  /* 0x0000001e08b88981 */ /* 0x0000e4000c1e1500 */
[----:B------:R-:W-:-:S05]  /*d0a0*/  LOP3.LUT R207, R207, 0x7e, RZ, 0xc0, !PT ;  /* 0x0000007ecfcf7812 */ /* 0x000fca00078ec0ff */
[----:B------:R-:W-:Y:S01]  /*d0b0*/  IMAD R151, R151, 0x40, R207 ;  /* 0x0000004097977824 */ /* 0x000fe200078e02cf */
[----:B0-----:R-:W-:Y:S01]  /*d0c0*/  IADD3 R8, P1, R150, R2, RZ ;  /* 0x0000000296087210 */ /* 0x001fe20007f3e0ff */
[----:B------:R-:W3:Y:S01]  /*d0d0*/  LDL R207, [R1+0x8d4] ;  /* 0x0008d40001cf7983 */ /* 0x000ee20000100800 */
[----:B------:R-:W-:-:S03]  /*d0e0*/  PRMT R183, RZ, 0x7610, R183 ;  /* 0x00007610ffb77816 */ /* 0x000fc600000000b7 */
[----:B------:R-:W-:Y:S01]  /*d0f0*/  IMAD.X R9, R6, 0x1, R0, P1 ;  /* 0x0000000106097824 */ /* 0x000fe200008e0600 */
[----:B------:R-:W3:Y:S04]  /*d100*/  LDL R150, [R1+0x770] ;  /* 0x0007700001967983 */ /* 0x000ee80000100800 */
[----:B------:R2:W3:Y:S01]  /*d110*/  @!P0 LDG.E.U16 R183, desc[UR30][R8.64] ;  /* 0x0000001e08b78981 */ /* 0x0004e2000c1e1500 */
[----:B------:R-:W-:-:S05]  /*d120*/  LOP3.LUT R151, R151, 0x40, RZ, 0x3c, !PT ;  /* 0x0000004097977812 */ /* 0x000fca00078e3cff */
[----:B------:R-:W-:Y:S04]  /*d130*/  STS.U16 [R151+UR28+0x8200], R156 ;  /* 0x0082009c97007988 */ /* 0x000fe8000800041c */
[----:B------:R-:W-:Y:S04]  /*d140*/  STS.U16 [R151+UR28+0x8600], R157 ;  /* 0x0086009d97007988 */ /* 0x000fe8000800041c */
[----:B------:R-:W-:Y:S04]  /*d150*/  STS.U16 [R151+UR28+0x8a00], R158 ;  /* 0x008a009e97007988 */ /* 0x000fe8000800041c */
[----:B------:R0:W-:Y:S04]  /*d160*/  STS.U16 [R151+UR28+0x8e00], R159 ;  /* 0x008e009f97007988 */ /* 0x0001e8000800041c */
[----:B0-----:R-:W3:Y:S01]  /*d170*/  LDL R151, [R1+0x768] ;  /* 0x0007680001977983 */ /* 0x001ee20000100800 */
[----:B--2---:R-:W-:-:S03]  /*d180*/  IADD3 R8, P1, R149, R2, RZ ;  /* 0x0000000295087210 */ /* 0x004fc60007f3e0ff */
[----:B------:R-:W2:Y:S01]  /*d190*/  LDL R149, [R1+0x8d0] ;  /* 0x0008d00001957983 */ /* 0x000ea20000100800 */
[----:B------:R-:W-:Y:S02]  /*d1a0*/  PRMT R182, RZ, 0x7610, R182 ;  /* 0x00007610ffb67816 */ /* 0x000fe400000000b6 */
[----:B------:R-:W-:Y:S01]  /*d1b0*/  PRMT R181, RZ, 0x7610, R181 ;  /* 0x00007610ffb57816 */ /* 0x000fe200000000b5 */
[----:B----4-:R-:W-:Y:S01]  /*d1c0*/  IMAD.X R9, R12, 0x1, R0, P1 ;  /* 0x000000010c097824 */ /* 0x010fe200008e0600 */
[----:B------:R-:W-:Y:S01]  /*d1d0*/  PRMT R180, RZ, 0x7610, R180 ;  /* 0x00007610ffb47816 */ /* 0x000fe200000000b4 */
[----:B------:R-:W4:Y:S04]  /*d1e0*/  LDL R12, [R1+0x8cc] ;  /* 0x0008cc00010c7983 */ /* 0x000f280000100800 */
[----:B------:R0:W4:Y:S02]  /*d1f0*/  @!P0 LDG.E.U16 R182, desc[UR30][R8.64] ;  /* 0x0000001e08b68981 */ /* 0x000124000c1e1500 */
[----:B0-----:R-:W-:-:S02]  /*d200*/  IADD3 R8, P1, R7, R2, RZ ;  /* 0x0000000207087210 */ /* 0x001fc40007f3e0ff */
[----:B------:R-:W4:Y:S03]  /*d210*/  LDL R7, [R1+0x760] ;  /* 0x0007600001077983 */ /* 0x000f260000100800 */
[----:B------:R-:W-:Y:S01]  /*d220*/  IMAD.X R9, R4, 0x1, R0, P1 ;  /* 0x0000000104097824 */ /* 0x000fe200008e0600 */
[----:B------:R-:W-:Y:S01]  /*d230*/  PRMT R179, RZ, 0x7610, R179 ;  /* 0x00007610ffb37816 */ /* 0x000fe200000000b3 */
[----:B------:R-:W4:Y:S04]  /*d240*/  LDL R4, [R1+0x758] ;  /* 0x0007580001047983 */ /* 0x000f280000100800 */
[----:B------:R0:W4:Y:S02]  /*d250*/  @!P0 LDG.E.U16 R181, desc[UR30][R8.64] ;  /* 0x0000001e08b58981 */ /* 0x000124000c1e1500 */
[----:B0-----:R-:W-:-:S05]  /*d260*/  IADD3 R8, P1, R212, R2, RZ ;  /* 0x00000002d4087210 */ /* 0x001fca0007f3e0ff */
[----:B------:R-:W-:-:S05]  /*d270*/  IMAD.X R9, R211, 0x1, R0, P1 ;  /* 0x00000001d3097824 */ /* 0x000fca00008e0600 */
[----:B------:R3:W4:Y:S02]  /*d280*/  @!P0 LDG.E.U16 R180, desc[UR30][R8.64] ;  /* 0x0000001e08b48981 */ /* 0x000724000c1e1500 */
[----:B---3--:R-:W-:-:S05]  /*d290*/  IADD3 R8, P1, R5, R2, RZ ;  /* 0x0000000205087210 */ /* 0x008fca0007f3e0ff */
[----:B------:R-:W-:-:S05]  /*d2a0*/  IMAD.X R9, R209, 0x1, R0, P1 ;  /* 0x00000001d1097824 */ /* 0x000fca00008e0600 */
[----:B------:R0:W3:Y:S01]  /*d2b0*/  @!P0 LDG.E.U16 R179, desc[UR30][R8.64] ;  /* 0x0000001e08b38981 */ /* 0x0000e2000c1e1500 */
[----:B------:R-:W-:Y:S02]  /*d2c0*/  PRMT R178, RZ, 0x7610, R178 ;  /* 0x00007610ffb27816 */ /* 0x000fe400000000b2 */
[----:B0-----:R-:W-:-:S05]  /*d2d0*/  IADD3 R8, P1, R207, R2, RZ ;  /* 0x00000002cf087210 */ /* 0x001fca0007f3e0ff */
[----:B------:R-:W-:Y:S02]  /*d2e0*/  IMAD.X R9, R150, 0x1, R0, P1 ;  /* 0x0000000196097824 */ /* 0x000fe400008e0600 */
[----:B------:R-:W3:Y:S04]  /*d2f0*/  LDL.LU R150, [R1+0x8c8] ;  /* 0x0008c80001967983 */ /* 0x000ee80000300800 */
[----:B------:R2:W3:Y:S01]  /*d300*/  @!P0 LDG.E.U16 R178, desc[UR30][R8.64] ;  /* 0x0000001e08b28981 */ /* 0x0004e2000c1e1500 */
[C---:B------:R-:W-:Y:S01]  /*d310*/  IMAD.SHL.U32 R210, R232.reuse, 0x2, RZ ;  /* 0x00000002e8d27824 */ /* 0x040fe200078e00ff */
[----:B------:R-:W-:-:S04]  /*d320*/  LOP3.LUT R6, R232, 0x40, RZ, 0xc0, !PT ;  /* 0x00000040e8067812 */ /* 0x000fc800078ec0ff */
[----:B------:R-:W-:-:S05]  /*d330*/  LOP3.LUT R210, R210, 0x7e, RZ, 0xc0, !PT ;  /* 0x0000007ed2d27812 */ /* 0x000fca00078ec0ff */
[----:B------:R-:W-:Y:S01]  /*d340*/  IMAD R6, R6, 0x40, R210 ;  /* 0x0000004006067824 */ /* 0x000fe200078e02d2 */
[----:B--2---:R-:W-:Y:S02]  /*d350*/  IADD3 R8, P1, R149, R2, RZ ;  /* 0x0000000295087210 */ /* 0x004fe40007f3e0ff */
[----:B------:R-:W2:Y:S04]  /*d360*/  LDL.LU R149, [R1+0x750] ;  /* 0x0007500001957983 */ /* 0x000ea80000300800 */
[----:B------:R-:W2:Y:S01]  /*d370*/  LDL.LU R231, [R1+0x8c4] ;  /* 0x0008c40001e77983 */ /* 0x000ea20000300800 */
[----:B------:R-:W-:-:S03]  /*d380*/  IMAD.X R9, R151, 0x1, R0, P1 ;  /* 0x0000000197097824 */ /* 0x000fc600008e0600 */
[----:B------:R-:W2:Y:S04]  /*d390*/  LDL.LU R230, [R1+0x748] ;  /* 0x0007480001e67983 */ /* 0x000ea80000300800 */
[----:B------:R-:W2:Y:S04]  /*d3a0*/  LDL R217, [R1+0x8bc] ;  /* 0x0008bc0001d97983 */ /* 0x000ea80000100800 */
[----:B------:R-:W2:Y:S04]  /*d3b0*/  LDL R210, [R1+0x738] ;  /* 0x0007380001d27983 */ /* 0x000ea80000100800 */
[----:B------:R-:W2:Y:S04]  /*d3c0*/  LDL R216, [R1+0x8b8] ;  /* 0x0008b80001d87983 */ /* 0x000ea80000100800 */
[----:B------:R-:W2:Y:S04]  /*d3d0*/  LDL R209, [R1+0x730] ;  /* 0x0007300001d17983 */ /* 0x000ea80000100800 */
[----:B------:R-:W2:Y:S04]  /*d3e0*/  LDL R215, [R1+0x8b4] ;  /* 0x0008b40001d77983 */ /* 0x000ea80000100800 */
[----:B------:R-:W2:Y:S04]  /*d3f0*/  LDL R151, [R1+0x71c] ;  /* 0x00071c0001977983 */ /* 0x000ea80000100800 */
[----:B------:R-:W2:Y:S04]  /*d400*/  LDL.LU R229, [R1+0x740] ;  /* 0x0007400001e57983 */ /* 0x000ea80000300800 */
[----:B------:R-:W2:Y:S01]  /*d410*/  LDL.LU R228, [R1+0x8c0] ;  /* 0x0008c00001e47983 */ /* 0x000ea20000300800 */
[----:B------:R-:W-:-:S05]  /*d420*/  LOP3.LUT R6, R6, 0x50, RZ, 0x3c, !PT ;  /* 0x0000005006067812 */ /* 0x000fca00078e3cff */
[----:B------:R-:W-:Y:S04]  /*d430*/  STS.U16 [R6+UR28+0x8280], R160 ;  /* 0x008280a006007988 */ /* 0x000fe8000800041c */
[----:B------:R-:W-:Y:S04]  /*d440*/  STS.U16 [R6+UR28+0x8680], R161 ;  /* 0x008680a106007988 */ /* 0x000fe8000800041c */
[----:B------:R-:W-:Y:S01]  /*d450*/  STS.U16 [R6+UR28+0x8a80], R162 ;  /* 0x008a80a206007988 */ /* 0x000fe2000800041c */
[----:B------:R-:W-:-:S03]  /*d460*/  PRMT R172, RZ, 0x7610, R172 ;  /* 0x00007610ffac7816 */ /* 0x000fc600000000ac */
[----:B------:R0:W-:Y:S01]  /*d470*/  STS.U16 [R6+UR28+0x8e80], R163 ;  /* 0x008e80a306007988 */ /* 0x0001e2000800041c */
[----:B------:R-:W-:-:S03]  /*d480*/  LOP3.LUT R5, R232, 0x40, RZ, 0xc0, !PT ;  /* 0x00000040e8057812 */ /* 0x000fc600078ec0ff */
[----:B------:R4:W2:Y:S01]  /*d490*/  @!P0 LDG.E.U16 R172, desc[UR30][R8.64] ;  /* 0x0000001e08ac8981 */ /* 0x0008a2000c1e1500 */
[----:B0-----:R-:W-:-:S05]  /*d4a0*/  IMAD.SHL.U32 R6, R232, 0x2, RZ ;  /* 0x00000002e8067824 */ /* 0x001fca00078e00ff */
[----:B------:R-:W-:Y:S02]  /*d4b0*/  LOP3.LUT R6, R6, 0x7e, RZ, 0xc0, !PT ;  /* 0x0000007e06067812 */ /* 0x000fe400078ec0ff */
[----:B----4-:R-:W-:-:S03]  /*d4c0*/  IADD3 R8, P1, R12, R2, RZ ;  /* 0x000000020c087210 */ /* 0x010fc60007f3e0ff */
[----:B------:R-:W-:Y:S01]  /*d4d0*/  IMAD R5, R5, 0x40, R6 ;  /* 0x0000004005057824 */ /* 0x000fe200078e0206 */
[----:B------:R-:W-:Y:S01]  /*d4e0*/  PRMT R171, RZ, 0x7610, R171 ;  /* 0x00007610ffab7816 */ /* 0x000fe200000000ab */
[----:B------:R-:W-:-:S03]  /*d4f0*/  IMAD.X R9, R7, 0x1, R0, P1 ;  /* 0x0000000107097824 */ /* 0x000fc600008e0600 */
[----:B------:R-:W-:Y:S02]  /*d500*/  LOP3.LUT R5, R5, 0x60, RZ, 0x3c, !PT ;  /* 0x0000006005057812 */ /* 0x000fe400078e3cff */
[----:B------:R0:W4:Y:S04]  /*d510*/  @!P0 LDG.E.U16 R171, desc[UR30][R8.64] ;  /* 0x0000001e08ab8981 */ /* 0x000128000c1e1500 */
[----:B------:R-:W-:Y:S04]  /*d520*/  STS.U16 [R5+UR28+0x8300], R164 ;  /* 0x008300a405007988 */ /* 0x000fe8000800041c */
[----:B------:R-:W-:Y:S01]  /*d530*/  STS.U16 [R5+UR28+0x8700], R165 ;  /* 0x008700a505007988 */ /* 0x000fe2000800041c */
[----:B0-----:R-:W-:-:S03]  /*d540*/  IADD3 R8, P1, R4, R2, RZ ;  /* 0x0000000204087210 */ /* 0x001fc60007f3e0ff */
[----:B------:R-:W-:Y:S04]  /*d550*/  STS.U16 [R5+UR28+0x8b00], R166 ;  /* 0x008b00a605007988 */ /* 0x000fe8000800041c */
[----:B------:R0:W-:Y:S01]  /*d560*/  STS.U16 [R5+UR28+0x8f00], R167 ;  /* 0x008f00a705007988 */ /* 0x0001e2000800041c */
[----:B------:R-:W-:Y:S01]  /*d570*/  IMAD.X R9, R241, 0x1, R0, P1 ;  /* 0x00000001f1097824 */ /* 0x000fe200008e0600 */
[----:B0-----:R-:W-:-:S06]  /*d580*/  PRMT R167, RZ, 0x7610, R167 ;  /* 0x00007610ffa77816 */ /* 0x001fcc00000000a7 */
[----:B------:R3:W4:Y:S01]  /*d590*/  @!P0 LDG.E.U16 R167, desc[UR30][R8.64] ;  /* 0x0000001e08a78981 */ /* 0x000722000c1e1500 */
[----:B------:R-:W-:Y:S02]  /*d5a0*/  PRMT R164, RZ, 0x7610, R164 ;  /* 0x00007610ffa47816 */ /* 0x000fe400000000a4 */
[----:B---3--:R-:W-:Y:S01]  /*d5b0*/  IADD3 R8, P1, R150, R2, RZ ;  /* 0x0000000296087210 */ /* 0x008fe20007f3e0ff */
[C---:B------:R-:W-:Y:S01]  /*d5c0*/  IMAD.SHL.U32 R5, R232.reuse, 0x2, RZ ;  /* 0x00000002e8057824 */ /* 0x040fe200078e00ff */
[----:B------:R-:W-:Y:S01]  /*d5d0*/  PRMT R163, RZ, 0x7610, R163 ;  /* 0x00007610ffa37816 */ /* 0x000fe200000000a3 */
[----:B------:R-:W-:Y:S01]  /*d5e0*/  STL [R1+0xed8], R241 ;  /* 0x000ed8f101007387 */ /* 0x000fe20000100800 */
[----:B------:R-:W-:Y:S02]  /*d5f0*/  LOP3.LUT R4, R232, 0x40, RZ, 0xc0, !PT ;  /* 0x00000040e8047812 */ /* 0x000fe400078ec0ff */
[----:B------:R-:W-:Y:S01]  /*d600*/  LOP3.LUT R5, R5, 0x7e, RZ, 0xc0, !PT ;  /* 0x0000007e05057812 */ /* 0x000fe200078ec0ff */
[----:B------:R-:W3:Y:S04]  /*d610*/  LDL R214, [R1+0x8b0] ;  /* 0x0008b00001d67983 */ /* 0x000ee80000100800 */
[----:B------:R-:W4:Y:S01]  /*d620*/  LDL R213, [R1+0x714] ;  /* 0x0007140001d57983 */ /* 0x000f220000100800 */
[----:B------:R-:W-:Y:S01]  /*d630*/  IMAD R4, R4, 0x40, R5 ;  /* 0x0000004004047824 */ /* 0x000fe200078e0205 */
[----:B------:R-:W-:-:S02]  /*d640*/  PRMT R162, RZ, 0x7610, R162 ;  /* 0x00007610ffa27816 */ /* 0x000fc400000000a2 */
[----:B------:R-:W4:Y:S02]  /*d650*/  LDL R212, [R1+0x8ac] ;  /* 0x0008ac0001d47983 */ /* 0x000f240000100800 */
[----:B------:R-:W-:Y:S02]  /*d660*/  LOP3.LUT R4, R4, 0x70, RZ, 0x3c, !PT ;  /* 0x0000007004047812 */ /* 0x000fe400078e3cff */
[----:B------:R-:W4:Y:S04]  /*d670*/  LDL R211, [R1+0x70c] ;  /* 0x00070c0001d37983 */ /* 0x000f280000100800 */
[----:B------:R-:W-:Y:S04]  /*d680*/  STS.U16 [R4+UR28+0x8380], R168 ;  /* 0x008380a804007988 */ /* 0x000fe8000800041c */
[----:B------:R-:W4:Y:S01]  /*d690*/  LDL.LU R12, [R1+0x838] ;  /* 0x00083800010c7983 */ /* 0x000f220000300800 */
[----:B------:R-:W-:-:S03]  /*d6a0*/  PRMT R161, RZ, 0x7610, R161 ;  /* 0x00007610ffa17816 */ /* 0x000fc600000000a1 */
[----:B------:R-:W-:Y:S04]  /*d6b0*/  STS.U16 [R4+UR28+0x8780], R169 ;  /* 0x008780a904007988 */ /* 0x000fe8000800041c */
[----:B------:R-:W4:Y:S04]  /*d6c0*/  LDL.LU R6, [R1+0x93c] ;  /* 0x00093c0001067983 */ /* 0x000f280000300800 */
[----:B------:R-:W-:Y:S04]  /*d6d0*/  STS.U16 [R4+UR28+0x8b80], R170 ;  /* 0x008b80aa04007988 */ /* 0x000fe8000800041c */
[----:B------:R-:W4:Y:S04]  /*d6e0*/  LDL.LU R7, [R1+0x840] ;  /* 0x0008400001077983 */ /* 0x000f280000300800 */
[----:B------:R0:W-:Y:S04]  /*d6f0*/  STS.U16 [R4+UR28+0x8f80], R173 ;  /* 0x008f80ad04007988 */ /* 0x0001e8000800041c */
[----:B------:R-:W4:Y:S04]  /*d700*/  LDL.LU R5, [R1+0x940] ;  /* 0x0009400001057983 */ /* 0x000f280000300800 */
[----:B0-----:R-:W4:Y:S04]  /*d710*/  LDL.LU R4, [R1+0x848] ;  /* 0x0008480001047983 */ /* 0x001f280000300800 */
[----:B------:R-:W4:Y:S01]  /*d720*/  LDL.LU R207, [R1+0x944] ;  /* 0x0009440001cf7983 */ /* 0x000f220000300800 */
[----:B------:R-:W-:-:S02]  /*d730*/  PRMT R160, RZ, 0x7610, R160 ;  /* 0x00007610ffa07816 */ /* 0x000fc400000000a0 */
[----:B------:R-:W-:Y:S01]  /*d740*/  PRMT R159, RZ, 0x7610, R159 ;  /* 0x00007610ff9f7816 */ /* 0x000fe2000000009f */
[----:B------:R-:W4:Y:S01]  /*d750*/  LDL R221, [R1+0x6d4] ;  /* 0x0006d40001dd7983 */ /* 0x000f220000100800 */
[----:B------:R-:W-:Y:S02]  /*d760*/  PRMT R158, RZ, 0x7610, R158 ;  /* 0x00007610ff9e7816 */ /* 0x000fe4000000009e */
[----:B------:R-:W-:Y:S01]  /*d770*/  PRMT R157, RZ, 0x7610, R157 ;  /* 0x00007610ff9d7816 */ /* 0x000fe2000000009d */
[----:B------:R-:W4:Y:S01]  /*d780*/  LDL R220, [R1+0x88c] ;  /* 0x00088c0001dc7983 */ /* 0x000f220000100800 */
[----:B------:R-:W-:Y:S02]  /*d790*/  PRMT R156, RZ, 0x7610, R156 ;  /* 0x00007610ff9c7816 */ /* 0x000fe4000000009c */
[----:B------:R-:W-:Y:S01]  /*d7a0*/  PRMT R155, RZ, 0x7610, R155 ;  /* 0x00007610ff9b7816 */ /* 0x000fe2000000009b */
[----:B------:R-:W4:Y:S01]  /*d7b0*/  LDL R219, [R1+0x6cc] ;  /* 0x0006cc0001db7983 */ /* 0x000f220000100800 */
[----:B--2---:R-:W-:Y:S01]  /*d7c0*/  IMAD.X R9, R149, 0x1, R0, P1 ;  /* 0x0000000195097824 */ /* 0x004fe200008e0600 */
[----:B------:R-:W-:-:S02]  /*d7d0*/  PRMT R154, RZ, 0x7610, R154 ;  /* 0x00007610ff9a7816 */ /* 0x000fc4000000009a */
[----:B------:R-:W-:Y:S02]  /*d7e0*/  PRMT R153, RZ, 0x7610, R153 ;  /* 0x00007610ff997816 */ /* 0x000fe40000000099 */
[----:B------:R-:W-:Y:S01]  /*d7f0*/  PRMT R152, RZ, 0x7610, R152 ;  /* 0x00007610ff987816 */ /* 0x000fe20000000098 */
[----:B------:R0:W2:Y:S01]  /*d800*/  @!P0 LDG.E.U16 R164, desc[UR30][R8.64] ;  /* 0x0000001e08a48981 */ /* 0x0000a2000c1e1500 */
[----:B------:R-:W-:Y:S02]  /*d810*/  PRMT R23, RZ, 0x7610, R23 ;  /* 0x00007610ff177816 */ /* 0x000fe40000000017 */
[----:B------:R-:W-:Y:S02]  /*d820*/  PRMT R22, RZ, 0x7610, R22 ;  /* 0x00007610ff167816 */ /* 0x000fe40000000016 */
[----:B------:R-:W-:Y:S02]  /*d830*/  PRMT R21, RZ, 0x7610, R21 ;  /* 0x00007610ff157816 */ /* 0x000fe40000000015 */
[----:B------:R-:W-:Y:S01]  /*d840*/  PRMT R20, RZ, 0x7610, R20 ;  /* 0x00007610ff147816 */ /* 0x000fe20000000014 */
[----:B------:R1:W-:Y:S01]  /*d850*/  STS.U16 [R3+UR28+0x1a00], R19 ;  /* 0x001a001303007988 */ /* 0x0003e2000800041c */
[----:B0-----:R-:W-:-:S03]  /*d860*/  IADD3 R8, P1, R231, R2, RZ ;  /* 0x00000002e7087210 */ /* 0x001fc60007f3e0ff */
[----:B------:R0:W-:Y:S02]  /*d870*/  STS.U16 [R3+UR28+0x1c00], R18 ;  /* 0x001c001203007988 */ /* 0x0001e4000800041c */
[----:B------:R-:W-:Y:S02]  /*d880*/  IMAD.X R9, R230, 0x1, R0, P1 ;  /* 0x00000001e6097824 */ /* 0x000fe400008e0600 */
[----:B------:R0:W-:Y:S04]  /*d890*/  STS.U16 [R3+UR28+0x1e00], R17 ;  /* 0x001e001103007988 */ /* 0x0001e8000800041c */
[----:B------:R1:W2:Y:S04]  /*d8a0*/  @!P0 LDG.E.U16 R163, desc[UR30][R8.64] ;  /* 0x0000001e08a38981 */ /* 0x0002a8000c1e1500 */
[----:B------:R-:W2:Y:S01]  /*d8b0*/  LDL R241, [R1+0x938] ;  /* 0x0009380001f17983 */ /* 0x000ea20000100800 */
[----:B-1----:R-:W-:-:S05]  /*d8c0*/  IADD3 R8, P1, R228, R2, RZ ;  /* 0x00000002e4087210 */ /* 0x002fca0007f3e0ff */
[----:B------:R-:W-:-:S05]  /*d8d0*/  IMAD.X R9, R229, 0x1, R0, P1 ;  /* 0x00000001e5097824 */ /* 0x000fca00008e0600 */
[----:B------:R1:W2:Y:S02]  /*d8e0*/  @!P0 LDG.E.U16 R162, desc[UR30][R8.64] ;  /* 0x0000001e08a28981 */ /* 0x0002a4000c1e1500 */
[-C--:B-1----:R-:W-:Y:S02]  /*d8f0*/  IADD3 R8, P1, R217, R2.reuse, RZ ;  /* 0x00000002d9087210 */ /* 0x082fe40007f3e0ff */
[----:B------:R-:W2:Y:S03]  /*d900*/  LDL R217, [R1+0x8a8] ;  /* 0x0008a80001d97983 */ /* 0x000ea60000100800 */
[----:B------:R-:W-:Y:S02]  /*d910*/  IMAD.X R9, R210, 0x1, R0, P1 ;  /* 0x00000001d2097824 */ /* 0x000fe400008e0600 */
[----:B------:R-:W2:Y:S04]  /*d920*/  LDL R210, [R1+0x704] ;  /* 0x0007040001d27983 */ /* 0x000ea80000100800 */
[----:B------:R1:W2:Y:S02]  /*d930*/  @!P0 LDG.E.U16 R161, desc[UR30][R8.64] ;  /* 0x0000001e08a18981 */ /* 0x0002a4000c1e1500 */
[----:B-1----:R-:W-:-:S02]  /*d940*/  IADD3 R8, P1, R216, R2, RZ ;  /* 0x00000002d8087210 */ /* 0x002fc40007f3e0ff */
        /* <DEDUP_REMOVED lines=9> */
[----:B---3--:R-:W-:-:S02]  /*d9e0*/  IADD3 R8, P1, R214, R2, RZ ;  /* 0x00000002d6087210 */ /* 0x008fc40007f3e0ff */
[----:B------:R-:W3:Y:S03]  /*d9f0*/  LDL R214, [R1+0x89c] ;  /* 0x00089c0001d67983 */ /* 0x000ee60000100800 */
[----:B----4-:R-:W-:Y:S02]  /*da00*/  IMAD.X R9, R213, 0x1, R0, P1 ;  /* 0x00000001d5097824 */ /* 0x010fe400008e0600 */
[----:B------:R-:W4:Y:S04]  /*da10*/  LDL R213, [R1+0x6ec] ;  /* 0x0006ec0001d57983 */ /* 0x000f280000100800 */
[----:B------:R1:W4:Y:S02]  /*da20*/  @!P0 LDG.E.U16 R158, desc[UR30][R8.64] ;  /* 0x0000001e089e8981 */ /* 0x000324000c1e1500 */
[----:B-1----:R-:W-:-:S02]  /*da30*/  IADD3 R8, P1, R212, R2, RZ ;  /* 0x00000002d4087210 */ /* 0x002fc40007f3e0ff */
[----:B------:R-:W4:Y:S03]  /*da40*/  LDL R212, [R1+0x898] ;  /* 0x0008980001d47983 */ /* 0x000f260000100800 */
[----:B------:R-:W-:Y:S02]  /*da50*/  IMAD.X R9, R211, 0x1, R0, P1 ;  /* 0x00000001d3097824 */ /* 0x000fe400008e0600 */
[----:B------:R-:W4:Y:S04]  /*da60*/  LDL R211, [R1+0x6e4] ;  /* 0x0006e40001d37983 */ /* 0x000f280000100800 */
[----:B------:R2:W4:Y:S02]  /*da70*/  @!P0 LDG.E.U16 R157, desc[UR30][R8.64] ;  /* 0x0000001e089d8981 */ /* 0x000524000c1e1500 */
[----:B--2---:R-:W-:-:S02]  /*da80*/  IADD3 R8, P1, R217, R2, RZ ;  /* 0x00000002d9087210 */ /* 0x004fc40007f3e0ff */
        /* <DEDUP_REMOVED lines=31> */
[----:B------:R-:W-:-:S05]  /*dc80*/  IMAD.X R9, R221, 0x1, R0, P1 ;  /* 0x00000001dd097824 */ /* 0x000fca00008e0600 */
[----:B------:R1:W2:Y:S02]  /*dc90*/  @!P0 LDG.E.U16 R22, desc[UR30][R8.64] ;  /* 0x0000001e08168981 */ /* 0x0002a4000c1e1500 */
[----:B-1----:R-:W-:-:S05]  /*dca0*/  IADD3 R8, P1, R220, R2, RZ ;  /* 0x00000002dc087210 */ /* 0x002fca0007f3e0ff */
[----:B------:R-:W-:-:S05]  /*dcb0*/  IMAD.X R9, R219, 0x1, R0, P1 ;  /* 0x00000001db097824 */ /* 0x000fca00008e0600 */
[----:B------:R1:W2:Y:S02]  /*dcc0*/  @!P0 LDG.E.U16 R21, desc[UR30][R8.64] ;  /* 0x0000001e08158981 */ /* 0x0002a4000c1e1500 */
[----:B-1----:R-:W-:-:S05]  /*dcd0*/  IADD3 R8, P1, R217, R2, RZ ;  /* 0x00000002d9087210 */ /* 0x002fca0007f3e0ff */
[----:B------:R-:W-:-:S05]  /*dce0*/  IMAD.X R9, R216, 0x1, R0, P1 ;  /* 0x00000001d8097824 */ /* 0x000fca00008e0600 */
[----:B------:R1:W2:Y:S01]  /*dcf0*/  @!P0 LDG.E.U16 R20, desc[UR30][R8.64] ;  /* 0x0000001e08148981 */ /* 0x0002a2000c1e1500 */
[----:B------:R-:W-:Y:S02]  /*dd00*/  PRMT R19, RZ, 0x7610, R19 ;  /* 0x00007610ff137816 */ /* 0x000fe40000000013 */
[----:B-1----:R-:W-:-:S05]  /*dd10*/  IADD3 R8, P1, R215, R2, RZ ;  /* 0x00000002d7087210 */ /* 0x002fca0007f3e0ff */
[----:B---3--:R-:W-:-:S05]  /*dd20*/  IMAD.X R9, R214, 0x1, R0, P1 ;  /* 0x00000001d6097824 */ /* 0x008fca00008e0600 */
[----:B------:R4:W3:Y:S01]  /*dd30*/  @!P0 LDG.E.U16 R19, desc[UR30][R8.64] ;  /* 0x0000001e08138981 */ /* 0x0008e2000c1e1500 */
[----:B0-----:R-:W-:Y:S02]  /*dd40*/  PRMT R18, RZ, 0x7610, R18 ;  /* 0x00007610ff127816 */ /* 0x001fe40000000012 */
[----:B----4-:R-:W-:-:S05]  /*dd50*/  IADD3 R8, P1, R213, R2, RZ ;  /* 0x00000002d5087210 */ /* 0x010fca0007f3e0ff */
[----:B------:R-:W-:-:S05]  /*dd60*/  IMAD.X R9, R212, 0x1, R0, P1 ;  /* 0x00000001d4097824 */ /* 0x000fca00008e0600 */
[----:B------:R0:W4:Y:S01]  /*dd70*/  @!P0 LDG.E.U16 R18, desc[UR30][R8.64] ;  /* 0x0000001e08128981 */ /* 0x000122000c1e1500 */
[----:B------:R-:W-:Y:S02]  /*dd80*/  PRMT R17, RZ, 0x7610, R17 ;  /* 0x00007610ff117816 */ /* 0x000fe40000000011 */
[----:B0-----:R-:W-:-:S05]  /*dd90*/  IADD3 R8, P1, R211, R2, RZ ;  /* 0x00000002d3087210 */ /* 0x001fca0007f3e0ff */
[----:B--2---:R-:W-:-:S05]  /*dda0*/  IMAD.X R9, R210, 0x1, R0, P1 ;  /* 0x00000001d2097824 */ /* 0x004fca00008e0600 */
[----:B------:R0:W2:Y:S02]  /*ddb0*/  @!P0 LDG.E.U16 R17, desc[UR30][R8.64] ;  /* 0x0000001e08118981 */ /* 0x0000a4000c1e1500 */
[----:B0-----:R-:W-:-:S05]  /*ddc0*/  IADD3 R8, P1, R209, R2, RZ ;  /* 0x00000002d1087210 */ /* 0x001fca0007f3e0ff */
[----:B------:R-:W-:Y:S02]  /*ddd0*/  IMAD.X R9, R151, 0x1, R0, P1 ;  /* 0x0000000197097824 */ /* 0x000fe400008e0600 */
[----:B------:R-:W3:Y:S04]  /*dde0*/  LDL R151, [R1+0x818] ;  /* 0x0008180001977983 */ /* 0x000ee80000100800 */
[----:B------:R-:W4:Y:S04]  /*ddf0*/  LDL.LU R232, [R1+0x864] ;  /* 0x0008640001e87983 */ /* 0x000f280000300800 */
[----:B------:R-:W2:Y:S04]  /*de00*/  LDL.LU R227, [R1+0x69c] ;  /* 0x00069c0001e37983 */ /* 0x000ea80000300800 */
[----:B------:R-:W3:Y:S04]  /*de10*/  LDL.LU R226, [R1+0x654] ;  /* 0x0006540001e27983 */ /* 0x000ee80000300800 */
[----:B------:R-:W3:Y:S04]  /*de20*/  LDL.LU R225, [R1+0x854] ;  /* 0x0008540001e17983 */ /* 0x000ee80000300800 */
[----:B------:R-:W3:Y:S04]  /*de30*/  LDL.LU R224, [R1+0x85c] ;  /* 0x00085c0001e07983 */ /* 0x000ee80000300800 */
[----:B------:R-:W3:Y:S04]  /*de40*/  LDL.LU R223, [R1+0x664] ;  /* 0x0006640001df7983 */ /* 0x000ee80000300800 */
[----:B------:R-:W4:Y:S04]  /*de50*/  LDL.LU R222, [R1+0x694] ;  /* 0x0006940001de7983 */ /* 0x000f280000300800 */
[----:B------:R-:W3:Y:S04]  /*de60*/  LDL.LU R221, [R1+0x874] ;  /* 0x0008740001dd7983 */ /* 0x000ee80000300800 */
[----:B------:R-:W4:Y:S04]  /*de70*/  LDL.LU R220, [R1+0x860] ;  /* 0x0008600001dc7983 */ /* 0x000f280000300800 */
        /* <DEDUP_REMOVED lines=10> */
[----:B------:R0:W-:Y:S02]  /*df20*/  STS.U16 [R3+UR28+0x2000], R16 ;  /* 0x0020001003007988 */ /* 0x0001e4000800041c */
[----:B0-----:R-:W-:-:S02]  /*df30*/  PRMT R16, RZ, 0x7610, R16 ;  /* 0x00007610ff107816 */ /* 0x001fc40000000010 */
[----:B------:R0:W-:Y:S04]  /*df40*/  STS.U16 [R3+UR28+0x2200], R15 ;  /* 0x0022000f03007988 */ /* 0x0001e8000800041c */
[----:B------:R2:W4:Y:S01]  /*df50*/  @!P0 LDG.E.U16 R16, desc[UR30][R8.64] ;  /* 0x0000001e08108981 */ /* 0x000522000c1e1500 */
[----:B0-----:R-:W-:-:S03]  /*df60*/  PRMT R15, RZ, 0x7610, R15 ;  /* 0x00007610ff0f7816 */ /* 0x001fc6000000000f */
[----:B------:R0:W-:Y:S02]  /*df70*/  STS.U16 [R3+UR28+0x2400], R14 ;  /* 0x0024000e03007988 */ /* 0x0001e4000800041c */
[----:B0-----:R-:W-:Y:S02]  /*df80*/  PRMT R14, RZ, 0x7610, R14 ;  /* 0x00007610ff0e7816 */ /* 0x001fe4000000000e */
[----:B------:R0:W-:Y:S02]  /*df90*/  STS.U16 [R3+UR28+0x2600], R11 ;  /* 0x0026000b03007988 */ /* 0x0001e4000800041c */
[----:B0-----:R-:W-:Y:S02]  /*dfa0*/  PRMT R11, RZ, 0x7610, R11 ;  /* 0x00007610ff0b7816 */ /* 0x001fe4000000000b */
[----:B------:R0:W-:Y:S02]  /*dfb0*/  STS.U16 [R3+UR28+0x2800], R10 ;  /* 0x0028000a03007988 */ /* 0x0001e4000800041c */
[----:B0-----:R-:W-:-:S02]  /*dfc0*/  PRMT R10, RZ, 0x7610, R10 ;  /* 0x00007610ff0a7816 */ /* 0x001fc4000000000a */
[----:B------:R-:W-:Y:S02]  /*dfd0*/  PRMT R165, RZ, 0x7610, R165 ;  /* 0x00007610ffa57816 */ /* 0x000fe400000000a5 */
[----:B------:R-:W-:Y:S02]  /*dfe0*/  PRMT R166, RZ, 0x7610, R166 ;  /* 0x00007610ffa67816 */ /* 0x000fe400000000a6 */
[----:B------:R-:W-:Y:S01]  /*dff0*/  PRMT R168, RZ, 0x7610, R168 ;  /* 0x00007610ffa87816 */ /* 0x000fe200000000a8 */
[----:B------:R0:W-:Y:S02]  /*e000*/  STS.U16 [R3+UR28+0x200], R175 ;  /* 0x000200af03007988 */ /* 0x0001e4000800041c */
[----:B0-----:R-:W-:Y:S02]  /*e010*/  PRMT R175, RZ, 0x7610, R175 ;  /* 0x00007610ffaf7816 */ /* 0x001fe400000000af */
[----:B------:R0:W-:Y:S02]  /*e020*/  STS.U16 [R3+UR28+0x400], R176 ;  /* 0x000400b003007988 */ /* 0x0001e4000800041c */
[----:B0-----:R-:W-:-:S02]  /*e030*/  PRMT R176, RZ, 0x7610, R176 ;  /* 0x00007610ffb07816 */ /* 0x001fc400000000b0 */
[----:B------:R0:W-:Y:S02]  /*e040*/  STS.U16 [R3+UR28+0x600], R177 ;  /* 0x000600b103007988 */ /* 0x0001e4000800041c */
[----:B0-----:R-:W-:Y:S02]  /*e050*/  PRMT R177, RZ, 0x7610, R177 ;  /* 0x00007610ffb17816 */ /* 0x001fe400000000b1 */
[----:B------:R0:W-:Y:S01]  /*e060*/  STL [R1+0xc28], R207 ;  /* 0x000c28cf01007387 */ /* 0x0001e20000100800 */
[----:B------:R-:W-:Y:S02]  /*e070*/  PRMT R205, RZ, 0x7610, R205 ;  /* 0x00007610ffcd7816 */ /* 0x000fe400000000cd */
[----:B------:R-:W-:Y:S02]  /*e080*/  PRMT R204, RZ, 0x7610, R204 ;  /* 0x00007610ffcc7816 */ /* 0x000fe400000000cc */
[----:B--2---:R-:W-:-:S05]  /*e090*/  IADD3 R8, P1, R227, R2, RZ ;  /* 0x00000002e3087210 */ /* 0x004fca0007f3e0ff */
[----:B------:R-:W-:-:S05]  /*e0a0*/  IMAD.X R9, R218, 0x1, R0, P1 ;  /* 0x00000001da097824 */ /* 0x000fca00008e0600 */
[----:B------:R3:W2:Y:S02]  /*e0b0*/  @!P0 LDG.E.U16 R15, desc[UR30][R8.64] ;  /* 0x0000001e080f8981 */ /* 0x0006a4000c1e1500 */
[----:B---3--:R-:W-:-:S05]  /*e0c0*/  IADD3 R8, P1, R221, R2, RZ ;  /* 0x00000002dd087210 */ /* 0x008fca0007f3e0ff */
[----:B----4-:R-:W-:-:S05]  /*e0d0*/  IMAD.X R9, R222, 0x1, R0, P1 ;  /* 0x00000001de097824 */ /* 0x010fca00008e0600 */
[----:B------:R1:W3:Y:S02]  /*e0e0*/  @!P0 LDG.E.U16 R14, desc[UR30][R8.64] ;  /* 0x0000001e080e8981 */ /* 0x0002e4000c1e1500 */
[----:B-1----:R-:W-:-:S05]  /*e0f0*/  IADD3 R8, P1, R211, R2, RZ ;  /* 0x00000002d3087210 */ /* 0x002fca0007f3e0ff */
[----:B------:R-:W-:-:S05]  /*e100*/  IMAD.X R9, R210, 0x1, R0, P1 ;  /* 0x00000001d2097824 */ /* 0x000fca00008e0600 */
[----:B------:R1:W4:Y:S02]  /*e110*/  @!P0 LDG.E.U16 R11, desc[UR30][R8.64] ;  /* 0x0000001e080b8981 */ /* 0x000324000c1e1500 */
        /* <DEDUP_REMOVED lines=20> */
[----:B------:R1:W2:Y:S02]  /*e260*/  @!P0 LDG.E.U16 R177, desc[UR30][R8.64] ;  /* 0x0000001e08b18981 */ /* 0x0002a4000c1e1500 */
[-C--:B-1----:R-:W-:Y:S02]  /*e270*/  IADD3 R8, P1, R207, R2.reuse, RZ ;  /* 0x00000002cf087210 */ /* 0x082fe40007f3e0ff */
[----:B0-----:R-:W3:Y:S03]  /*e280*/  LDL.LU R207, [R1+0x830] ;  /* 0x0008300001cf7983 */ /* 0x001ee60000300800 */
[----:B------:R-:W-:Y:S01]  /*e290*/  IMAD.X R9, R4, 0x1, R0, P1 ;  /* 0x0000000104097824 */ /* 0x000fe200008e0600 */
[----:B------:R0:W-:Y:S04]  /*e2a0*/  STL [R1+0xc2c], R4 ;  /* 0x000c2c0401007387 */ /* 0x0001e80000100800 */
[----:B------:R1:W4:Y:S04]  /*e2b0*/  @!P0 LDG.E.U16 R205, desc[UR30][R8.64] ;  /* 0x0000001e08cd8981 */ /* 0x000328000c1e1500 */
[----:B0-----:R-:W2:Y:S01]  /*e2c0*/  LDL.LU R4, [R1+0x934] ;  /* 0x0009340001047983 */ /* 0x001ea20000300800 */
[----:B-1----:R-:W-:-:S03]  /*e2d0*/  IADD3 R8, P1, R5, R2, RZ ;  /* 0x0000000205087210 */ /* 0x002fc60007f3e0ff */
[----:B------:R0:W-:Y:S02]  /*e2e0*/  STL [R1+0xc30], R5 ;  /* 0x000c300501007387 */ /* 0x0001e40000100800 */
[----:B------:R-:W-:-:S05]  /*e2f0*/  IMAD.X R9, R7, 0x1, R0, P1 ;  /* 0x0000000107097824 */ /* 0x000fca00008e0600 */
[----:B------:R1:W4:Y:S04]  /*e300*/  @!P0 LDG.E.U16 R204, desc[UR30][R8.64] ;  /* 0x0000001e08cc8981 */ /* 0x000328000c1e1500 */
[----:B0-----:R-:W4:Y:S04]  /*e310*/  LDL.LU R5, [R1+0x828] ;  /* 0x0008280001057983 */ /* 0x001f280000300800 */
[----:B------:R0:W-:Y:S01]  /*e320*/  STL [R1+0xc34], R7 ;  /* 0x000c340701007387 */ /* 0x0001e20000100800 */
[----:B-1----:R-:W-:-:S03]  /*e330*/  IADD3 R8, P1, R6, R2, RZ ;  /* 0x0000000206087210 */ /* 0x002fc60007f3e0ff */
[----:B0-----:R-:W4:Y:S04]  /*e340*/  LDL.LU R7, [R1+0x930] ;  /* 0x0009300001077983 */ /* 0x001f280000300800 */
[----:B------:R0:W-:Y:S01]  /*e350*/  STL [R1+0xc38], R6 ;  /* 0x000c380601007387 */ /* 0x0001e20000100800 */
[----:B------:R-:W-:-:S03]  /*e360*/  IMAD.X R9, R12, 0x1, R0, P1 ;  /* 0x000000010c097824 */ /* 0x000fc600008e0600 */
[----:B0-----:R-:W4:Y:S04]  /*e370*/  LDL.LU R6, [R1+0x820] ;  /* 0x0008200001067983 */ /* 0x001f280000300800 */
[----:B------:R0:W-:Y:S04]  /*e380*/  STL [R1+0xc3c], R12 ;  /* 0x000c3c0c01007387 */ /* 0x0001e80000100800 */
[----:B0-----:R-:W4:Y:S01]  /*e390*/  LDL.LU R12, [R1+0x92c] ;  /* 0x00092c00010c7983 */ /* 0x001f220000300800 */
[----:B------:R-:W-:-:S06]  /*e3a0*/  PRMT R203, RZ, 0x7610, R203 ;  /* 0x00007610ffcb7816 */ /* 0x000fcc00000000cb */
[----:B------:R0:W4:Y:S01]  /*e3b0*/  @!P0 LDG.E.U16 R203, desc[UR30][R8.64] ;  /* 0x0000001e08cb8981 */ /* 0x000122000c1e1500 */
[----:B------:R-:W-:Y:S02]  /*e3c0*/  PRMT R202, RZ, 0x7610, R202 ;  /* 0x00007610ffca7816 */ /* 0x000fe400000000ca */
[-C--:B0-----:R-:W-:Y:S02]  /*e3d0*/  IADD3 R8, P1, R241, R2.reuse, RZ ;  /* 0x00000002f1087210 */ /* 0x081fe40007f3e0ff */
[----:B------:R-:W-:Y:S02]  /*e3e0*/  PRMT R201, RZ, 0x7610, R201 ;  /* 0x00007610ffc97816 */ /* 0x000fe400000000c9 */
[----:B------:R-:W-:Y:S01]  /*e3f0*/  PRMT R200, RZ, 0x7610, R200 ;  /* 0x00007610ffc87816 */ /* 0x000fe200000000c8 */
[----:B---3--:R-:W-:Y:S01]  /*e400*/  IMAD.X R9, R207, 0x1, R0, P1 ;  /* 0x00000001cf097824 */ /* 0x008fe200008e0600 */
[----:B------:R0:W-:Y:S04]  /*e410*/  STL [R1+0xc40], R207 ;  /* 0x000c40cf01007387 */ /* 0x0001e80000100800 */
[----:B------:R2:W3:Y:S04]  /*e420*/  @!P0 LDG.E.U16 R202, desc[UR30][R8.64] ;  /* 0x0000001e08ca8981 */ /* 0x0004e8000c1e1500 */
[----:B0-----:R-:W3:Y:S01]  /*e430*/  LDL.LU R207, [R1+0x928] ;  /* 0x0009280001cf7983 */ /* 0x001ee20000300800 */
[----:B--2---:R-:W-:-:S03]  /*e440*/  IADD3 R8, P1, R4, R2, RZ ;  /* 0x0000000204087210 */ /* 0x004fc60007f3e0ff */
[----:B------:R0:W-:Y:S04]  /*e450*/  STL [R1+0xc44], R4 ;  /* 0x000c440401007387 */ /* 0x0001e80000100800 */
[----:B0-----:R-:W2:Y:S01]  /*e460*/  LDL.LU R4, [R1+0x810] ;  /* 0x0008100001047983 */ /* 0x001ea20000300800 */
[----:B----4-:R-:W-:-:S03]  /*e470*/  IMAD.X R9, R5, 0x1, R0, P1 ;  /* 0x0000000105097824 */ /* 0x010fc600008e0600 */
[----:B------:R0:W-:Y:S04]  /*e480*/  STL [R1+0xc48], R5 ;  /* 0x000c480501007387 */ /* 0x0001e80000100800 */
[----:B------:R1:W4:Y:S04]  /*e490*/  @!P0 LDG.E.U16 R201, desc[UR30][R8.64] ;  /* 0x0000001e08c98981 */ /* 0x000328000c1e1500 */
[----:B0-----:R-:W4:Y:S01]  /*e4a0*/  LDL.LU R5, [R1+0x924] ;  /* 0x0009240001057983 */ /* 0x001f220000300800 */
[----:B-1----:R-:W-:-:S03]  /*e4b0*/  IADD3 R8, P1, R7, R2, RZ ;  /* 0x0000000207087210 */ /* 0x002fc60007f3e0ff */
[----:B------:R0:W-:Y:S04]  /*e4c0*/  STL [R1+0xc4c], R7 ;  /* 0x000c4c0701007387 */ /* 0x0001e80000100800 */
[----:B0-----:R-:W4:Y:S01]  /*e4d0*/  LDL.LU R7, [R1+0x808] ;  /* 0x0008080001077983 */ /* 0x001f220000300800 */
[----:B------:R-:W-:-:S03]  /*e4e0*/  IMAD.X R9, R6, 0x1, R0, P1 ;  /* 0x0000000106097824 */ /* 0x000fc600008e0600 */
[----:B------:R0:W-:Y:S04]  /*e4f0*/  STL [R1+0xc50], R6 ;  /* 0x000c500601007387 */ /* 0x0001e80000100800 */
[----:B------:R1:W4:Y:S04]  /*e500*/  @!P0 LDG.E.U16 R200, desc[UR30][R8.64] ;  /* 0x0000001e08c88981 */ /* 0x000328000c1e1500 */
[----:B0-----:R-:W4:Y:S01]  /*e510*/  LDL.LU R6, [R1+0x850] ;  /* 0x0008500001067983 */ /* 0x001f220000300800 */
[----:B-1----:R-:W-:-:S03]  /*e520*/  IADD3 R8, P1, R12, R2, RZ ;  /* 0x000000020c087210 */ /* 0x002fc60007f3e0ff */
[----:B------:R0:W-:Y:S04]  /*e530*/  STL [R1+0xc54], R12 ;  /* 0x000c540c01007387 */ /* 0x0001e80000100800 */
[----:B0-----:R-:W4:Y:S01]  /*e540*/  LDL.LU R12, [R1+0x72c] ;  /* 0x00072c00010c7983 */ /* 0x001f220000300800 */
[----:B------:R-:W-:Y:S01]  /*e550*/  PRMT R199, RZ, 0x7610, R199 ;  /* 0x00007610ffc77816 */ /* 0x000fe200000000c7 */
[----:B------:R-:W-:Y:S02]  /*e560*/  IMAD.X R9, R151, 0x1, R0, P1 ;  /* 0x0000000197097824 */ /* 0x000fe400008e0600 */
[----:B------:R-:W4:Y:S04]  /*e570*/  LDL R241, [R1+0x920] ;  /* 0x0009200001f17983 */ /* 0x000f280000100800 */
[----:B------:R-:W4:Y:S04]  /*e580*/  LDL R151, [R1+0x7ec] ;  /* 0x0007ec0001977983 */ /* 0x000f280000100800 */
[----:B------:R3:W4:Y:S01]  /*e590*/  @!P0 LDG.E.U16 R199, desc[UR30][R8.64] ;  /* 0x0000001e08c78981 */ /* 0x000722000c1e1500 */
[----:B------:R-:W-:-:S02]  /*e5a0*/  PRMT R198, RZ, 0x7610, R198 ;  /* 0x00007610ffc67816 */ /* 0x000fc400000000c6 */
[----:B------:R-:W-:Y:S02]  /*e5b0*/  PRMT R197, RZ, 0x7610, R197 ;  /* 0x00007610ffc57816 */ /* 0x000fe400000000c5 */
[----:B---3--:R-:W-:Y:S01]  /*e5c0*/  IADD3 R8, P1, R207, R2, RZ ;  /* 0x00000002cf087210 */ /* 0x008fe20007f3e0ff */
[----:B------:R0:W-:Y:S04]  /*e5d0*/  STL [R1+0xc58], R207 ;  /* 0x000c58cf01007387 */ /* 0x0001e80000100800 */
[----:B0-----:R-:W3:Y:S01]  /*e5e0*/  LDL.LU R207, [R1+0x728] ;  /* 0x0007280001cf7983 */ /* 0x001ee20000300800 */
[----:B--2---:R-:W-:-:S03]  /*e5f0*/  IMAD.X R9, R4, 0x1, R0, P1 ;  /* 0x0000000104097824 */ /* 0x004fc600008e0600 */
[----:B------:R0:W-:Y:S04]  /*e600*/  STL [R1+0xc5c], R4 ;  /* 0x000c5c0401007387 */ /* 0x0001e80000100800 */
[----:B------:R4:W2:Y:S04]  /*e610*/  @!P0 LDG.E.U16 R198, desc[UR30][R8.64] ;  /* 0x0000001e08c68981 */ /* 0x0008a8000c1e1500 */
[----:B0-----:R-:W2:Y:S01]  /*e620*/  LDL.LU R4, [R1+0x91c] ;  /* 0x00091c0001047983 */ /* 0x001ea20000300800 */
[----:B----4-:R-:W-:-:S03]  /*e630*/  IADD3 R8, P1, R5, R2, RZ ;  /* 0x0000000205087210 */ /* 0x010fc60007f3e0ff */
        /* <DEDUP_REMOVED lines=11> */
[----:B0-----:R-:W4:Y:S01]  /*e6f0*/  LDL.LU R12, [R1+0x914] ;  /* 0x00091400010c7983 */ /* 0x001f220000300800 */
[----:B------:R-:W-:-:S06]  /*e700*/  PRMT R196, RZ, 0x7610, R196 ;  /* 0x00007610ffc47816 */ /* 0x000fcc00000000c4 */
[----:B------:R0:W4:Y:S04]  /*e710*/  @!P0 LDG.E.U16 R196, desc[UR30][R8.64] ;  /* 0x0000001e08c48981 */ /* 0x000128000c1e1500 */
[----:B------:R1:W-:Y:S01]  /*e720*/  STS.U16 [R3+UR28+0x800], R195 ;  /* 0x000800c303007988 */ /* 0x0003e2000800041c */
[----:B0-----:R-:W-:Y:S02]  /*e730*/  IADD3 R8, P1, R241, R2, RZ ;  /* 0x00000002f1087210 */ /* 0x001fe40007f3e0ff */
[----:B-1----:R-:W-:Y:S01]  /*e740*/  PRMT R195, RZ, 0x7610, R195 ;  /* 0x00007610ffc37816 */ /* 0x002fe200000000c3 */
[----:B------:R0:W-:Y:S02]  /*e750*/  STS.U16 [R3+UR28+0xa00], R194 ;  /* 0x000a00c203007988 */ /* 0x0001e4000800041c */
[----:B0-----:R-:W-:-:S02]  /*e760*/  PRMT R194, RZ, 0x7610, R194 ;  /* 0x00007610ffc27816 */ /* 0x001fc400000000c2 */
[----:B------:R0:W-:Y:S02]  /*e770*/  STS.U16 [R3+UR28+0xc00], R193 ;  /* 0x000c00c103007988 */ /* 0x0001e4000800041c */
[----:B0-----:R-:W-:Y:S01]  /*e780*/  PRMT R193, RZ, 0x7610, R193 ;  /* 0x00007610ffc17816 */ /* 0x001fe200000000c1 */
        /* <DEDUP_REMOVED lines=22> */
[----:B------:R0:W-:Y:S04]  /*e8f0*/  STS.U16 [R3+UR28+0xe00], R192 ;  /* 0x000e00c003007988 */ /* 0x0001e8000800041c */
[----:B------:R-:W4:Y:S04]  /*e900*/  LDL R241, [R1+0x7cc] ;  /* 0x0007cc0001f17983 */ /* 0x000f280000100800 */
[----:B------:R-:W4:Y:S01]  /*e910*/  LDL R151, [R1+0x600] ;  /* 0x0006000001977983 */ /* 0x000f220000100800 */
[----:B0-----:R-:W-:-:S03]  /*e920*/  PRMT R192, RZ, 0x7610, R192 ;  /* 0x00007610ffc07816 */ /* 0x001fc600000000c0 */
[----:B------:R0:W-:Y:S04]  /*e930*/  STS.U16 [R3+UR28+0x1000], R191 ;  /* 0x001000bf03007988 */ /* 0x0001e8000800041c */
[----:B------:R3:W4:Y:S01]  /*e940*/  @!P0 LDG.E.U16 R192, desc[UR30][R8.64] ;  /* 0x0000001e08c08981 */ /* 0x000722000c1e1500 */
[----:B0-----:R-:W-:-:S03]  /*e950*/  PRMT R191, RZ, 0x7610, R191 ;  /* 0x00007610ffbf7816 */ /* 0x001fc600000000bf */
[----:B------:R0:W-:Y:S02]  /*e960*/  STS.U16 [R3+UR28+0x1200], R190 ;  /* 0x001200be03007988 */ /* 0x0001e4000800041c */
[----:B0-----:R-:W-:Y:S02]  /*e970*/  PRMT R190, RZ, 0x7610, R190 ;  /* 0x00007610ffbe7816 */ /* 0x001fe400000000be */
        /* <DEDUP_REMOVED lines=19> */
[----:B0-----:R-:W4:Y:S04]  /*eab0*/  LDL.LU R12, [R1+0x7b4] ;  /* 0x0007b400010c7983 */ /* 0x001f280000300800 */
[----:B------:R0:W-:Y:S02]  /*eac0*/  STS.U16 [R3+UR28+0x1400], R189 ;  /* 0x001400bd03007988 */ /* 0x0001e4000800041c */
[----:B0-----:R-:W-:-:S02]  /*ead0*/  PRMT R189, RZ, 0x7610, R189 ;  /* 0x00007610ffbd7816 */ /* 0x001fc400000000bd */
[----:B------:R0:W-:Y:S04]  /*eae0*/  STS.U16 [R3+UR28+0x1600], R188 ;  /* 0x001600bc03007988 */ /* 0x0001e8000800041c */
[----:B------:R1:W4:Y:S01]  /*eaf0*/  @!P0 LDG.E.U16 R189, desc[UR30][R8.64] ;  /* 0x0000001e08bd8981 */ /* 0x000322000c1e1500 */
[----:B0-----:R-:W-:Y:S02]  /*eb00*/  PRMT R188, RZ, 0x7610, R188 ;  /* 0x00007610ffbc7816 */ /* 0x001fe400000000bc */
[----:B-1----:R-:W-:Y:S01]  /*eb10*/  IADD3 R8, P1, R241, R2, RZ ;  /* 0x00000002f1087210 */ /* 0x002fe20007f3e0ff */
        /* <DEDUP_REMOVED lines=11> */
[----:B----4-:R-:W-:-:S05]  /*ebd0*/  IMAD.X R9, R5, 0x1, R0, P1 ;  /* 0x0000000105097824 */ /* 0x010fca00008e0600 */
[----:B------:R0:W4:Y:S02]  /*ebe0*/  @!P0 LDG.E.U16 R187, desc[UR30][R8.64] ;  /* 0x0000001e08bb8981 */ /* 0x000124000c1e1500 */
[----:B0-----:R-:W-:Y:S02]  /*ebf0*/  IADD3 R8, P1, R7, R2, RZ ;  /* 0x0000000207087210 */ /* 0x001fe40007f3e0ff */
[----:B------:R0:W-:Y:S04]  /*ec00*/  STL [R1+0xca8], R5 ;  /* 0x000ca80501007387 */ /* 0x0001e80000100800 */
[----:B0-----:R-:W4:Y:S01]  /*ec10*/  LDL.LU R5, [R1+0x79c] ;  /* 0x00079c0001057983 */ /* 0x001f220000300800 */
[----:B------:R-:W-:-:S03]  /*ec20*/  IMAD.X R9, R6, 0x1, R0, P1 ;  /* 0x0000000106097824 */ /* 0x000fc600008e0600 */
[----:B------:R-:W-:Y:S04]  /*ec30*/  STL [R1+0xcac], R7 ;  /* 0x000cac0701007387 */ /* 0x000fe80000100800 */
[----:B------:R0:W4:Y:S04]  /*ec40*/  @!P0 LDG.E.U16 R186, desc[UR30][R8.64] ;  /* 0x0000001e08ba8981 */ /* 0x000128000c1e1500 */
[----:B------:R-:W-:Y:S01]  /*ec50*/  STL [R1+0xcb0], R6 ;  /* 0x000cb00601007387 */ /* 0x000fe20000100800 */
[----:B0-----:R-:W-:-:S03]  /*ec60*/  IADD3 R8, P1, R12, R2, RZ ;  /* 0x000000020c087210 */ /* 0x001fc60007f3e0ff */
[----:B------:R0:W-:Y:S02]  /*ec70*/  STL [R1+0xcb4], R12 ;  /* 0x000cb40c01007387 */ /* 0x0001e40000100800 */
[----:B------:R-:W-:Y:S02]  /*ec80*/  IMAD.X R9, R151, 0x1, R0, P1 ;  /* 0x0000000197097824 */ /* 0x000fe400008e0600 */
[----:B------:R-:W4:Y:S04]  /*ec90*/  LDL R151, [R1+0x77c] ;  /* 0x00077c0001977983 */ /* 0x000f280000100800 */
[----:B0-----:R-:W4:Y:S04]  /*eca0*/  LDL.LU R12, [R1+0x784] ;  /* 0x00078400010c7983 */ /* 0x001f280000300800 */
        /* <DEDUP_REMOVED lines=13> */
[----:B------:R0:W-:Y:S02]  /*ed80*/  STS.U16 [R3+UR28+0x3600], R180 ;  /* 0x003600b403007988 */ /* 0x0001e4000800041c */
[----:B0-----:R-:W-:Y:S02]  /*ed90*/  PRMT R180, RZ, 0x7610, R180 ;  /* 0x00007610ffb47816 */ /* 0x001fe400000000b4 */
[----:B------:R0:W-:Y:S02]  /*eda0*/  STS.U16 [R3+UR28+0x3800], R179 ;  /* 0x003800b303007988 */ /* 0x0001e4000800041c */
[----:B0-----:R-:W-:Y:S02]  /*edb0*/  PRMT R179, RZ, 0x7610, R179 ;  /* 0x00007610ffb37816 */ /* 0x001fe400000000b3 */
[----:B---3--:R-:W-:-:S05]  /*edc0*/  IADD3 R8, P1, R207, R2, RZ ;  /* 0x00000002cf087210 */ /* 0x008fca0007f3e0ff */
[----:B------:R-:W-:-:S05]  /*edd0*/  IMAD.X R9, R252, 0x1, R0, P1 ;  /* 0x00000001fc097824 */ /* 0x000fca00008e0600 */
[----:B------:R2:W3:Y:S02]  /*ede0*/  @!P0 LDG.E.U16 R184, desc[UR30][R8.64] ;  /* 0x0000001e08b88981 */ /* 0x0004e4000c1e1500 */
[----:B--2---:R-:W-:-:S05]  /*edf0*/  IADD3 R8, P1, R4, R2, RZ ;  /* 0x0000000204087210 */ /* 0x004fca0007f3e0ff */
[----:B------:R-:W-:-:S05]  /*ee00*/  IMAD.X R9, R251, 0x1, R0, P1 ;  /* 0x00000001fb097824 */ /* 0x000fca00008e0600 */
[----:B------:R4:W2:Y:S02]  /*ee10*/  @!P0 LDG.E.U16 R183, desc[UR30][R8.64] ;  /* 0x0000001e08b78981 */ /* 0x0008a4000c1e1500 */
[----:B----4-:R-:W-:-:S05]  /*ee20*/  IADD3 R8, P1, R5, R2, RZ ;  /* 0x0000000205087210 */ /* 0x010fca0007f3e0ff */
[----:B------:R-:W-:-:S05]  /*ee30*/  IMAD.X R9, R250, 0x1, R0, P1 ;  /* 0x00000001fa097824 */ /* 0x000fca00008e0600 */
[----:B------:R0:W4:Y:S04]  /*ee40*/  @!P0 LDG.E.U16 R182, desc[UR30][R8.64] ;  /* 0x0000001e08b68981 */ /* 0x000128000c1e1500 */
[----:B------:R1:W-:Y:S04]  /*ee50*/  STL [R1+0xcb8], R207 ;  /* 0x000cb8cf01007387 */ /* 0x0003e80000100800 */
[----:B-1----:R-:W3:Y:S01]  /*ee60*/  LDL.LU R207, [R1+0x774] ;  /* 0x0007740001cf7983 */ /* 0x002ee20000300800 */
[----:B0-----:R-:W-:-:S05]  /*ee70*/  IADD3 R8, P1, R7, R2, RZ ;  /* 0x0000000207087210 */ /* 0x001fca0007f3e0ff */
[----:B------:R-:W-:-:S05]  /*ee80*/  IMAD.X R9, R249, 0x1, R0, P1 ;  /* 0x00000001f9097824 */ /* 0x000fca00008e0600 */
[----:B------:R0:W4:Y:S04]  /*ee90*/  @!P0 LDG.E.U16 R181, desc[UR30][R8.64] ;  /* 0x0000001e08b58981 */ /* 0x000128000c1e1500 */
[----:B------:R1:W-:Y:S01]  /*eea0*/  STL [R1+0xcbc], R252 ;  /* 0x000cbcfc01007387 */ /* 0x0003e20000100800 */
[----:B0-----:R-:W-:-:S03]  /*eeb0*/  IADD3 R8, P1, R6, R2, RZ ;  /* 0x0000000206087210 */ /* 0x001fc60007f3e0ff */
[----:B-1----:R-:W2:Y:S02]  /*eec0*/  LDL.LU R252, [R1+0x76c] ;  /* 0x00076c0001fc7983 */ /* 0x002ea40000300800 */
[----:B------:R-:W-:Y:S02]  /*eed0*/  IMAD.X R9, R248, 0x1, R0, P1 ;  /* 0x00000001f8097824 */ /* 0x000fe400008e0600 */
[----:B------:R0:W-:Y:S04]  /*eee0*/  STL [R1+0xcc0], R4 ;  /* 0x000cc00401007387 */ /* 0x0001e80000100800 */
[----:B------:R1:W4:Y:S04]  /*eef0*/  @!P0 LDG.E.U16 R180, desc[UR30][R8.64] ;  /* 0x0000001e08b48981 */ /* 0x000328000c1e1500 */
[----:B0-----:R-:W4:Y:S04]  /*ef00*/  LDL.LU R4, [R1+0x764] ;  /* 0x0007640001047983 */ /* 0x001f280000300800 */
[----:B------:R-:W-:Y:S01]  /*ef10*/  STL [R1+0xcc4], R251 ;  /* 0x000cc4fb01007387 */ /* 0x000fe20000100800 */
[----:B-1----:R-:W-:-:S03]  /*ef20*/  IADD3 R8, P1, R12, R2, RZ ;  /* 0x000000020c087210 */ /* 0x002fc60007f3e0ff */
[----:B------:R-:W-:Y:S04]  /*ef30*/  STL [R1+0xcc8], R5 ;  /* 0x000cc80501007387 */ /* 0x000fe80000100800 */
[----:B------:R-:W-:Y:S04]  /*ef40*/  STL [R1+0xedc], R250 ;  /* 0x000edcfa01007387 */ /* 0x000fe80000100800 */
[----:B------:R-:W-:Y:S04]  /*ef50*/  STL [R1+0xee0], R7 ;  /* 0x000ee00701007387 */ /* 0x000fe80000100800 */
[----:B------:R-:W-:Y:S01]  /*ef60*/  STL [R1+0xee4], R249 ;  /* 0x000ee4f901007387 */ /* 0x000fe20000100800 */
[----:B------:R-:W-:-:S03]  /*ef70*/  IMAD.X R9, R247, 0x1, R0, P1 ;  /* 0x00000001f7097824 */ /* 0x000fc600008e0600 */
[----:B------:R-:W-:Y:S04]  /*ef80*/  STL [R1+0xee8], R6 ;  /* 0x000ee80601007387 */ /* 0x000fe80000100800 */
[----:B------:R-:W-:Y:S04]  /*ef90*/  STL [R1+0xeec], R248 ;  /* 0x000eecf801007387 */ /* 0x000fe80000100800 */
[----:B------:R-:W-:Y:S04]  /*efa0*/  STL [R1+0xef0], R12 ;  /* 0x000ef00c01007387 */ /* 0x000fe80000100800 */
[----:B------:R0:W-:Y:S04]  /*efb0*/  STL [R1+0xef4], R247 ;  /* 0x000ef4f701007387 */ /* 0x0001e80000100800 */
[----:B------:R1:W4:Y:S04]  /*efc0*/  @!P0 LDG.E.U16 R179, desc[UR30][R8.64] ;  /* 0x0000001e08b38981 */ /* 0x000328000c1e1500 */
[----:B0-----:R-:W4:Y:S04]  /*efd0*/  LDL.LU R247, [R1+0x6f0] ;  /* 0x0006f00001f77983 */ /* 0x001f280000300800 */
[----:B------:R-:W4:Y:S04]  /*efe0*/  LDL.LU R12, [R1+0x6f8] ;  /* 0x0006f800010c7983 */ /* 0x000f280000300800 */
[----:B------:R-:W4:Y:S04]  /*eff0*/  LDL.LU R248, [R1+0x700] ;  /* 0x0007000001f87983 */ /* 0x000f280000300800 */
[----:B------:R-:W4:Y:S01]  /*f000*/  LDL.LU R6, [R1+0x708] ;  /* 0x0007080001067983 */ /* 0x000f220000300800 */
[----:B-1----:R-:W-:-:S03]  /*f010*/  IADD3 R8, P1, R151, R2, RZ ;  /* 0x0000000297087210 */ /* 0x002fc60007f3e0ff */
[----:B------:R-:W4:Y:S04]  /*f020*/  LDL.LU R249, [R1+0x710] ;  /* 0x0007100001f97983 */ /* 0x000f280000300800 */
[----:B------:R-:W4:Y:S04]  /*f030*/  LDL.LU R7, [R1+0x718] ;  /* 0x0007180001077983 */ /* 0x000f280000300800 */
[----:B------:R-:W4:Y:S04]  /*f040*/  LDL.LU R250, [R1+0x720] ;  /* 0x0007200001fa7983 */ /* 0x000f280000300800 */
[----:B------:R-:W4:Y:S04]  /*f050*/  LDL.LU R241, [R1+0x734] ;  /* 0x0007340001f17983 */ /* 0x000f280000300800 */
[----:B------:R-:W4:Y:S04]  /*f060*/  LDL.LU R151, [R1+0x74c] ;  /* 0x00074c0001977983 */ /* 0x000f280000300800 */
[----:B------:R-:W4:Y:S04]  /*f070*/  LDL.LU R5, [R1+0x754] ;  /* 0x0007540001057983 */ /* 0x000f280000300800 */
[----:B------:R-:W4:Y:S01]  /*f080*/  LDL.LU R251, [R1+0x75c] ;  /* 0x00075c0001fb7983 */ /* 0x000f220000300800 */
[----:B------:R-:W-:-:S03]  /*f090*/  IMAD.X R9, R246, 0x1, R0, P1 ;  /* 0x00000001f6097824 */ /* 0x000fc600008e0600 */
[----:B------:R0:W-:Y:S02]  /*f0a0*/  STS.U16 [R3+UR28+0x3a00], R178 ;  /* 0x003a00b203007988 */ /* 0x0001e4000800041c */
[----:B0-----:R-:W-:Y:S02]  /*f0b0*/  PRMT R178, RZ, 0x7610, R178 ;  /* 0x00007610ffb27816 */ /* 0x001fe400000000b2 */
[----:B------:R0:W-:Y:S04]  /*f0c0*/  STS.U16 [R3+UR28], R174 ;  /* 0x000000ae03007988 */ /* 0x0001e8000800041c */
[----:B------:R3:W4:Y:S01]  /*f0d0*/  @!P0 LDG.E.U16 R178, desc[UR30][R8.64] ;  /* 0x0000001e08b28981 */ /* 0x000722000c1e1500 */
[----:B0-----:R-:W-:Y:S02]  /*f0e0*/  PRMT R174, RZ, 0x7610, R174 ;  /* 0x00007610ffae7816 */ /* 0x001fe400000000ae */
[----:B------:R-:W-:Y:S01]  /*f0f0*/  PRMT R173, RZ, 0x7610, R173 ;  /* 0x00007610ffad7816 */ /* 0x000fe200000000ad */
[----:B------:R0:W-:Y:S02]  /*f100*/  STS.U16 [R3+UR28+0x3c00], R172 ;  /* 0x003c00ac03007988 */ /* 0x0001e4000800041c */
[----:B0-----:R-:W-:-:S02]  /*f110*/  PRMT R172, RZ, 0x7610, R172 ;  /* 0x00007610ffac7816 */ /* 0x001fc400000000ac */
[----:B------:R0:W-:Y:S04]  /*f120*/  STS.U16 [R3+UR28+0x3e00], R171 ;  /* 0x003e00ab03007988 */ /* 0x0001e8000800041c */
[----:B------:R1:W-:Y:S01]  /*f130*/  STL [R1+0xef8], R246 ;  /* 0x000ef8f601007387 */ /* 0x0003e20000100800 */
[----:B0-----:R-:W-:-:S03]  /*f140*/  PRMT R171, RZ, 0x7610, R171 ;  /* 0x00007610ffab7816 */ /* 0x001fc600000000ab */
[----:B-1----:R-:W4:Y:S01]  /*f150*/  LDL.LU R246, [R1+0x6e8] ;  /* 0x0006e80001f67983 */ /* 0x002f220000300800 */
[----:B------:R-:W-:Y:S02]  /*f160*/  PRMT R170, RZ, 0x7610, R170 ;  /* 0x00007610ffaa7816 */ /* 0x000fe400000000aa */
        /* <DEDUP_REMOVED lines=10> */
[----:B-1----:R-:W3:Y:S04]  /*f210*/  LDL.LU R207, [R1+0x6e0] ;  /* 0x0006e00001cf7983 */ /* 0x002ee80000300800 */
[----:B------:R1:W-:Y:S04]  /*f220*/  STL [R1+0xf00], R245 ;  /* 0x000f00f501007387 */ /* 0x0003e80000100800 */
[----:B-1----:R-:W2:Y:S04]  /*f230*/  LDL.LU R245, [R1+0x6d8] ;  /* 0x0006d80001f57983 */ /* 0x002ea80000300800 */
[----:B------:R1:W-:Y:S04]  /*f240*/  STL [R1+0xf04], R252 ;  /* 0x000f04fc01007387 */ /* 0x0003e80000100800 */
[----:B-1----:R-:W4:Y:S04]  /*f250*/  LDL.LU R252, [R1+0x6d0] ;  /* 0x0006d00001fc7983 */ /* 0x002f280000300800 */
[----:B------:R1:W-:Y:S04]  /*f260*/  STL [R1+0xf08], R244 ;  /* 0x000f08f401007387 */ /* 0x0003e80000100800 */
[----:B-1----:R-:W4:Y:S01]  /*f270*/  LDL.LU R244, [R1+0x6c8] ;  /* 0x0006c80001f47983 */ /* 0x002f220000300800 */
[----:B0-----:R-:W-:-:S05]  /*f280*/  IADD3 R8, P1, R251, R2, RZ ;  /* 0x00000002fb087210 */ /* 0x001fca0007f3e0ff */
[----:B------:R-:W-:Y:S01]  /*f290*/  IMAD.X R9, R242, 0x1, R0, P1 ;  /* 0x00000001f2097824 */ /* 0x000fe200008e0600 */
[----:B------:R0:W-:Y:S04]  /*f2a0*/  STL [R1+0xf0c], R4 ;  /* 0x000f0c0401007387 */ /* 0x0001e80000100800 */
[----:B------:R1:W4:Y:S04]  /*f2b0*/  @!P0 LDG.E.U16 R171, desc[UR30][R8.64] ;  /* 0x0000001e08ab8981 */ /* 0x000328000c1e1500 */
[----:B0-----:R-:W4:Y:S01]  /*f2c0*/  LDL.LU R4, [R1+0x6c0] ;  /* 0x0006c00001047983 */ /* 0x001f220000300800 */
[----:B-1----:R-:W-:-:S03]  /*f2d0*/  IADD3 R8, P1, R5, R2, RZ ;  /* 0x0000000205087210 */ /* 0x002fc60007f3e0ff */
[----:B------:R0:W-:Y:S02]  /*f2e0*/  STL [R1+0xf10], R243 ;  /* 0x000f10f301007387 */ /* 0x0001e40000100800 */
[----:B------:R-:W-:-:S05]  /*f2f0*/  IMAD.X R9, R240, 0x1, R0, P1 ;  /* 0x00000001f0097824 */ /* 0x000fca00008e0600 */
[----:B------:R1:W4:Y:S04]  /*f300*/  @!P0 LDG.E.U16 R170, desc[UR30][R8.64] ;  /* 0x0000001e08aa8981 */ /* 0x000328000c1e1500 */
[----:B0-----:R-:W4:Y:S04]  /*f310*/  LDL.LU R243, [R1+0x6b8] ;  /* 0x0006b80001f37983 */ /* 0x001f280000300800 */
[----:B------:R0:W-:Y:S01]  /*f320*/  STL [R1+0xf14], R251 ;  /* 0x000f14fb01007387 */ /* 0x0001e20000100800 */
[----:B-1----:R-:W-:Y:S01]  /*f330*/  IMAD.MOV.U32 R9, RZ, RZ, R232 ;  /* 0x000000ffff097224 */ /* 0x002fe200078e00e8 */
[----:B------:R-:W-:-:S02]  /*f340*/  IADD3 R8, P1, R151, R2, RZ ;  /* 0x0000000297087210 */ /* 0x000fc40007f3e0ff */
[----:B0-----:R-:W4:Y:S04]  /*f350*/  LDL.LU R251, [R1+0x6b0] ;  /* 0x0006b00001fb7983 */ /* 0x001f280000300800 */
[----:B------:R0:W-:Y:S04]  /*f360*/  STL [R1+0xf18], R242 ;  /* 0x000f18f201007387 */ /* 0x0001e80000100800 */
[----:B0-----:R-:W4:Y:S04]  /*f370*/  LDL.LU R242, [R1+0x6a8] ;  /* 0x0006a80001f27983 */ /* 0x001f280000300800 */
[----:B------:R0:W-:Y:S04]  /*f380*/  STL [R1+0xf1c], R5 ;  /* 0x000f1c0501007387 */ /* 0x0001e80000100800 */
[----:B0-----:R-:W4:Y:S04]  /*f390*/  LDL.LU R5, [R1+0x6a0] ;  /* 0x0006a00001057983 */ /* 0x001f280000300800 */
[----:B------:R-:W3:Y:S04]  /*f3a0*/  LDL.LU R232, [R1+0xff8] ;  /* 0x000ff80001e87983 */ /* 0x000ee80000300800 */
[----:B------:R0:W-:Y:S02]  /*f3b0*/  STL.64 [R1+0xed0], R150 ;  /* 0x000ed09601007387 */ /* 0x0001e40000100a00 */
[----:B0-----:R-:W-:-:S02]  /*f3c0*/  IMAD.MOV.U32 R150, RZ, RZ, R231 ;  /* 0x000000ffff967224 */ /* 0x001fc400078e00e7 */
[----:B------:R-:W2:Y:S01]  /*f3d0*/  LDL.LU R231, [R1+0xff4] ;  /* 0x000ff40001e77983 */ /* 0x000ea20000300800 */
[----:B------:R-:W-:-:S03]  /*f3e0*/  IMAD.MOV.U32 R151, RZ, RZ, R230 ;  /* 0x000000ffff977224 */ /* 0x000fc600078e00e6 */
[----:B------:R-:W4:Y:S04]  /*f3f0*/  LDL.LU R230, [R1+0xff0] ;  /* 0x000ff00001e67983 */ /* 0x000f280000300800 */
[----:B------:R0:W-:Y:S04]  /*f400*/  STL.64 [R1+0xec8], R148 ;  /* 0x000ec89401007387 */ /* 0x0001e80000100a00 */
[----:B0-----:R-:W3:Y:S04]  /*f410*/  LDL.LU R148, [R1+0x73c] ;  /* 0x00073c0001947983 */ /* 0x001ee80000300800 */
[----:B------:R-:W2:Y:S04]  /*f420*/  LDL.LU R149, [R1+0x744] ;  /* 0x0007440001957983 */ /* 0x000ea80000300800 */
[----:B------:R0:W-:Y:S02]  /*f430*/  STL.64 [R1+0xec0], R146 ;  /* 0x000ec09201007387 */ /* 0x0001e40000100a00 */
[----:B0-----:R-:W-:-:S02]  /*f440*/  IMAD.MOV.U32 R146, RZ, RZ, R229 ;  /* 0x000000ffff927224 */ /* 0x001fc400078e00e5 */
[----:B------:R-:W4:Y:S01]  /*f450*/  LDL.LU R229, [R1+0xfec] ;  /* 0x000fec0001e57983 */ /* 0x000f220000300800 */
[----:B------:R-:W-:-:S03]  /*f460*/  IMAD.MOV.U32 R147, RZ, RZ, R228 ;  /* 0x000000ffff937224 */ /* 0x000fc600078e00e4 */
[----:B------:R-:W4:Y:S04]  /*f470*/  LDL.LU R228, [R1+0xfe8] ;  /* 0x000fe80001e47983 */ /* 0x000f280000300800 */
[----:B------:R0:W-:Y:S02]  /*f480*/  STL.64 [R1+0xeb8], R144 ;  /* 0x000eb89001007387 */ /* 0x0001e40000100a00 */
[----:B0-----:R-:W-:Y:S02]  /*f490*/  IMAD.MOV.U32 R145, RZ, RZ, R227 ;  /* 0x000000ffff917224 */ /* 0x001fe400078e00e3 */
[----:B------:R-:W4:Y:S04]  /*f4a0*/  LDL.LU R227, [R1+0xfe4] ;  /* 0x000fe40001e37983 */ /* 0x000f280000300800 */
[----:B------:R-:W4:Y:S04]  /*f4b0*/  LDL.LU R144, [R1+0x698] ;  /* 0x0006980001907983 */ /* 0x000f280000300800 */
[----:B------:R0:W-:Y:S02]  /*f4c0*/  STL.64 [R1+0xeb0], R142 ;  /* 0x000eb08e01007387 */ /* 0x0001e40000100a00 */
[----:B0-----:R-:W-:-:S02]  /*f4d0*/  IMAD.MOV.U32 R142, RZ, RZ, R226 ;  /* 0x000000ffff8e7224 */ /* 0x001fc400078e00e2 */
[----:B------:R-:W4:Y:S04]  /*f4e0*/  LDL.LU R226, [R1+0xfe0] ;  /* 0x000fe00001e27983 */ /* 0x000f280000300800 */
[----:B------:R0:W-:Y:S02]  /*f4f0*/  STL.64 [R1+0xea8], R140 ;  /* 0x000ea88c01007387 */ /* 0x0001e40000100a00 */
[----:B0-----:R-:W-:Y:S02]  /*f500*/  IMAD.MOV.U32 R141, RZ, RZ, R225 ;  /* 0x000000ffff8d7224 */ /* 0x001fe400078e00e1 */
[----:B------:R-:W4:Y:S01]  /*f510*/  LDL.LU R225, [R1+0xfdc] ;  /* 0x000fdc0001e17983 */ /* 0x000f220000300800 */
[----:B------:R-:W-:-:S03]  /*f520*/  IMAD.MOV.U32 R140, RZ, RZ, R224 ;  /* 0x000000ffff8c7224 */ /* 0x000fc600078e00e0 */
        /* <DEDUP_REMOVED lines=33> */
[----:B------:R-:W4:Y:S04]  /*f740*/  LDL.LU R210, [R1+0xfa4] ;  /* 0x000fa40001d27983 */ /* 0x000f280000300800 */
[----:B------:R0:W-:Y:S02]  /*f750*/  STL.64 [R1+0xe68], R124 ;  /* 0x000e687c01007387 */ /* 0x0001e40000100a00 */
[----:B0-----:R-:W-:-:S02]  /*f760*/  IMAD.MOV.U32 R125, RZ, RZ, R209 ;  /* 0x000000ffff7d7224 */ /* 0x001fc400078e00d1 */
[----:B------:R-:W4:Y:S04]  /*f770*/  LDL.LU R209, [R1+0xfa0] ;  /* 0x000fa00001d17983 */ /* 0x000f280000300800 */
[----:B------:R-:W-:Y:S04]  /*f780*/  STL.64 [R1+0xe60], R122 ;  /* 0x000e607a01007387 */ /* 0x000fe80000100a00 */
        /* <DEDUP_REMOVED lines=49> */
[----:B------:R0:W-:Y:S01]  /*faa0*/  STS.U16 [R3+UR28+0x7e00], R177 ;  /* 0x007e00b103007988 */ /* 0x0001e2000800041c */
[----:B------:R-:W-:-:S03]  /*fab0*/  LOP3.LUT R124, R3, 0x20, RZ, 0x3c, !PT ;  /* 0x00000020037c7812 */ /* 0x000fc600078e3cff */
[----:B0-----:R-:W4:Y:S04]  /*fac0*/  LDL.LU R177, [R1+0x690] ;  /* 0x0006900001b17983 */ /* 0x001f280000300800 */
[----:B------:R-:W-:Y:S04]  /*fad0*/  STS.U16 [R3+UR28+0x4000], R167 ;  /* 0x004000a703007988 */ /* 0x000fe8000800041c */
        /* <DEDUP_REMOVED lines=32> */
[----:B------:R0:W-:Y:S04]  /*fce0*/  STS.U16 [R124+UR28+0x500], R203 ;  /* 0x000500cb7c007988 */ /* 0x0001e8000800041c */
[----:B0-----:R-:W4:Y:S04]  /*fcf0*/  LDL.LU R203, [R1+0x688] ;  /* 0x0006880001cb7983 */ /* 0x001f280000300800 */
        /* <DEDUP_REMOVED lines=14> */
[----:B------:R0:W-:Y:S01]  /*fde0*/  STS.U16 [R124+UR28+0x1d00], R191 ;  /* 0x001d00bf7c007988 */ /* 0x0001e2000800041c */
[----:B------:R-:W-:Y:S01]  /*fdf0*/  IMAD.MOV.U32 R126, RZ, RZ, R9 ;  /* 0x000000ffff7e7224 */ /* 0x000fe200078e0009 */
[----:B------:R-:W-:-:S02]  /*fe00*/  PRMT R169, RZ, 0x7610, R169 ;  /* 0x00007610ffa97816 */ /* 0x000fc400000000a9 */
[----:B0-----:R-:W4:Y:S01]  /*fe10*/  LDL.LU R191, [R1+0x668] ;  /* 0x0006680001bf7983 */ /* 0x001f220000300800 */
[----:B------:R-:W-:-:S03]  /*fe20*/  IMAD.X R9, R239, 0x1, R0, P1 ;  /* 0x00000001ef097824 */ /* 0x000fc600008e0600 */
[----:B------:R-:W-:Y:S04]  /*fe30*/  STS.U16 [R124+UR28+0x1f00], R190 ;  /* 0x001f00be7c007988 */ /* 0x000fe8000800041c */
[----:B------:R-:W-:Y:S04]  /*fe40*/  STS.U16 [R124+UR28+0x2100], R189 ;  /* 0x002100bd7c007988 */ /* 0x000fe8000800041c */
[----:B------:R0:W-:Y:S04]  /*fe50*/  STS.U16 [R124+UR28+0x2300], R188 ;  /* 0x002300bc7c007988 */ /* 0x0001e8000800041c */
[----:B------:R2:W4:Y:S04]  /*fe60*/  @!P0 LDG.E.U16 R169, desc[UR30][R8.64] ;  /* 0x0000001e08a98981 */ /* 0x000528000c1e1500 */
[----:B0-----:R-:W4:Y:S01]  /*fe70*/  LDL.LU R188, [R1+0x660] ;  /* 0x0006600001bc7983 */ /* 0x001f220000300800 */
[----:B--2---:R-:W-:-:S03]  /*fe80*/  IADD3 R8, P1, R149, R2, RZ ;  /* 0x0000000295087210 */ /* 0x004fc60007f3e0ff */
[----:B------:R-:W-:Y:S01]  /*fe90*/  STS.U16 [R124+UR28+0x2500], R187 ;  /* 0x002500bb7c007988 */ /* 0x000fe2000800041c */
[----:B------:R-:W-:Y:S01]  /*fea0*/  PRMT R168, RZ, 0x7610, R168 ;  /* 0x00007610ffa87816 */ /* 0x000fe200000000a8 */
[----:B------:R-:W-:Y:S02]  /*feb0*/  IMAD.X R9, R238, 0x1, R0, P1 ;  /* 0x00000001ee097824 */ /* 0x000fe400008e0600 */
[----:B------:R-:W-:Y:S04]  /*fec0*/  STS.U16 [R124+UR28+0x2700], R186 ;  /* 0x002700ba7c007988 */ /* 0x000fe8000800041c */
[----:B------:R0:W-:Y:S04]  /*fed0*/  STS.U16 [R124+UR28+0x2900], R185 ;  /* 0x002900b97c007988 */ /* 0x0001e8000800041c */
[----:B------:R3:W2:Y:S04]  /*fee0*/  @!P0 LDG.E.U16 R168, desc[UR30][R8.64] ;  /* 0x0000001e08a88981 */ /* 0x0006a8000c1e1500 */
[----:B0-----:R-:W2:Y:S01]  /*fef0*/  LDL.LU R185, [R1+0x658] ;  /* 0x0006580001b97983 */ /* 0x001ea20000300800 */
[----:B---3--:R-:W-:-:S02]  /*ff00*/  IADD3 R8, P1, R148, R2, RZ ;  /* 0x0000000294087210 */ /* 0x008fc40007f3e0ff */
[----:B------:R-:W-:-:S03]  /*ff10*/  PRMT R167, RZ, 0x7610, R167 ;  /* 0x00007610ffa77816 */ /* 0x000fc600000000a7 */
[----:B------:R-:W-:-:S05]  /*ff20*/  IMAD.X R9, R237, 0x1, R0, P1 ;  /* 0x00000001ed097824 */ /* 0x000fca00008e0600 */
[----:B------:R0:W3:Y:S01]  /*ff30*/  @!P0 LDG.E.U16 R167, desc[UR30][R8.64] ;  /* 0x0000001e08a78981 */ /* 0x0000e2000c1e1500 */
[----:B------:R-:W-:Y:S02]  /*ff40*/  PRMT R166, RZ, 0x7610, R166 ;  /* 0x00007610ffa67816 */ /* 0x000fe400000000a6 */
[----:B0-----:R-:W-:-:S05]  /*ff50*/  IADD3 R8, P1, R241, R2, RZ ;  /* 0x00000002f1087210 */ /* 0x001fca0007f3e0ff */
        /* <DEDUP_REMOVED lines=24> */
[----:B----4-:R-:W-:-:S05]  /*100e0*/  IMAD.X R9, R230, 0x1, R0, P1 ;  /* 0x00000001e6097824 */ /* 0x010fca00008e0600 */
[----:B------:R0:W4:Y:S01]  /*100f0*/  @!P0 LDG.E.U16 R160, desc[UR30][R8.64] ;  /* 0x0000001e08a08981 */ /* 0x000122000c1e1500 */
[----:B------:R-:W-:Y:S02]  /*10100*/  PRMT R159, RZ, 0x7610, R159 ;  /* 0x00007610ff9f7816 */ /* 0x000fe4000000009f */
[----:B0-----:R-:W-:-:S05]  /*10110*/  IADD3 R8, P1, R247, R2, RZ ;  /* 0x00000002f7087210 */ /* 0x001fca0007f3e0ff */
[----:B------:R-:W-:-:S05]  /*10120*/  IMAD.X R9, R229, 0x1, R0, P1 ;  /* 0x00000001e5097824 */ /* 0x000fca00008e0600 */
        /* <DEDUP_REMOVED lines=74> */
[----:B--2---:R-:W-:-:S05]  /*105d0*/  IADD3 R8, P1, R185, R2, RZ ;  /* 0x00000002b9087210 */ /* 0x004fca0007f3e0ff */
[----:B------:R-:W-:-:S05]  /*105e0*/  IMAD.X R9, R209, 0x1, R0, P1 ;  /* 0x00000001d1097824 */ /* 0x000fca00008e0600 */
[----:B------:R-:W2:Y:S01]  /*105f0*/  @!P0 LDG.E.U16 R10, desc[UR30][R8.64] ;  /* 0x0000001e080a8981 */ /* 0x000ea2000c1e1500 */
[----:B------:R-:W-:Y:S01]  /*10600*/  IMAD.MOV.U32 R143, RZ, RZ, R13 ;  /* 0x000000ffff8f7224 */ /* 0x000fe200078e000d */
[----:B------:R-:W-:Y:S01]  /*10610*/  UMOV UR20, UR8 ;  /* 0x0000000800147c82 */ /* 0x000fe20008000000 */
[----:B------:R-:W-:Y:S01]  /*10620*/  UMOV UR21, UR9 ;  /* 0x0000000900157c82 */ /* 0x000fe20008000000 */
[----:B------:R-:W-:Y:S01]  /*10630*/  STL.64 [R1+0xf98], R150 ;  /* 0x000f989601007387 */ /* 0x000fe20000100a00 */
[----:B------:R-:W-:Y:S01]  /*10640*/  UMOV UR24, UR4 ;  /* 0x0000000400187c82 */ /* 0x000fe20008000000 */
[----:B------:R-:W-:Y:S01]  /*10650*/  UMOV UR25, UR5 ;  /* 0x0000000500197c82 */ /* 0x000fe20008000000 */
[----:B------:R-:W0:Y:S01]  /*10660*/  LDC R13, c[0x0][0x23c] ;  /* 0x00008f00ff0d7b82 */ /* 0x000e220000000800 */
        /* <DEDUP_REMOVED lines=12> */
[----:B------:R-:W-:Y:S04]  /*10730*/  STL [R1+0xf30], R125 ;  /* 0x000f307d01007387 */ /* 0x000fe80000100800 */
[----:B------:R-:W2:Y:S04]  /*10740*/  LDL.LU.64 R24, [R1+0x400] ;  /* 0x0004000001187983 */ /* 0x000ea80000300a00 */
[----:B------:R-:W2:Y:S04]  /*10750*/  LDL.LU.64 R26, [R1+0x408] ;  /* 0x00040800011a7983 */ /* 0x000ea80000300a00 */
[----:B------:R-:W2:Y:S04]  /*10760*/  LDL.LU.64 R28, [R1+0x410] ;  /* 0x00041000011c7983 */ /* 0x000ea80000300a00 */
[----:B------:R-:W2:Y:S04]  /*10770*/  LDL.LU.64 R30, [R1+0x418] ;  /* 0x00041800011e7983 */ /* 0x000ea80000300a00 */
[----:B------:R-:W2:Y:S04]  /*10780*/  LDL.LU.64 R32, [R1+0x420] ;  /* 0x0004200001207983 */ /* 0x000ea80000300a00 */
[----:B------:R-:W2:Y:S04]  /*10790*/  LDL.LU.64 R34, [R1+0x428] ;  /* 0x0004280001227983 */ /* 0x000ea80000300a00 */
[----:B------:R-:W2:Y:S04]  /*107a0*/  LDL.LU.64 R36, [R1+0x430] ;  /* 0x0004300001247983 */ /* 0x000ea80000300a00 */
[----:B------:R-:W-:Y:S04]  /*107b0*/  STS.U16 [R124+UR28+0x2b00], R184 ;  /* 0x002b00b87c007988 */ /* 0x000fe8000800041c */
        /* <DEDUP_REMOVED lines=29> */
[----:B---3--:R-:W-:Y:S04]  /*10990*/  STS.U16 [R124+UR28+0x4700], R167 ;  /* 0x004700a77c007988 */ /* 0x008fe8000800041c */
[----:B------:R-:W3:Y:S04]  /*109a0*/  LDL.LU.64 R68, [R1+0x4b0] ;  /* 0x0004b00001447983 */ /* 0x000ee80000300a00 */
[----:B------:R-:W-:Y:S04]  /*109b0*/  STS.U16 [R124+UR28+0x4900], R166 ;  /* 0x004900a67c007988 */ /* 0x000fe8000800041c */
        /* <DEDUP_REMOVED lines=11> */
[----:B----4-:R-:W-:Y:S04]  /*10a70*/  STS.U16 [R124+UR28+0x5500], R160 ;  /* 0x005500a07c007988 */ /* 0x010fe8000800041c */
        /* <DEDUP_REMOVED lines=39> */
[----:B--2---:R1:W-:Y:S04]  /*10cf0*/  STS.U16 [R124+UR28+0x7d00], R10 ;  /* 0x007d000a7c007988 */ /* 0x0043e8000800041c */
[----:B------:R-:W3:Y:S01]  /*10d00*/  LDL.LU.64 R122, [R1+0x588] ;  /* 0x00058800017a7983 */ /* 0x000ee20000300a00 */
[----:B------:R2:W-:Y:S06]  /*10d10*/  MEMBAR.ALL.CTA ;  /* 0x0000000000007992 */ /* 0x0005ec0000008000 */
[----:B--2---:R-:W2:Y:S04]  /*10d20*/  FENCE.VIEW.ASYNC.S ;  /* 0x00000000000073c6 */ /* 0x004ea80000000000 */
[----:B-1----:R-:W3:Y:S04]  /*10d30*/  LDL.LU.64 R124, [R1+0x590] ;  /* 0x00059000017c7983 */ /* 0x002ee80000300a00 */
[----:B------:R-:W3:Y:S04]  /*10d40*/  LDL.LU.64 R126, [R1+0x598] ;  /* 0x00059800017e7983 */ /* 0x000ee80000300a00 */
        /* <DEDUP_REMOVED lines=11> */
[----:B------:R-:W3:Y:S01]  /*10e00*/  LDL.LU.64 R150, [R1+0x5f8] ;  /* 0x0005f80001967983 */ /* 0x000ee20000300a00 */
[----:B--2---:R-:W-:Y:S06]  /*10e10*/  BAR.SYNC.DEFER_BLOCKING 0x0 ;  /* 0x0000000000007b1d */ /* 0x004fec0000010000 */
[----:B---3--:R-:W-:-:S06]  /*10e20*/  WARPGROUP.ARRIVE ;  /* 0x00000000000079c5 */ /* 0x008fcc0000000000 */
[----:B------:R-:W-:Y:S03]  /*10e30*/  HGMMA.64x256x16.F32 R24, gdesc[UR8].tnspA, R24, gsb0 ;  /* 0x23e00000081879f0 */ /* 0x000fe60008000818 */
[----:B------:R-:W-:Y:S02]  /*10e40*/  WARPGROUP.DEPBAR.LE gsb0, 0x0 ;  /* 0x00008000000079c5 */ /* 0x000fe40000010000 */
[----:B------:R-:W-:-:S15]  /*10e50*/  WARPGROUP.ARRIVE ;  /* 0x00000000000079c5 */ /* 0x000fde0000000000 */
[----:B------:R-:W-:-:S08]  /*10e60*/  NOP ;  /* 0x0000000000007918 */ /* 0x000fd00000000000 */
[----:B------:R-:W-:Y:S03]  /*10e70*/  HGMMA.64x256x16.F32 R24, gdesc[UR4].tnspA, R24, gsb0 ;  /* 0x23e00000041879f0 */ /* 0x000fe60008000818 */
[----:B------:R-:W-:Y:S02]  /*10e80*/  WARPGROUP.DEPBAR.LE gsb0, 0x0 ;  /* 0x00008000000079c5 */ /* 0x000fe40000010000 */
        /* <DEDUP_REMOVED lines=63> */
[----:B------:R1:W-:Y:S01]  /*11280*/  STL.64 [R1+0x5f8], R150 ;  /* 0x0005f89601007387 */ /* 0x0003e20000100a00 */
[----:B------:R-:W-:-:S03]  /*11290*/  IMAD.MOV.U32 R17, RZ, RZ, R130 ;  /* 0x000000ffff117224 */ /* 0x000fc600078e0082 */
[----:B-1----:R-:W2:Y:S04]  /*112a0*/  LDL.LU.64 R150, [R1+0xf98] ;  /* 0x000f980001967983 */ /* 0x002ea80000300a00 */
[----:B------:R-:W3:Y:S04]  /*112b0*/  LDL.LU.64 R148, [R1+0xf90] ;  /* 0x000f900001947983 */ /* 0x000ee80000300a00 */
[----:B------:R-:W4:Y:S04]  /*112c0*/  LDL.LU.64 R146, [R1+0xf88] ;  /* 0x000f880001927983 */ /* 0x000f280000300a00 */
[----:B------:R-:W2:Y:S04]  /*112d0*/  LDL.LU.64 R144, [R1+0xf80] ;  /* 0x000f800001907983 */ /* 0x000ea80000300a00 */
[----:B------:R-:W3:Y:S04]  /*112e0*/  LDL.LU.64 R142, [R1+0xf78] ;  /* 0x000f7800018e7983 */ /* 0x000ee80000300a00 */
[----:B------:R-:W4:Y:S04]  /*112f0*/  LDL.LU.64 R140, [R1+0xf70] ;  /* 0x000f7000018c7983 */ /* 0x000f280000300a00 */
[----:B------:R-:W2:Y:S01]  /*11300*/  LDL.LU.64 R138, [R1+0xf68] ;  /* 0x000f6800018a7983 */ /* 0x000ea20000300a00 */
[----:B------:R-:W-:-:S03]  /*11310*/  IMAD.MOV.U32 R16, RZ, RZ, R128 ;  /* 0x000000ffff107224 */ /* 0x000fc600078e0080 */
[----:B------:R-:W2:Y:S01]  /*11320*/  LDL.LU.64 R136, [R1+0xf60] ;  /* 0x000f600001887983 */ /* 0x000ea20000300a00 */
[----:B------:R-:W-:-:S03]  /*11330*/  IMAD.MOV.U32 R21, RZ, RZ, R126 ;  /* 0x000000ffff157224 */ /* 0x000fc600078e007e */
[----:B------:R-:W2:Y:S04]  /*11340*/  LDL.LU.64 R134, [R1+0xf58] ;  /* 0x000f580001867983 */ /* 0x000ea80000300a00 */
[----:B------:R-:W2:Y:S04]  /*11350*/  LDL.LU.64 R132, [R1+0xf50] ;  /* 0x000f500001847983 */ /* 0x000ea80000300a00 */
[----:B------:R-:W2:Y:S04]  /*11360*/  LDL.LU.64 R130, [R1+0xf48] ;  /* 0x000f480001827983 */ /* 0x000ea80000300a00 */
[----:B------:R-:W2:Y:S04]  /*11370*/  LDL.LU.64 R128, [R1+0xf40] ;  /* 0x000f400001807983 */ /* 0x000ea80000300a00 */
[----:B------:R-:W2:Y:S04]  /*11380*/  LDL.LU.64 R126, [R1+0xf38] ;  /* 0x000f3800017e7983 */ /* 0x000ea80000300a00 */
[----:B------:R-:W2:Y:S01]  /*11390*/  LDL.LU R125, [R1+0xf30] ;  /* 0x000f3000017d7983 */ /* 0x000ea20000300800 */
[----:B------:R-:W-:-:S05]  /*113a0*/  IMAD.MOV.U32 R20, RZ, RZ, R124 ;  /* 0x000000ffff147224 */ /* 0x000fca00078e007c */
[----:B------:R-:W-:Y:S04]  /*113b0*/  STL.64 [R1+0xf28], R20 ;  /* 0x000f281401007387 */ /* 0x000fe80000100a00 */
[----:B------:R1:W-:Y:S04]  /*113c0*/  STL.64 [R1+0xf20], R16 ;  /* 0x000f201001007387 */ /* 0x0003e80000100a00 */
[----:B-1----:R-:W2:Y:S04]  /*113d0*/  LDL.LU.64 R16, [R1+0x200] ;  /* 0x0002000001107983 */ /* 0x002ea80000300a00 */
[----:B------:R-:W2:Y:S04]  /*113e0*/  LDL.LU.64 R18, [R1+0x208] ;  /* 0x0002080001127983 */ /* 0x000ea80000300a00 */
        /* <DEDUP_REMOVED lines=51> */
[----:B------:R-:W2:Y:S01]  /*11720*/  LDL.LU.64 R122, [R1+0x3a8] ;  /* 0x0003a800017a7983 */ /* 0x000ea20000300a00 */
[----:B---3--:R-:W-:-:S02]  /*11730*/  IMAD.MOV.U32 R183, RZ, RZ, R142 ;  /* 0x000000ffffb77224 */ /* 0x008fc400078e008e */
[----:B------:R-:W-:Y:S02]  /*11740*/  IMAD.MOV.U32 R182, RZ, RZ, R143 ;  /* 0x000000ffffb67224 */ /* 0x000fe400078e008f */
[----:B----4-:R-:W-:Y:S02]  /*11750*/  IMAD.MOV.U32 R190, RZ, RZ, R140 ;  /* 0x000000ffffbe7224 */ /* 0x010fe400078e008c */
[----:B------:R-:W-:Y:S02]  /*11760*/  IMAD.MOV.U32 R184, RZ, RZ, R141 ;  /* 0x000000ffffb87224 */ /* 0x000fe400078e008d */
[----:B--2---:R-:W-:Y:S02]  /*11770*/  IMAD.MOV.U32 R176, RZ, RZ, R138 ;  /* 0x000000ffffb07224 */ /* 0x004fe400078e008a */
[----:B------:R-:W-:Y:S02]  /*11780*/  IMAD.MOV.U32 R189, RZ, RZ, R139 ;  /* 0x000000ffffbd7224 */ /* 0x000fe400078e008b */
[----:B------:R-:W-:-:S02]  /*11790*/  IMAD.MOV.U32 R193, RZ, RZ, R136 ;  /* 0x000000ffffc17224 */ /* 0x000fc400078e0088 */
[----:B------:R-:W-:Y:S02]  /*117a0*/  IMAD.MOV.U32 R175, RZ, RZ, R137 ;  /* 0x000000ffffaf7224 */ /* 0x000fe400078e0089 */
[----:B------:R-:W-:Y:S02]  /*117b0*/  IMAD.MOV.U32 R198, RZ, RZ, R134 ;  /* 0x000000ffffc67224 */ /* 0x000fe400078e0086 */
[----:B------:R-:W-:Y:S02]  /*117c0*/  IMAD.MOV.U32 R199, RZ, RZ, R135 ;  /* 0x000000ffffc77224 */ /* 0x000fe400078e0087 */
[----:B------:R-:W-:Y:S02]  /*117d0*/  IMAD.MOV.U32 R186, RZ, RZ, R132 ;  /* 0x000000ffffba7224 */ /* 0x000fe400078e0084 */
        /* <DEDUP_REMOVED lines=18> */
[----:B0-----:R-:W-:-:S02]  /*11900*/  IMAD.SHL.U32 R13, R13, 0x20, RZ ;  /* 0x000000200d0d7824 */ /* 0x001fc400078e00ff */
[----:B------:R-:W-:Y:S02]  /*11910*/  IMAD.MOV.U32 R10, RZ, RZ, R182 ;  /* 0x000000ffff0a7224 */ /* 0x000fe400078e00b6 */
[----:B------:R-:W-:Y:S02]  /*11920*/  IMAD.MOV.U32 R11, RZ, RZ, R208 ;  /* 0x000000ffff0b7224 */ /* 0x000fe400078e00d0 */
[----:B------:R-:W-:Y:S02]  /*11930*/  IMAD.MOV.U32 R8, RZ, RZ, R184 ;  /* 0x000000ffff087224 */ /* 0x000fe400078e00b8 */
[----:B------:R-:W-:Y:S02]  /*11940*/  IMAD.MOV.U32 R9, RZ, RZ, R183 ;  /* 0x000000ffff097224 */ /* 0x000fe400078e00b7 */
[----:B------:R-:W-:-:S04]  /*11950*/  IMAD.WIDE R10, R13, 0x2, R10 ;  /* 0x000000020d0a7825 */ /* 0x000fc800078e020a */
[----:B------:R-:W-:Y:S01]  /*11960*/  IMAD.WIDE R8, R13, 0x2, R8 ;  /* 0x000000020d087825 */ /* 0x000fe200078e0208 */
[----:B------:R0:W-:Y:S03]  /*11970*/  STL [R1+0x650], R10 ;  /* 0x0006500a01007387 */ /* 0x0001e60000100800 */
[----:B------:R-:W-:Y:S01]  /*11980*/  IMAD.MOV.U32 R208, RZ, RZ, R11 ;  /* 0x000000ffffd07224 */ /* 0x000fe200078e000b */
[----:B------:R1:W-:Y:S04]  /*11990*/  STL [R1+0x854], R8 ;  /* 0x0008540801007387 */ /* 0x0003e80000100800 */
[----:B------:R3:W-:Y:S01]  /*119a0*/  STL [R1+0x654], R9 ;  /* 0x0006540901007387 */ /* 0x0007e20000100800 */
[----:B0-----:R-:W-:-:S02]  /*119b0*/  IMAD.MOV.U32 R10, RZ, RZ, R185 ;  /* 0x000000ffff0a7224 */ /* 0x001fc400078e00b9 */
[----:B------:R-:W-:Y:S01]  /*119c0*/  IMAD.MOV.U32 R11, RZ, RZ, R209 ;  /* 0x000000ffff0b7224 */ /* 0x000fe200078e00d1 */
[----:B--2---:R-:W-:-:S06]  /*119d0*/  WARPGROUP.ARRIVE ;  /* 0x00000000000079c5 */ /* 0x004fcc0000000000 */
[----:B------:R-:W-:Y:S01]  /*119e0*/  HGMMA.64x256x16.F32 R16, gdesc[UR20].tnspA, R16, gsb0 ;  /* 0x23e00000141079f0 */ /* 0x000fe20008000810 */
[----:B-1----:R-:W-:Y:S02]  /*119f0*/  IMAD.MOV.U32 R8, RZ, RZ, R187 ;  /* 0x000000ffff087224 */ /* 0x002fe400078e00bb */
[----:B---3--:R-:W-:Y:S02]  /*11a00*/  IMAD.MOV.U32 R9, RZ, RZ, R186 ;  /* 0x000000ffff097224 */ /* 0x008fe400078e00ba */
[----:B------:R-:W-:-:S04]  /*11a10*/  IMAD.WIDE R10, R13, 0x2, R10 ;  /* 0x000000020d0a7825 */ /* 0x000fc800078e020a */
[----:B------:R-:W-:Y:S01]  /*11a20*/  IMAD.WIDE R8, R13, 0x2, R8 ;  /* 0x000000020d087825 */ /* 0x000fe200078e0208 */
[----:B------:R0:W-:Y:S03]  /*11a30*/  STL [R1+0x658], R10 ;  /* 0x0006580a01007387 */ /* 0x0001e60000100800 */
[----:B------:R-:W-:Y:S01]  /*11a40*/  IMAD.MOV.U32 R209, RZ, RZ, R11 ;  /* 0x000000ffffd17224 */ /* 0x000fe200078e000b */
[----:B------:R1:W-:Y:S04]  /*11a50*/  STL [R1+0x858], R8 ;  /* 0x0008580801007387 */ /* 0x0003e80000100800 */
[----:B------:R2:W-:Y:S01]  /*11a60*/  STL [R1+0x65c], R9 ;  /* 0x00065c0901007387 */ /* 0x0005e20000100800 */
[----:B0-----:R-:W-:-:S02]  /*11a70*/  IMAD.MOV.U32 R10, RZ, RZ, R188 ;  /* 0x000000ffff0a7224 */ /* 0x001fc400078e00bc */
[----:B------:R-:W-:Y:S02]  /*11a80*/  IMAD.MOV.U32 R11, RZ, RZ, R210 ;  /* 0x000000ffff0b7224 */ /* 0x000fe400078e00d2 */
[----:B-1----:R-:W-:Y:S02]  /*11a90*/  IMAD.MOV.U32 R8, RZ, RZ, R190 ;  /* 0x000000ffff087224 */ /* 0x002fe400078e00be */
[----:B--2---:R-:W-:Y:S02]  /*11aa0*/  IMAD.MOV.U32 R9, RZ, RZ, R189 ;  /* 0x000000ffff097224 */ /* 0x004fe400078e00bd */
        /* <DEDUP_REMOVED lines=34> */
[----:B------:R1:W-:Y:S01]  /*11cd0*/  STL [R1+0x868], R8 ;  /* 0x0008680801007387 */ /* 0x0003e20000100800 */
[----:B------:R-:W-:Y:S02]  /*11ce0*/  WARPGROUP.DEPBAR.LE gsb0, 0x0 ;  /* 0x00008000000079c5 */ /* 0x000fe40000010000 */
[----:B------:R-:W-:-:S06]  /*11cf0*/  WARPGROUP.ARRIVE ;  /* 0x00000000000079c5 */ /* 0x000fcc0000000000 */
[----:B------:R-:W-:Y:S01]  /*11d00*/  HGMMA.64x256x16.F32 R16, gdesc[UR24].tnspA, R16, gsb0 ;  /* 0x23e00000181079f0 */ /* 0x000fe20008000810 */
[----:B------:R2:W-:Y:S01]  /*11d10*/  STL [R1+0x67c], R9 ;  /* 0x00067c0901007387 */ /* 0x0005e20000100800 */
[----:B0-----:R-:W-:Y:S02]  /*11d20*/  IMAD.MOV.U32 R10, RZ, RZ, R200 ;  /* 0x000000ffff0a7224 */ /* 0x001fe400078e00c8 */
[----:B------:R-:W-:Y:S02]  /*11d30*/  IMAD.MOV.U32 R11, RZ, RZ, R214 ;  /* 0x000000ffff0b7224 */ /* 0x000fe400078e00d6 */
[----:B-1----:R-:W-:Y:S02]  /*11d40*/  IMAD.MOV.U32 R8, RZ, RZ, R202 ;  /* 0x000000ffff087224 */ /* 0x002fe400078e00ca */
[----:B------:R-:W-:-:S04]  /*11d50*/  IMAD.WIDE R10, R13, 0x2, R10 ;  /* 0x000000020d0a7825 */ /* 0x000fc800078e020a */
[----:B--2---:R-:W-:Y:S02]  /*11d60*/  IMAD.MOV.U32 R9, RZ, RZ, R201 ;  /* 0x000000ffff097224 */ /* 0x004fe400078e00c9 */
        /* <DEDUP_REMOVED lines=21> */
[----:B------:R0:W-:Y:S04]  /*11ec0*/  STL [R1+0x690], R10 ;  /* 0x0006900a01007387 */ /* 0x0001e80000100800 */
[----:B------:R1:W-:Y:S04]  /*11ed0*/  STL [R1+0x874], R8 ;  /* 0x0008740801007387 */ /* 0x0003e80000100800 */
[----:B------:R2:W-:Y:S01]  /*11ee0*/  STL [R1+0x694], R9 ;  /* 0x0006940901007387 */ /* 0x0005e20000100800 */
[----:B------:R-:W-:-:S02]  /*11ef0*/  IMAD.MOV.U32 R216, RZ, RZ, R11 ;  /* 0x000000ffffd87224 */ /* 0x000fc400078e000b */
[----:B0-----:R-:W-:Y:S02]  /*11f00*/  IMAD.MOV.U32 R10, RZ, RZ, R144 ;  /* 0x000000ffff0a7224 */ /* 0x001fe400078e0090 */
[----:B------:R-:W-:Y:S02]  /*11f10*/  IMAD.MOV.U32 R11, RZ, RZ, R217 ;  /* 0x000000ffff0b7224 */ /* 0x000fe400078e00d9 */
[----:B-1----:R-:W-:Y:S02]  /*11f20*/  IMAD.MOV.U32 R8, RZ, RZ, R145 ;  /* 0x000000ffff087224 */ /* 0x002fe400078e0091 */
[----:B--2---:R-:W-:Y:S02]  /*11f30*/  IMAD.MOV.U32 R9, RZ, RZ, R218 ;  /* 0x000000ffff097224 */ /* 0x004fe400078e00da */
[----:B------:R-:W-:-:S04]  /*11f40*/  IMAD.WIDE R10, R13, 0x2, R10 ;  /* 0x000000020d0a7825 */ /* 0x000fc800078e020a */
[----:B------:R-:W-:-:S04]  /*11f50*/  IMAD.WIDE R8, R13, 0x2, R8 ;  /* 0x000000020d087825 */ /* 0x000fc800078e0208 */
[----:B------:R-:W-:Y:S02]  /*11f60*/  IMAD.MOV.U32 R15, RZ, RZ, R146 ;  /* 0x000000ffff0f7224 */ /* 0x000fe400078e0092 */
[----:B------:R-:W-:Y:S02]  /*11f70*/  IMAD.MOV.U32 R14, RZ, RZ, R148 ;  /* 0x000000ffff0e7224 */ /* 0x000fe400078e0094 */
[----:B------:R-:W-:Y:S01]  /*11f80*/  IMAD.MOV.U32 R218, RZ, RZ, R9 ;  /* 0x000000ffffda7224 */ /* 0x000fe200078e0009 */
[----:B------:R-:W-:Y:S02]  /*11f90*/  WARPGROUP.DEPBAR.LE gsb0, 0x0 ;  /* 0x00008000000079c5 */ /* 0x000fe40000010000 */
[----:B------:R-:W-:Y:S04]  /*11fa0*/  STL.64 [R1+0x200], R16 ;  /* 0x0002001001007387 */ /* 0x000fe80000100a00 */
[----:B------:R-:W-:Y:S04]  /*11fb0*/  STL.64 [R1+0x208], R18 ;  /* 0x0002081201007387 */ /* 0x000fe80000100a00 */
[----:B------:R0:W-:Y:S04]  /*11fc0*/  STL.64 [R1+0x210], R20 ;  /* 0x0002101401007387 */ /* 0x0001e80000100a00 */
[----:B------:R-:W-:Y:S04]  /*11fd0*/  STL.64 [R1+0x218], R22 ;  /* 0x0002181601007387 */ /* 0x000fe80000100a00 */
[----:B------:R1:W-:Y:S04]  /*11fe0*/  STL.64 [R1+0x220], R24 ;  /* 0x0002201801007387 */ /* 0x0003e80000100a00 */
        /* <DEDUP_REMOVED lines=59> */
[----:B0-----:R0:W5:Y:S04]  /*123a0*/  LDL.LU.64 R20, [R1+0xf28] ;  /* 0x000f280001147983 */ /* 0x0011680000300a00 */
[----:B------:R0:W5:Y:S04]  /*123b0*/  LDL.LU.64 R16, [R1+0xf20] ;  /* 0x000f200001107983 */ /* 0x0001680000300a00 */
[----:B-1----:R-:W4:Y:S04]  /*123c0*/  LDL.LU.64 R24, [R1] ;  /* 0x0000000001187983 */ /* 0x002f280000300a00 */
[----:B--2---:R-:W2:Y:S04]  /*123d0*/  LDL.LU.64 R26, [R1+0x8] ;  /* 0x00000800011a7983 */ /* 0x004ea80000300a00 */
[----:B---3--:R-:W2:Y:S04]  /*123e0*/  LDL.LU.64 R28, [R1+0x10] ;  /* 0x00001000011c7983 */ /* 0x008ea80000300a00 */
[----:B----4-:R-:W2:Y:S04]  /*123f0*/  LDL.LU.64 R30, [R1+0x18] ;  /* 0x00001800011e7983 */ /* 0x010ea80000300a00 */
[----:B------:R-:W2:Y:S04]  /*12400*/  LDL.LU.64 R32, [R1+0x20] ;  /* 0x0000200001207983 */ /* 0x000ea80000300a00 */
[----:B------:R-:W2:Y:S01]  /*12410*/  LDL.LU.64 R34, [R1+0x28] ;  /* 0x0000280001227983 */ /* 0x000ea20000300a00 */
[----:B------:R-:W-:-:S03]  /*12420*/  IMAD.MOV.U32 R152, RZ, RZ, R44 ;  /* 0x000000ffff987224 */ /* 0x000fc600078e002c */
        /* <DEDUP_REMOVED lines=11> */
[----:B------:R-:W-:Y:S02]  /*124e0*/  IMAD.MOV.U32 R159, RZ, RZ, R53 ;  /* 0x000000ffff9f7224 */ /* 0x000fe400078e0035 */
[----:B------:R-:W-:Y:S01]  /*124f0*/  IMAD.MOV.U32 R158, RZ, RZ, R52 ;  /* 0x000000ffff9e7224 */ /* 0x000fe200078e0034 */
[----:B------:R-:W2:Y:S01]  /*12500*/  LDL.LU.64 R48, [R1+0x60] ;  /* 0x0000600001307983 */ /* 0x000ea20000300a00 */
[----:B------:R-:W-:Y:S02]  /*12510*/  IMAD.MOV.U32 R161, RZ, RZ, R55 ;  /* 0x000000ffffa17224 */ /* 0x000fe400078e0037 */
[----:B------:R-:W-:Y:S01]  /*12520*/  IMAD.MOV.U32 R160, RZ, RZ, R54 ;  /* 0x000000ffffa07224 */ /* 0x000fe200078e0036 */
[----:B------:R-:W2:Y:S01]  /*12530*/  LDL.LU.64 R50, [R1+0x68] ;  /* 0x0000680001327983 */ /* 0x000ea20000300a00 */
[----:B------:R-:W-:Y:S02]  /*12540*/  IMAD.MOV.U32 R163, RZ, RZ, R57 ;  /* 0x000000ffffa37224 */ /* 0x000fe400078e0039 */
[----:B------:R-:W-:Y:S01]  /*12550*/  IMAD.MOV.U32 R162, RZ, RZ, R56 ;  /* 0x000000ffffa27224 */ /* 0x000fe200078e0038 */
[----:B------:R-:W2:Y:S01]  /*12560*/  LDL.LU.64 R52, [R1+0x70] ;  /* 0x0000700001347983 */ /* 0x000ea20000300a00 */
[----:B------:R-:W-:-:S02]  /*12570*/  IMAD.MOV.U32 R165, RZ, RZ, R59 ;  /* 0x000000ffffa57224 */ /* 0x000fc400078e003b */
        /* <DEDUP_REMOVED lines=62> */
[----:B------:R-:W-:-:S03]  /*12960*/  IMAD.MOV.U32 R206, RZ, RZ, R100 ;  /* 0x000000ffffce7224 */ /* 0x000fc600078e0064 */
        /* <DEDUP_REMOVED lines=32> */
[----:B------:R-:W-:Y:S04]  /*12b70*/  STL [R1+0x698], R10 ;  /* 0x0006980a01007387 */ /* 0x000fe80000100800 */
[----:B------:R1:W-:Y:S04]  /*12b80*/  STL [R1+0x69c], R8 ;  /* 0x00069c0801007387 */ /* 0x0003e80000100800 */
[----:B-1----:R-:W3:Y:S04]  /*12b90*/  LDL.LU R8, [R1+0x6a4] ;  /* 0x0006a40001087983 */ /* 0x002ee80000300800 */
[----:B------:R-:W3:Y:S01]  /*12ba0*/  LDL.LU R9, [R1+0x878] ;  /* 0x0008780001097983 */ /* 0x000ee20000300800 */
[----:B------:R-:W-:-:S02]  /*12bb0*/  IMAD.MOV.U32 R217, RZ, RZ, R11 ;  /* 0x000000ffffd97224 */ /* 0x000fc400078e000b */
[----:B------:R-:W-:Y:S02]  /*12bc0*/  IMAD.MOV.U32 R10, RZ, RZ, R5 ;  /* 0x000000ffff0a7224 */ /* 0x000fe400078e0005 */
[----:B------:R-:W-:Y:S01]  /*12bd0*/  IMAD.MOV.U32 R11, RZ, RZ, R219 ;  /* 0x000000ffff0b7224 */ /* 0x000fe200078e00db */
[----:B------:R-:W4:Y:S01]  /*12be0*/  LDL.LU R5, [R1+0xf1c] ;  /* 0x000f1c0001057983 */ /* 0x000f220000300800 */
[----:B------:R-:W-:-:S05]  /*12bf0*/  IMAD.WIDE R10, R13, 0x2, R10 ;  /* 0x000000020d0a7825 */ /* 0x000fca00078e020a */
[----:B------:R-:W-:Y:S01]  /*12c00*/  STL [R1+0x6a0], R10 ;  /* 0x0006a00a01007387 */ /* 0x000fe20000100800 */
[----:B---3--:R-:W-:-:S04]  /*12c10*/  LOP3.LUT R9, R9, R8, RZ, 0x3c, !PT ;  /* 0x0000000809097212 */ /* 0x008fc800078e3cff */
[----:B------:R-:W-:-:S04]  /*12c20*/  LOP3.LUT R8, R9, R8, RZ, 0x3c, !PT ;  /* 0x0000000809087212 */ /* 0x000fc800078e3cff */
[----:B------:R-:W-:-:S03]  /*12c30*/  LOP3.LUT R9, R9, R8, RZ, 0x3c, !PT ;  /* 0x0000000809097212 */ /* 0x000fc600078e3cff */
[----:B------:R-:W-:-:S05]  /*12c40*/  IMAD.WIDE R8, R13, 0x2, R8 ;  /* 0x000000020d087825 */ /* 0x000fca00078e0208 */
[----:B------:R1:W-:Y:S04]  /*12c50*/  STL [R1+0x878], R8 ;  /* 0x0008780801007387 */ /* 0x0003e80000100800 */
[----:B------:R3:W-:Y:S04]  /*12c60*/  STL [R1+0x6a4], R9 ;  /* 0x0006a40901007387 */ /* 0x0007e80000100800 */
[----:B-1----:R-:W2:Y:S04]  /*12c70*/  LDL.LU R8, [R1+0x6ac] ;  /* 0x0006ac0001087983 */ /* 0x002ea80000300800 */
[----:B---3--:R-:W2:Y:S01]  /*12c80*/  LDL.LU R9, [R1+0x87c] ;  /* 0x00087c0001097983 */ /* 0x008ea20000300800 */
[----:B------:R-:W-:-:S02]  /*12c90*/  IMAD.MOV.U32 R219, RZ, RZ, R11 ;  /* 0x000000ffffdb7224 */ /* 0x000fc400078e000b */
[----:B------:R-:W-:Y:S02]  /*12ca0*/  IMAD.MOV.U32 R10, RZ, RZ, R242 ;  /* 0x000000ffff0a7224 */ /* 0x000fe400078e00f2 */
[----:B------:R-:W-:Y:S01]  /*12cb0*/  IMAD.MOV.U32 R11, RZ, RZ, R220 ;  /* 0x000000ffff0b7224 */ /* 0x000fe200078e00dc */
[----:B------:R-:W3:Y:S01]  /*12cc0*/  LDL.LU R242, [R1+0xf18] ;  /* 0x000f180001f27983 */ /* 0x000ee20000300800 */
[----:B------:R-:W-:-:S05]  /*12cd0*/  IMAD.WIDE R10, R13, 0x2, R10 ;  /* 0x000000020d0a7825 */ /* 0x000fca00078e020a */
[----:B------:R-:W-:Y:S01]  /*12ce0*/  STL [R1+0x6a8], R10 ;  /* 0x0006a80a01007387 */ /* 0x000fe20000100800 */
[----:B--2---:R-:W-:-:S04]  /*12cf0*/  LOP3.LUT R9, R9, R8, RZ, 0x3c, !PT ;  /* 0x0000000809097212 */ /* 0x004fc800078e3cff */
[----:B------:R-:W-:-:S04]  /*12d00*/  LOP3.LUT R8, R9, R8, RZ, 0x3c, !PT ;  /* 0x0000000809087212 */ /* 0x000fc800078e3cff */
[----:B------:R-:W-:-:S03]  /*12d10*/  LOP3.LUT R9, R9, R8, RZ, 0x3c, !PT ;  /* 0x0000000809097212 */ /* 0x000fc600078e3cff */
[----:B------:R-:W-:-:S05]  /*12d20*/  IMAD.WIDE R8, R13, 0x2, R8 ;  /* 0x000000020d087825 */ /* 0x000fca00078e0208 */
[----:B------:R1:W-:Y:S04]  /*12d30*/  STL [R1+0x87c], R8 ;  /* 0x00087c0801007387 */ /* 0x0003e80000100800 */
[----:B------:R2:W-:Y:S04]  /*12d40*/  STL [R1+0x6ac], R9 ;  /* 0x0006ac0901007387 */ /* 0x0005e80000100800 */
[----:B-1----:R-:W4:Y:S04]  /*12d50*/  LDL.LU R8, [R1+0x6b4] ;  /* 0x0006b40001087983 */ /* 0x002f280000300800 */
[----:B--2---:R-:W4:Y:S01]  /*12d60*/  LDL.LU R9, [R1+0x880] ;  /* 0x0008800001097983 */ /* 0x004f220000300800 */
[----:B------:R-:W-:-:S02]  /*12d70*/  IMAD.MOV.U32 R220, RZ, RZ, R11 ;  /* 0x000000ffffdc7224 */ /* 0x000fc400078e000b */
[----:B------:R-:W-:Y:S02]  /*12d80*/  IMAD.MOV.U32 R10, RZ, RZ, R251 ;  /* 0x000000ffff0a7224 */ /* 0x000fe400078e00fb */
[----:B------:R-:W-:Y:S01]  /*12d90*/  IMAD.MOV.U32 R11, RZ, RZ, R221 ;  /* 0x000000ffff0b7224 */ /* 0x000fe200078e00dd */
[----:B------:R-:W2:Y:S01]  /*12da0*/  LDL.LU R251, [R1+0xf14] ;  /* 0x000f140001fb7983 */ /* 0x000ea20000300800 */
[----:B------:R-:W-:-:S05]  /*12db0*/  IMAD.WIDE R10, R13, 0x2, R10 ;  /* 0x000000020d0a7825 */ /* 0x000fca00078e020a */
[----:B------:R-:W-:Y:S01]  /*12dc0*/  STL [R1+0x6b0], R10 ;  /* 0x0006b00a01007387 */ /* 0x000fe20000100800 */
[----:B----4-:R-:W-:-:S04]  /*12dd0*/  LOP3.LUT R9, R9, R8, RZ, 0x3c, !PT ;  /* 0x0000000809097212 */ /* 0x010fc800078e3cff */
[----:B------:R-:W-:-:S04]  /*12de0*/  LOP3.LUT R8, R9, R8, RZ, 0x3c, !PT ;  /* 0x0000000809087212 */ /* 0x000fc800078e3cff */
[----:B------:R-:W-:-:S03]  /*12df0*/  LOP3.LUT R9, R9, R8, RZ, 0x3c, !PT ;  /* 0x0000000809097212 */ /* 0x000fc600078e3cff */
[----:B------:R-:W-:-:S05]  /*12e00*/  IMAD.WIDE R8, R13, 0x2, R8 ;  /* 0x000000020d087825 */ /* 0x000fca00078e0208 */
[----:B------:R1:W-:Y:S04]  /*12e10*/  STL [R1+0x880], R8 ;  /* 0x0008800801007387 */ /* 0x0003e80000100800 */
[----:B------:R4:W-:Y:S04]  /*12e20*/  STL [R1+0x6b4], R9 ;  /* 0x0006b40901007387 */ /* 0x0009e80000100800 */
[----:B-1----:R-:W3:Y:S04]  /*12e30*/  LDL.LU R8, [R1+0x6bc] ;  /* 0x0006bc0001087983 */ /* 0x002ee80000300800 */
[----:B----4-:R-:W3:Y:S01]  /*12e40*/  LDL.LU R9, [R1+0x884] ;  /* 0x0008840001097983 */ /* 0x010ee20000300800 */
        /* <DEDUP_REMOVED lines=182> */
[----:B------:R-:W-:Y:S01]  /*139b0*/  WARPGROUP.ARRIVE ;  /* 0x00000000000079c5 */ /* 0x000fe20000000000 */
[----:B------:R-:W-:Y:S01]  /*139c0*/  UMOV UR14, UR10 ;  /* 0x0000000a000e7c82 */ /* 0x000fe20008000000 */
[----:B------:R-:W-:-:S04]  /*139d0*/  UMOV UR15, UR11 ;  /* 0x0000000b000f7c82 */ /* 0x000fc80008000000 */
[----:B------:R-:W-:Y:S01]  /*139e0*/  HGMMA.64x256x16.F32 R24, gdesc[UR12].tnspA, R24, gsb0 ;  /* 0x23e000000c1879f0 */ /* 0x000fe20008000818 */
[----:B------:R-:W-:Y:S02]  /*139f0*/  IMAD.MOV.U32 R234, RZ, RZ, R11 ;  /* 0x000000ffffea7224 */ /* 0x000fe400078e000b */
[----:B------:R-:W-:Y:S02]  /*13a00*/  IMAD.MOV.U32 R10, RZ, RZ, R250 ;  /* 0x000000ffff0a7224 */ /* 0x000fe400078e00fa */
[----:B------:R-:W-:Y:S01]  /*13a10*/  IMAD.MOV.U32 R11, RZ, RZ, R235 ;  /* 0x000000ffff0b7224 */ /* 0x000fe200078e00eb */
[----:B------:R-:W3:Y:S01]  /*13a20*/  LDL.LU R250, [R1+0xedc] ;  /* 0x000edc0001fa7983 */ /* 0x000ee20000300800 */
[----:B------:R-:W-:-:S05]  /*13a30*/  IMAD.WIDE R10, R13, 0x2, R10 ;  /* 0x000000020d0a7825 */ /* 0x000fca00078e020a */
[----:B------:R-:W-:Y:S01]  /*13a40*/  STL [R1+0x720], R10 ;  /* 0x0007200a01007387 */ /* 0x000fe20000100800 */
[----:B------:R-:W-:Y:S01]  /*13a50*/  UMOV UR18, UR6 ;  /* 0x0000000600127c82 */ /* 0x000fe20008000000 */
[----:B------:R-:W-:Y:S01]  /*13a60*/  UMOV UR19, UR7 ;  /* 0x0000000700137c82 */ /* 0x000fe20008000000 */
        /* <DEDUP_REMOVED lines=8> */
[----:B------:R-:W-:-:S02]  /*13af0*/  WARPGROUP.DEPBAR.LE gsb0, 0x0 ;  /* 0x00008000000079c5 */ /* 0x000fc40000010000 */
[----:B------:R-:W-:-:S06]  /*13b00*/  WARPGROUP.ARRIVE ;  /* 0x00000000000079c5 */ /* 0x000fcc0000000000 */
[----:B------:R-:W-:Y:S01]  /*13b10*/  HGMMA.64x256x16.F32 R24, gdesc[UR16].tnspA, R24, gsb0 ;  /* 0x23e00000101879f0 */ /* 0x000fe20008000818 */
[----:B------:R-:W-:Y:S02]  /*13b20*/  IMAD.MOV.U32 R235, RZ, RZ, R11 ;  /* 0x000000ffffeb7224 */ /* 0x000fe400078e000b */
[----:B------:R-:W-:Y:S02]  /*13b30*/  IMAD.MOV.U32 R10, RZ, RZ, R241 ;  /* 0x000000ffff0a7224 */ /* 0x000fe400078e00f1 */
[----:B------:R-:W-:Y:S01]  /*13b40*/  IMAD.MOV.U32 R11, RZ, RZ, R236 ;  /* 0x000000ffff0b7224 */ /* 0x000fe200078e00ec */
[----:B------:R-:W2:Y:S01]  /*13b50*/  LDL.LU R241, [R1+0xed8] ;  /* 0x000ed80001f17983 */ /* 0x000ea20000300800 */
[----:B------:R-:W-:-:S04]  /*13b60*/  IMAD.WIDE R10, R13, 0x2, R10 ;  /* 0x000000020d0a7825 */ /* 0x000fc800078e020a */
[----:B------:R-:W-:Y:S01]  /*13b70*/  IMAD.MOV.U32 R236, RZ, RZ, R11 ;  /* 0x000000ffffec7224 */ /* 0x000fe200078e000b */
[----:B------:R1:W-:Y:S02]  /*13b80*/  STL [R1+0x734], R10 ;  /* 0x0007340a01007387 */ /* 0x0003e40000100800 */
[----:B-1----:R-:W-:Y:S02]  /*13b90*/  IMAD.MOV.U32 R10, RZ, RZ, R14 ;  /* 0x000000ffff0a7224 */ /* 0x002fe400078e000e */
[----:B------:R-:W-:Y:S02]  /*13ba0*/  IMAD.MOV.U32 R11, RZ, RZ, R237 ;  /* 0x000000ffff0b7224 */ /* 0x000fe400078e00ed */
[----:B------:R-:W-:Y:S01]  /*13bb0*/  IMAD.WIDE R10, R13, 0x2, R10 ;  /* 0x000000020d0a7825 */ /* 0x000fe200078e020a */
[----:B----4-:R-:W-:-:S04]  /*13bc0*/  LOP3.LUT R9, R9, R8, RZ, 0x3c, !PT ;  /* 0x0000000809097212 */ /* 0x010fc800078e3cff */
[----:B------:R-:W-:-:S04]  /*13bd0*/  LOP3.LUT R8, R9, R8, RZ, 0x3c, !PT ;  /* 0x0000000809087212 */ /* 0x000fc800078e3cff */
[----:B------:R-:W-:-:S03]  /*13be0*/  LOP3.LUT R9, R9, R8, RZ, 0x3c, !PT ;  /* 0x0000000809097212 */ /* 0x000fc600078e3cff */
[----:B------:R-:W-:-:S05]  /*13bf0*/  IMAD.WIDE R8, R13, 0x2, R8 ;  /* 0x000000020d087825 */ /* 0x000fca00078e0208 */
[----:B------:R1:W-:Y:S04]  /*13c00*/  STL [R1+0x8bc], R8 ;  /* 0x0008bc0801007387 */ /* 0x0003e80000100800 */
[----:B------:R4:W-:Y:S01]  /*13c10*/  STL [R1+0x738], R9 ;  /* 0x0007380901007387 */ /* 0x0009e20000100800 */
[----:B-1----:R-:W-:Y:S02]  /*13c20*/  IMAD.MOV.U32 R8, RZ, RZ, R18 ;  /* 0x000000ffff087224 */ /* 0x002fe400078e0012 */
[----:B----4-:R-:W-:Y:S02]  /*13c30*/  IMAD.MOV.U32 R9, RZ, RZ, R15 ;  /* 0x000000ffff097224 */ /* 0x010fe400078e000f */
[----:B------:R-:W-:Y:S01]  /*13c40*/  IMAD.WIDE R8, R13, 0x2, R8 ;  /* 0x000000020d087825 */ /* 0x000fe200078e0208 */
[----:B------:R-:W-:Y:S01]  /*13c50*/  STL [R1+0x73c], R10 ;  /* 0x00073c0a01007387 */ /* 0x000fe20000100800 */
[----:B------:R-:W-:-:S03]  /*13c60*/  WARPGROUP.DEPBAR.LE gsb0, 0x0 ;  /* 0x00008000000079c5 */ /* 0x000fc60000010000 */
[----:B------:R-:W-:Y:S04]  /*13c70*/  STL [R1+0x8c0], R8 ;  /* 0x0008c00801007387 */ /* 0x000fe80000100800 */
[----:B------:R-:W-:Y:S04]  /*13c80*/  STL [R1+0x740], R9 ;  /* 0x0007400901007387 */ /* 0x000fe80000100800 */
[----:B------:R-:W-:Y:S04]  /*13c90*/  STL.64 [R1], R24 ;  /* 0x0000001801007387 */ /* 0x000fe80000100a00 */
        /* <DEDUP_REMOVED lines=62> */
[----:B------:R1:W-:Y:S04]  /*14080*/  STL.64 [R1+0x1f8], R150 ;  /* 0x0001f89601007387 */ /* 0x0003e80000100a00 */
[----:B-1----:R-:W4:Y:S04]  /*14090*/  LDL.LU.64 R150, [R1+0xed0] ;  /* 0x000ed00001967983 */ /* 0x002f280000300a00 */
[----:B------:R-:W3:Y:S04]  /*140a0*/  LDL.LU.64 R148, [R1+0xec8] ;  /* 0x000ec80001947983 */ /* 0x000ee80000300a00 */
        /* <DEDUP_REMOVED lines=52> */
[----:B------:R-:W-:-:S03]  /*143f0*/  LOP3.LUT R9, R9, R8, RZ, 0x3c, !PT ;  /* 0x0000000809097212 */ /* 0x000fc600078e3cff */
[----:B------:R-:W2:Y:S04]  /*14400*/  LDL.LU.64 R62, [R1+0xd70] ;  /* 0x000d7000013e7983 */ /* 0x000ea80000300a00 */
[----:B------:R-:W2:Y:S04]  /*14410*/  LDL.LU.64 R60, [R1+0xd68] ;  /* 0x000d6800013c7983 */ /* 0x000ea80000300a00 */
[----:B------:R-:W2:Y:S04]  /*14420*/  LDL.LU.64 R58, [R1+0xd60] ;  /* 0x000d6000013a7983 */ /* 0x000ea80000300a00 */
[----:B------:R-:W2:Y:S01]  /*14430*/  LDL.LU.64 R56, [R1+0xd58] ;  /* 0x000d580001387983 */ /* 0x000ea20000300a00 */
[----:B------:R-:W-:-:S03]  /*14440*/  LOP3.LUT R8, R9, R8, RZ, 0x3c, !PT ;  /* 0x0000000809087212 */ /* 0x000fc600078e3cff */
[----:B------:R-:W2:Y:S04]  /*14450*/  LDL.LU.64 R54, [R1+0xd50] ;  /* 0x000d500001367983 */ /* 0x000ea80000300a00 */
[----:B------:R-:W2:Y:S04]  /*14460*/  LDL.LU.64 R52, [R1+0xd48] ;  /* 0x000d480001347983 */ /* 0x000ea80000300a00 */
[----:B------:R-:W2:Y:S01]  /*14470*/  LDL.LU.64 R50, [R1+0xd40] ;  /* 0x000d400001327983 */ /* 0x000ea20000300a00 */
[----:B------:R-:W-:-:S03]  /*14480*/  IMAD.MOV.U32 R10, RZ, RZ, R11 ;  /* 0x000000ffff0a7224 */ /* 0x000fc600078e000b */
[----:B------:R-:W2:Y:S01]  /*14490*/  LDL.LU.64 R48, [R1+0xd38] ;  /* 0x000d380001307983 */ /* 0x000ea20000300a00 */
[----:B------:R-:W-:-:S03]  /*144a0*/  IMAD.MOV.U32 R11, RZ, RZ, R238 ;  /* 0x000000ffff0b7224 */ /* 0x000fc600078e00ee */
[----:B------:R-:W2:Y:S01]  /*144b0*/  LDL.LU.64 R46, [R1+0xd30] ;  /* 0x000d3000012e7983 */ /* 0x000ea20000300a00 */
[----:B------:R-:W-:-:S03]  /*144c0*/  LOP3.LUT R9, R9, R8, RZ, 0x3c, !PT ;  /* 0x0000000809097212 */ /* 0x000fc600078e3cff */
[----:B------:R-:W2:Y:S04]  /*144d0*/  LDL.LU.64 R44, [R1+0xd28] ;  /* 0x000d2800012c7983 */ /* 0x000ea80000300a00 */
[----:B------:R-:W2:Y:S04]  /*144e0*/  LDL.LU.64 R42, [R1+0xd20] ;  /* 0x000d2000012a7983 */ /* 0x000ea80000300a00 */
[----:B------:R-:W2:Y:S01]  /*144f0*/  LDL.LU.64 R40, [R1+0xd18] ;  /* 0x000d180001287983 */ /* 0x000ea20000300a00 */
[----:B------:R-:W-:-:S03]  /*14500*/  IMAD.WIDE R10, R13, 0x2, R10 ;  /* 0x000000020d0a7825 */ /* 0x000fc600078e020a */
[----:B------:R-:W2:Y:S01]  /*14510*/  LDL.LU.64 R38, [R1+0xd10] ;  /* 0x000d100001267983 */ /* 0x000ea20000300a00 */
[----:B------:R-:W-:-:S03]  /*14520*/  IMAD.WIDE R8, R13, 0x2, R8 ;  /* 0x000000020d087825 */ /* 0x000fc600078e0208 */
[----:B------:R-:W2:Y:S04]  /*14530*/  LDL.LU.64 R36, [R1+0xd08] ;  /* 0x000d080001247983 */ /* 0x000ea80000300a00 */
[----:B------:R-:W2:Y:S04]  /*14540*/  LDL.LU.64 R34, [R1+0xd00] ;  /* 0x000d000001227983 */ /* 0x000ea80000300a00 */
[----:B------:R-:W2:Y:S04]  /*14550*/  LDL.LU.64 R32, [R1+0xcf8] ;  /* 0x000cf80001207983 */ /* 0x000ea80000300a00 */
[----:B------:R-:W2:Y:S04]  /*14560*/  LDL.LU.64 R30, [R1+0xcf0] ;  /* 0x000cf000011e7983 */ /* 0x000ea80000300a00 */
[----:B------:R-:W2:Y:S04]  /*14570*/  LDL.LU.64 R28, [R1+0xce8] ;  /* 0x000ce800011c7983 */ /* 0x000ea80000300a00 */
[----:B------:R-:W2:Y:S04]  /*14580*/  LDL.LU.64 R26, [R1+0xce0] ;  /* 0x000ce000011a7983 */ /* 0x000ea80000300a00 */
[----:B------:R-:W2:Y:S04]  /*14590*/  LDL.LU.64 R24, [R1+0xcd8] ;  /* 0x000cd80001187983 */ /* 0x000ea80000300a00 */
[----:B------:R-:W-:Y:S04]  /*145a0*/  STL [R1+0x744], R10 ;  /* 0x0007440a01007387 */ /* 0x000fe80000100800 */
[----:B------:R-:W-:Y:S04]  /*145b0*/  STL [R1+0x8c4], R8 ;  /* 0x0008c40801007387 */ /* 0x000fe80000100800 */
[----:B------:R4:W-:Y:S01]  /*145c0*/  STL [R1+0x748], R9 ;  /* 0x0007480901007387 */ /* 0x0009e20000100800 */
[----:B------:R-:W-:-:S02]  /*145d0*/  IMAD.MOV.U32 R238, RZ, RZ, R11 ;  /* 0x000000ffffee7224 */ /* 0x000fc400078e000b */
[----:B------:R-:W-:Y:S02]  /*145e0*/  IMAD.MOV.U32 R11, RZ, RZ, R239 ;  /* 0x000000ffff0b7224 */ /* 0x000fe400078e00ef */
[----:B----4-:R-:W-:Y:S02]  /*145f0*/  IMAD.MOV.U32 R9, RZ, RZ, R150 ;  /* 0x000000ffff097224 */ /* 0x010fe400078e0096 */
[----:B---3--:R-:W-:Y:S02]  /*14600*/  IMAD.MOV.U32 R8, RZ, RZ, R149 ;  /* 0x000000ffff087224 */ /* 0x008fe400078e0095 */
[----:B------:R-:W-:Y:S01]  /*14610*/  IMAD.MOV.U32 R10, RZ, RZ, R151 ;  /* 0x000000ffff0a7224 */ /* 0x000fe200078e0097 */
[----:B------:R-:W3:Y:S02]  /*14620*/  LDL.LU R149, [R1+0xcd4] ;  /* 0x000cd40001957983 */ /* 0x000ee40000300800 */
[-C--:B------:R-:W-:Y:S01]  /*14630*/  LOP3.LUT R9, R9, R8.reuse, RZ, 0x3c, !PT ;  /* 0x0000000809097212 */ /* 0x080fe200078e3cff */
[----:B------:R-:W-:Y:S01]  /*14640*/  IMAD.WIDE R10, R13, 0x2, R10 ;  /* 0x000000020d0a7825 */ /* 0x000fe200078e020a */
[----:B------:R-:W3:Y:S02]  /*14650*/  LDL.LU R150, [R1+0xcd0] ;  /* 0x000cd00001967983 */ /* 0x000ee40000300800 */
[----:B------:R-:W-:-:S02]  /*14660*/  LOP3.LUT R8, R9, R8, RZ, 0x3c, !PT ;  /* 0x0000000809087212 */ /* 0x000fc400078e3cff */
[----:B------:R-:W3:Y:S02]  /*14670*/  LDL.LU R151, [R1+0xccc] ;  /* 0x000ccc0001977983 */ /* 0x000ee40000300800 */
[----:B------:R-:W-:-:S03]  /*14680*/  LOP3.LUT R9, R9, R8, RZ, 0x3c, !PT ;  /* 0x0000000809097212 */ /* 0x000fc600078e3cff */
[----:B------:R-:W-:Y:S01]  /*14690*/  IMAD.WIDE R8, R13, 0x2, R8 ;  /* 0x000000020d087825 */ /* 0x000fe200078e0208 */
[----:B------:R-:W-:Y:S04]  /*146a0*/  STL [R1+0x74c], R10 ;  /* 0x00074c0a01007387 */ /* 0x000fe80000100800 */
[----:B------:R-:W-:Y:S04]  /*146b0*/  STL [R1+0x8c8], R8 ;  /* 0x0008c80801007387 */ /* 0x000fe80000100800 */
[----:B------:R1:W-:Y:S04]  /*146c0*/  STL [R1+0x750], R9 ;  /* 0x0007500901007387 */ /* 0x0003e80000100800 */
[----:B-1----:R-:W4:Y:S01]  /*146d0*/  LDL.LU R9, [R1+0x758] ;  /* 0x0007580001097983 */ /* 0x002f220000300800 */
[----:B------:R-:W-:-:S02]  /*146e0*/  IMAD.MOV.U32 R239, RZ, RZ, R11 ;  /* 0x000000ffffef7224 */ /* 0x000fc400078e000b */
[----:B------:R-:W-:Y:S02]  /*146f0*/  IMAD.MOV.U32 R10, RZ, RZ, R5 ;  /* 0x000000ffff0a7224 */ /* 0x000fe400078e0005 */
[----:B------:R-:W-:Y:S01]  /*14700*/  IMAD.MOV.U32 R11, RZ, RZ, R240 ;  /* 0x000000ffff0b7224 */ /* 0x000fe200078e00f0 */
[----:B------:R-:W3:Y:S01]  /*14710*/  LDL.LU R5, [R1+0xcc8] ;  /* 0x000cc80001057983 */ /* 0x000ee20000300800 */
[----:B------:R-:W-:-:S05]  /*14720*/  IMAD.WIDE R10, R13, 0x2, R10 ;  /* 0x000000020d0a7825 */ /* 0x000fca00078e020a */
[----:B------:R-:W-:Y:S01]  /*14730*/  STL [R1+0x754], R10 ;  /* 0x0007540a01007387 */ /* 0x000fe20000100800 */
[----:B----4-:R-:W-:Y:S02]  /*14740*/  IMAD.MOV.U32 R8, RZ, RZ, R9 ;  /* 0x000000ffff087224 */ /* 0x010fe400078e0009 */
[----:B--2---:R-:W-:Y:S02]  /*14750*/  IMAD.MOV.U32 R9, RZ, RZ, R241 ;  /* 0x000000ffff097224 */ /* 0x004fe400078e00f1 */
[----:B------:R-:W-:-:S04]  /*14760*/  IMAD.WIDE R8, R13, 0x2, R8 ;  /* 0x000000020d087825 */ /* 0x000fc800078e0208 */
[----:B------:R-:W-:Y:S01]  /*14770*/  IMAD.MOV.U32 R241, RZ, RZ, R9 ;  /* 0x000000fffff17224 */ /* 0x000fe200078e0009 */
[----:B------:R1:W-:Y:S04]  /*14780*/  STL [R1+0x758], R8 ;  /* 0x0007580801007387 */ /* 0x0003e80000100800 */
[----:B-1----:R-:W2:Y:S04]  /*14790*/  LDL.LU R8, [R1+0x760] ;  /* 0x0007600001087983 */ /* 0x002ea80000300800 */
[----:B------:R-:W2:Y:S01]  /*147a0*/  LDL.LU R9, [R1+0x8cc] ;  /* 0x0008cc0001097983 */ /* 0x000ea20000300800 */
[----:B------:R-:W-:-:S02]  /*147b0*/  IMAD.MOV.U32 R240, RZ, RZ, R11 ;  /* 0x000000fffff07224 */ /* 0x000fc400078e000b */
[----:B------:R-:W-:Y:S02]  /*147c0*/  IMAD.MOV.U32 R10, RZ, RZ, R251 ;  /* 0x000000ffff0a7224 */ /* 0x000fe400078e00fb */
[----:B------:R-:W-:Y:S01]  /*147d0*/  IMAD.MOV.U32 R11, RZ, RZ, R242 ;  /* 0x000000ffff0b7224 */ /* 0x000fe200078e00f2 */
[----:B------:R-:W4:Y:S01]  /*147e0*/  LDL.LU R251, [R1+0xcc4] ;  /* 0x000cc40001fb7983 */ /* 0x000f220000300800 */
        /* <DEDUP_REMOVED lines=8> */
[----:B-1----:R-:W3:Y:S04]  /*14870*/  LDL.LU R8, [R1+0x768] ;  /* 0x0007680001087983 */ /* 0x002ee80000300800 */
[----:B--2---:R-:W3:Y:S01]  /*14880*/  LDL.LU R9, [R1+0x8d0] ;  /* 0x0008d00001097983 */ /* 0x004ee20000300800 */
[----:B------:R-:W-:-:S02]  /*14890*/  IMAD.MOV.U32 R242, RZ, RZ, R11 ;  /* 0x000000fffff27224 */ /* 0x000fc400078e000b */
[----:B------:R-:W-:Y:S02]  /*148a0*/  IMAD.MOV.U32 R10, RZ, RZ, R4 ;  /* 0x000000ffff0a7224 */ /* 0x000fe400078e0004 */
[----:B------:R-:W-:Y:S01]  /*148b0*/  IMAD.MOV.U32 R11, RZ, RZ, R243 ;  /* 0x000000ffff0b7224 */ /* 0x000fe200078e00f3 */
[----:B------:R-:W2:Y:S01]  /*148c0*/  LDL.LU R4, [R1+0xcc0] ;  /* 0x000cc00001047983 */ /* 0x000ea20000300800 */
        /* <DEDUP_REMOVED lines=8> */
[----:B-1----:R-:W4:Y:S04]  /*14950*/  LDL.LU R8, [R1+0x770] ;  /* 0x0007700001087983 */ /* 0x002f280000300800 */
[----:B---3--:R-:W4:Y:S01]  /*14960*/  LDL.LU R9, [R1+0x8d4] ;  /* 0x0008d40001097983 */ /* 0x008f220000300800 */
[----:B------:R-:W-:-:S02]  /*14970*/  IMAD.MOV.U32 R243, RZ, RZ, R11 ;  /* 0x000000fffff37224 */ /* 0x000fc400078e000b */
[----:B------:R-:W-:Y:S02]  /*14980*/  IMAD.MOV.U32 R10, RZ, RZ, R252 ;  /* 0x000000ffff0a7224 */ /* 0x000fe400078e00fc */
[----:B------:R-:W-:Y:S01]  /*14990*/  IMAD.MOV.U32 R11, RZ, RZ, R244 ;  /* 0x000000ffff0b7224 */ /* 0x000fe200078e00f4 */
[----:B------:R-:W3:Y:S01]  /*149a0*/  LDL.LU R252, [R1+0xcbc] ;  /* 0x000cbc0001fc7983 */ /* 0x000ee20000300800 */
        /* <DEDUP_REMOVED lines=8> */
[----:B-1----:R-:W2:Y:S04]  /*14a30*/  LDL.LU R8, [R1+0x778] ;  /* 0x0007780001087983 */ /* 0x002ea80000300800 */
[----:B----4-:R-:W2:Y:S01]  /*14a40*/  LDL.LU R9, [R1+0x8d8] ;  /* 0x0008d80001097983 */ /* 0x010ea20000300800 */
[----:B------:R-:W-:-:S02]  /*14a50*/  IMAD.MOV.U32 R244, RZ, RZ, R11 ;  /* 0x000000fffff47224 */ /* 0x000fc400078e000b */
[----:B------:R-:W-:Y:S02]  /*14a60*/  IMAD.MOV.U32 R10, RZ, RZ, R207 ;  /* 0x000000ffff0a7224 */ /* 0x000fe400078e00cf */
[----:B------:R-:W-:Y:S01]  /*14a70*/  IMAD.MOV.U32 R11, RZ, RZ, R245 ;  /* 0x000000ffff0b7224 */ /* 0x000fe200078e00f5 */
[----:B------:R-:W4:Y:S01]  /*14a80*/  LDL.LU R207, [R1+0xcb8] ;  /* 0x000cb80001cf7983 */ /* 0x000f220000300800 */
[----:B------:R-:W-:-:S05]  /*14a90*/  IMAD.WIDE R10, R13, 0x2, R10 ;  /* 0x000000020d0a7825 */ /* 0x000fca00078e020a */
[----:B------:R1:W-:Y:S01]  /*14aa0*/  STL [R1+0x774], R10 ;  /* 0x0007740a01007387 */ /* 0x0003e20000100800 */
[----:B------:R-:W-:-:S03]  /*14ab0*/  IMAD.MOV.U32 R245, RZ, RZ, R11 ;  /* 0x000000fffff57224 */ /* 0x000fc600078e000b */
[----:B-1----:R-:W3:Y:S04]  /*14ac0*/  LDL.LU R10, [R1+0x8dc] ;  /* 0x0008dc00010a7983 */ /* 0x002ee80000300800 */
[----:B------:R-:W4:Y:S01]  /*14ad0*/  LDL.LU R11, [R1+0x77c] ;  /* 0x00077c00010b7983 */ /* 0x000f220000300800 */
[----:B--2---:R-:W-:-:S04]  /*14ae0*/  LOP3.LUT R9, R9, R8, RZ, 0x3c, !PT ;  /* 0x0000000809097212 */ /* 0x004fc800078e3cff */
[----:B------:R-:W-:-:S04]  /*14af0*/  LOP3.LUT R8, R9, R8, RZ, 0x3c, !PT ;  /* 0x0000000809087212 */ /* 0x000fc800078e3cff */
[----:B------:R-:W-:-:S03]  /*14b00*/  LOP3.LUT R9, R9, R8, RZ, 0x3c, !PT ;  /* 0x0000000809097212 */ /* 0x000fc600078e3cff */
[----:B------:R-:W-:-:S05]  /*14b10*/  IMAD.WIDE R8, R13, 0x2, R8 ;  /* 0x000000020d087825 */ /* 0x000fca00078e0208 */
[----:B------:R1:W-:Y:S04]  /*14b20*/  STL [R1+0x8d8], R8 ;  /* 0x0008d80801007387 */ /* 0x0003e80000100800 */
[----:B------:R3:W-:Y:S04]  /*14b30*/  STL [R1+0x778], R9 ;  /* 0x0007780901007387 */ /* 0x0007e80000100800 */
[----:B-1----:R-:W2:Y:S01]  /*14b40*/  LDL.LU R8, [R1+0x780] ;  /* 0x0007800001087983 */ /* 0x002ea20000300800 */
[----:B---3--:R-:W-:Y:S02]  /*14b50*/  IMAD.MOV.U32 R9, RZ, RZ, R10 ;  /* 0x000000ffff097224 */ /* 0x008fe400078e000a */
[----:B----4-:R-:W-:-:S02]  /*14b60*/  IMAD.MOV.U32 R10, RZ, RZ, R11 ;  /* 0x000000ffff0a7224 */ /* 0x010fc400078e000b */
[----:B------:R-:W-:Y:S02]  /*14b70*/  IMAD.MOV.U32 R11, RZ, RZ, R246 ;  /* 0x000000ffff0b7224 */ /* 0x000fe400078e00f6 */
        /* <DEDUP_REMOVED lines=97> */
[----:B------:R-:W-:-:S02]  /*15190*/  IMAD.MOV.U32 R10, RZ, RZ, R12 ;  /* 0x000000ffff0a7224 */ /* 0x000fc400078e000c */
[----:B------:R-:W3:Y:S02]  /*151a0*/  LDL.LU R12, [R1+0xc9c] ;  /* 0x000c9c00010c7983 */ /* 0x000ee40000300800 */
[----:B----4-:R-:W-:-:S05]  /*151b0*/  IMAD.WIDE R10, R13, 0x2, R10 ;  /* 0x000000020d0a7825 */ /* 0x010fca00078e020a */
[----:B------:R1:W-:Y:S04]  /*151c0*/  STL [R1+0x7b4], R10 ;  /* 0x0007b40a01007387 */ /* 0x0003e80000100800 */
[----:B------:R4:W-:Y:S01]  /*151d0*/  STL [R1+0x600], R11 ;  /* 0x0006000b01007387 */ /* 0x0009e20000100800 */
[----:B-1----:R-:W-:-:S03]  /*151e0*/  IMAD.MOV.U32 R10, RZ, RZ, R6 ;  /* 0x000000ffff0a7224 */ /* 0x002fc600078e0006 */
[----:B------:R-:W3:Y:S01]  /*151f0*/  LDL.LU R6, [R1+0xc98] ;  /* 0x000c980001067983 */ /* 0x000ee20000300800 */
[----:B----4-:R-:W-:-:S03]  /*15200*/  IMAD.MOV.U32 R11, RZ, RZ, R7 ;  /* 0x000000ffff0b7224 */ /* 0x010fc600078e0007 */
[----:B------:R-:W4:Y:S01]  /*15210*/  LDL.LU R7, [R1+0xc94] ;  /* 0x000c940001077983 */ /* 0x000f220000300800 */
        /* <DEDUP_REMOVED lines=8> */
[----:B------:R-:W-:-:S04]  /*152a0*/  LOP3.LUT R11, R11, R10, RZ, 0x3c, !PT ;  /* 0x0000000a0b0b7212 */ /* 0x000fc800078e3cff */
[----:B------:R-:W-:-:S04]  /*152b0*/  LOP3.LUT R10, R11, R10, RZ, 0x3c, !PT ;  /* 0x0000000a0b0a7212 */ /* 0x000fc800078e3cff */
[----:B------:R-:W-:-:S03]  /*152c0*/  LOP3.LUT R11, R11, R10, RZ, 0x3c, !PT ;  /* 0x0000000a0b0b7212 */ /* 0x000fc600078e3cff */
[----:B------:R-:W-:-:S05]  /*152d0*/  IMAD.WIDE R10, R13, 0x2, R10 ;  /* 0x000000020d0a7825 */ /* 0x000fca00078e020a */
[----:B------:R1:W-:Y:S04]  /*152e0*/  STL [R1+0x7bc], R10 ;  /* 0x0007bc0a01007387 */ /* 0x0003e80000100800 */
[----:B------:R2:W-:Y:S01]  /*152f0*/  STL [R1+0x604], R11 ;  /* 0x0006040b01007387 */ /* 0x0005e20000100800 */
[----:B-1----:R-:W-:-:S03]  /*15300*/  IMAD.MOV.U32 R10, RZ, RZ, R5 ;  /* 0x000000ffff0a7224 */ /* 0x002fc600078e0005 */
[----:B------:R-:W4:Y:S01]  /*15310*/  LDL.LU R5, [R1+0xc90] ;  /* 0x000c900001057983 */ /* 0x000f220000300800 */
[----:B--2---:R-:W-:-:S03]  /*15320*/  IMAD.MOV.U32 R11, RZ, RZ, R4 ;  /* 0x000000ffff0b7224 */ /* 0x004fc600078e0004 */
[----:B------:R-:W2:Y:S01]  /*15330*/  LDL.LU R4, [R1+0xc8c] ;  /* 0x000c8c0001047983 */ /* 0x000ea20000300800 */
        /* <DEDUP_REMOVED lines=8> */
[----:B------:R-:W-:-:S04]  /*153c0*/  LOP3.LUT R11, R11, R10, RZ, 0x3c, !PT ;  /* 0x0000000a0b0b7212 */ /* 0x000fc800078e3cff */
[----:B------:R-:W-:-:S04]  /*153d0*/  LOP3.LUT R10, R11, R10, RZ, 0x3c, !PT ;  /* 0x0000000a0b0a7212 */ /* 0x000fc800078e3cff */
[----:B------:R-:W-:-:S03]  /*153e0*/  LOP3.LUT R11, R11, R10, RZ, 0x3c, !PT ;  /* 0x0000000a0b0b7212 */ /* 0x000fc600078e3cff */
[----:B------:R-:W-:-:S05]  /*153f0*/  IMAD.WIDE R10, R13, 0x2, R10 ;  /* 0x000000020d0a7825 */ /* 0x000fca00078e020a */
[----:B------:R1:W-:Y:S04]  /*15400*/  STL [R1+0x7c4], R10 ;  /* 0x0007c40a01007387 */ /* 0x0003e80000100800 */
[----:B------:R3:W-:Y:S01]  /*15410*/  STL [R1+0x608], R11 ;  /* 0x0006080b01007387 */ /* 0x0007e20000100800 */
[----:B-1----:R-:W-:-:S03]  /*15420*/  IMAD.MOV.U32 R10, RZ, RZ, R207 ;  /* 0x000000ffff0a7224 */ /* 0x002fc600078e00cf */
[----:B------:R-:W2:Y:S04]  /*15430*/  LDL.LU R207, [R1+0xc88] ;  /* 0x000c880001cf7983 */ /* 0x000ea80000300800 */
[----:B---3--:R-:W3:Y:S01]  /*15440*/  LDL.LU R11, [R1+0x7cc] ;  /* 0x0007cc00010b7983 */ /* 0x008ee20000300800 */
        /* <DEDUP_REMOVED lines=8> */
[----:B---3--:R-:W-:-:S04]  /*154d0*/  LOP3.LUT R11, R11, R10, RZ, 0x3c, !PT ;  /* 0x0000000a0b0b7212 */ /* 0x008fc800078e3cff */
[----:B------:R-:W-:-:S04]  /*154e0*/  LOP3.LUT R10, R11, R10, RZ, 0x3c, !PT ;  /* 0x0000000a0b0a7212 */ /* 0x000fc800078e3cff */
[----:B------:R-:W-:-:S03]  /*154f0*/  LOP3.LUT R11, R11, R10, RZ, 0x3c, !PT ;  /* 0x0000000a0b0b7212 */ /* 0x000fc600078e3cff */
[----:B------:R-:W-:-:S05]  /*15500*/  IMAD.WIDE R10, R13, 0x2, R10 ;  /* 0x000000020d0a7825 */ /* 0x000fca00078e020a */
[----:B------:R1:W-:Y:S04]  /*15510*/  STL [R1+0x7cc], R10 ;  /* 0x0007cc0a01007387 */ /* 0x0003e80000100800 */
[----:B------:R3:W-:Y:S01]  /*15520*/  STL [R1+0x60c], R11 ;  /* 0x00060c0b01007387 */ /* 0x0007e20000100800 */
[----:B-1----:R-:W-:Y:S02]  /*15530*/  IMAD.MOV.U32 R10, RZ, RZ, R12 ;  /* 0x000000ffff0a7224 */ /* 0x002fe400078e000c */
[----:B---3--:R-:W-:Y:S01]  /*15540*/  IMAD.MOV.U32 R11, RZ, RZ, R6 ;  /* 0x000000ffff0b7224 */ /* 0x008fe200078e0006 */
[----:B------:R-:W3:Y:S04]  /*15550*/  LDL.LU R12, [R1+0xc84] ;  /* 0x000c8400010c7983 */ /* 0x000ee80000300800 */
[-C--:B------:R-:W-:Y:S01]  /*15560*/  LOP3.LUT R11, R11, R10.reuse, RZ, 0x3c, !PT ;  /* 0x0000000a0b0b7212 */ /* 0x080fe200078e3cff */
[----:B------:R-:W4:Y:S03]  /*15570*/  LDL.LU R6, [R1+0xc80] ;  /* 0x000c800001067983 */ /* 0x000f260000300800 */
[----:B------:R-:W-:-:S04]  /*15580*/  LOP3.LUT R10, R11, R10, RZ, 0x3c, !PT ;  /* 0x0000000a0b0a7212 */ /* 0x000fc800078e3cff */
[----:B------:R-:W-:-:S03]  /*15590*/  LOP3.LUT R11, R11, R10, RZ, 0x3c, !PT ;  /* 0x0000000a0b0b7212 */ /* 0x000fc600078e3cff */
[----:B------:R-:W-:Y:S01]  /*155a0*/  IMAD.WIDE R10, R13, 0x2, R10 ;  /* 0x000000020d0a7825 */ /* 0x000fe200078e020a */
[----:B--2---:R-:W-:-:S04]  /*155b0*/  LOP3.LUT R9, R9, R8, RZ, 0x3c, !PT ;  /* 0x0000000809097212 */ /* 0x004fc800078e3cff */
[----:B------:R-:W-:-:S04]  /*155c0*/  LOP3.LUT R8, R9, R8, RZ, 0x3c, !PT ;  /* 0x0000000809087212 */ /* 0x000fc800078e3cff */
[----:B------:R-:W-:-:S03]  /*155d0*/  LOP3.LUT R9, R9, R8, RZ, 0x3c, !PT ;  /* 0x0000000809097212 */ /* 0x000fc600078e3cff */
[----:B------:R-:W-:-:S05]  /*155e0*/  IMAD.WIDE R8, R13, 0x2, R8 ;  /* 0x000000020d087825 */ /* 0x000fca00078e0208 */
[----:B------:R1:W-:Y:S04]  /*155f0*/  STL [R1+0x904], R8 ;  /* 0x0009040801007387 */ /* 0x0003e80000100800 */
[----:B------:R2:W-:Y:S04]  /*15600*/  STL [R1+0x7d0], R9 ;  /* 0x0007d00901007387 */ /* 0x0005e80000100800 */
[----:B-1----:R-:W3:Y:S04]  /*15610*/  LDL.LU R8, [R1+0x7d8] ;  /* 0x0007d80001087983 */ /* 0x002ee80000300800 */
[----:B--2---:R-:W3:Y:S04]  /*15620*/  LDL.LU R9, [R1+0x908] ;  /* 0x0009080001097983 */ /* 0x004ee80000300800 */
[----:B------:R1:W-:Y:S04]  /*15630*/  STL [R1+0x7d4], R10 ;  /* 0x0007d40a01007387 */ /* 0x0003e80000100800 */
[----:B------:R2:W-:Y:S04]  /*15640*/  STL [R1+0x610], R11 ;  /* 0x0006100b01007387 */ /* 0x0005e80000100800 */
[----:B-1----:R-:W4:Y:S04]  /*15650*/  LDL.LU R10, [R1+0x614] ;  /* 0x00061400010a7983 */ /* 0x002f280000300800 */
[----:B--2---:R-:W4:Y:S01]  /*15660*/  LDL.LU R11, [R1+0x7e0] ;  /* 0x0007e000010b7983 */ /* 0x004f220000300800 */
[----:B---3--:R-:W-:-:S04]  /*15670*/  LOP3.LUT R9, R9, R8, RZ, 0x3c, !PT ;  /* 0x0000000809097212 */ /* 0x008fc800078e3cff */
[----:B------:R-:W-:-:S04]  /*15680*/  LOP3.LUT R8, R9, R8, RZ, 0x3c, !PT ;  /* 0x0000000809087212 */ /* 0x000fc800078e3cff */
[----:B------:R-:W-:-:S03]  /*15690*/  LOP3.LUT R9, R9, R8, RZ, 0x3c, !PT ;  /* 0x0000000809097212 */ /* 0x000fc600078e3cff */
[----:B------:R-:W-:Y:S01]  /*156a0*/  IMAD.WIDE R8, R13, 0x2, R8 ;  /* 0x000000020d087825 */ /* 0x000fe200078e0208 */
[----:B----4-:R-:W-:-:S04]  /*156b0*/  LOP3.LUT R11, R11, R10, RZ, 0x3c, !PT ;  /* 0x0000000a0b0b7212 */ /* 0x010fc800078e3cff */
[----:B------:R1:W-:Y:S01]  /*156c0*/  STL [R1+0x908], R8 ;  /* 0x0009080801007387 */ /* 0x0003e20000100800 */
[----:B------:R-:W-:-:S03]  /*156d0*/  LOP3.LUT R10, R11, R10, RZ, 0x3c, !PT ;  /* 0x0000000a0b0a7212 */ /* 0x000fc600078e3cff */
[----:B------:R2:W-:Y:S01]  /*156e0*/  STL [R1+0x7d8], R9 ;  /* 0x0007d80901007387 */ /* 0x0005e20000100800 */
[----:B------:R-:W-:Y:S01]  /*156f0*/  LOP3.LUT R11, R11, R10, RZ, 0x3c, !PT ;  /* 0x0000000a0b0b7212 */ /* 0x000fe200078e3cff */
[----:B-1----:R-:W-:Y:S02]  /*15700*/  IMAD.MOV.U32 R8, RZ, RZ, R5 ;  /* 0x000000ffff087224 */ /* 0x002fe400078e0005 */
[----:B--2---:R-:W-:Y:S02]  /*15710*/  IMAD.MOV.U32 R9, RZ, RZ, R7 ;  /* 0x000000ffff097224 */ /* 0x004fe400078e0007 */
[----:B------:R-:W2:Y:S01]  /*15720*/  LDL.LU R7, [R1+0xc7c] ;  /* 0x000c7c0001077983 */ /* 0x000ea20000300800 */
[----:B------:R-:W-:-:S03]  /*15730*/  IMAD.WIDE R8, R13, 0x2, R8 ;  /* 0x000000020d087825 */ /* 0x000fc600078e0208 */
[----:B------:R-:W3:Y:S01]  /*15740*/  LDL.LU R5, [R1+0xc78] ;  /* 0x000c780001057983 */ /* 0x000ee20000300800 */
[----:B------:R-:W-:-:S03]  /*15750*/  IMAD.WIDE R10, R13, 0x2, R10 ;  /* 0x000000020d0a7825 */ /* 0x000fc600078e020a */
[----:B------:R1:W-:Y:S04]  /*15760*/  STL [R1+0x90c], R8 ;  /* 0x00090c0801007387 */ /* 0x0003e80000100800 */
[----:B------:R4:W-:Y:S01]  /*15770*/  STL [R1+0x7dc], R9 ;  /* 0x0007dc0901007387 */ /* 0x0009e20000100800 */
[----:B-1----:R-:W-:-:S03]  /*15780*/  IMAD.MOV.U32 R8, RZ, RZ, R4 ;  /* 0x000000ffff087224 */ /* 0x002fc600078e0004 */
[----:B------:R-:W3:Y:S01]  /*15790*/  LDL.LU R4, [R1+0xc74] ;  /* 0x000c740001047983 */ /* 0x000ee20000300800 */
[----:B----4-:R-:W-:-:S03]  /*157a0*/  IMAD.MOV.U32 R9, RZ, RZ, R207 ;  /* 0x000000ffff097224 */ /* 0x010fc600078e00cf */
[----:B------:R-:W4:Y:S04]  /*157b0*/  LDL.LU R207, [R1+0xc70] ;  /* 0x000c700001cf7983 */ /* 0x000f280000300800 */
[----:B------:R1:W-:Y:S04]  /*157c0*/  STL [R1+0x7e0], R10 ;  /* 0x0007e00a01007387 */ /* 0x0003e80000100800 */
[----:B------:R0:W-:Y:S04]  /*157d0*/  STL [R1+0x614], R11 ;  /* 0x0006140b01007387 */ /* 0x0001e80000100800 */
[----:B-1----:R-:W2:Y:S04]  /*157e0*/  LDL.LU R10, [R1+0x618] ;  /* 0x00061800010a7983 */ /* 0x002ea80000300800 */
[----:B0-----:R-:W2:Y:S01]  /*157f0*/  LDL.LU R11, [R1+0x7e8] ;  /* 0x0007e800010b7983 */ /* 0x001ea20000300800 */
[----:B------:R-:W-:-:S04]  /*15800*/  LOP3.LUT R9, R9, R8, RZ, 0x3c, !PT ;  /* 0x0000000809097212 */ /* 0x000fc800078e3cff */
[----:B------:R-:W-:-:S04]  /*15810*/  LOP3.LUT R8, R9, R8, RZ, 0x3c, !PT ;  /* 0x0000000809087212 */ /* 0x000fc800078e3cff */
[----:B------:R-:W-:-:S03]  /*15820*/  LOP3.LUT R9, R9, R8, RZ, 0x3c, !PT ;  /* 0x0000000809097212 */ /* 0x000fc600078e3cff */
[----:B------:R-:W-:-:S05]  /*15830*/  IMAD.WIDE R8, R13, 0x2, R8 ;  /* 0x000000020d087825 */ /* 0x000fca00078e0208 */
[----:B------:R0:W-:Y:S04]  /*15840*/  STL [R1+0x910], R8 ;  /* 0x0009100801007387 */ /* 0x0001e80000100800 */
[----:B------:R1:W-:Y:S01]  /*15850*/  STL [R1+0x7e4], R9 ;  /* 0x0007e40901007387 */ /* 0x0003e20000100800 */
[----:B0-----:R-:W-:-:S03]  /*15860*/  IMAD.MOV.U32 R8, RZ, RZ, R12 ;  /* 0x000000ffff087224 */ /* 0x001fc600078e000c */
        /* <DEDUP_REMOVED lines=8> */
[----:B0-----:R-:W2:Y:S04]  /*158f0*/  LDL.LU R10, [R1+0x61c] ;  /* 0x00061c00010a7983 */ /* 0x001ea80000300800 */
[----:B-1----:R-:W2:Y:S01]  /*15900*/  LDL.LU R11, [R1+0x7f0] ;  /* 0x0007f000010b7983 */ /* 0x002ea20000300800 */
[----:B---3--:R-:W-:-:S05]  /*15910*/  IMAD.WIDE R8, R13, 0x2, R8 ;  /* 0x000000020d087825 */ /* 0x008fca00078e0208 */
[----:B------:R0:W-:Y:S04]  /*15920*/  STL [R1+0x914], R8 ;  /* 0x0009140801007387 */ /* 0x0001e80000100800 */
[----:B------:R1:W-:Y:S01]  /*15930*/  STL [R1+0x7ec], R9 ;  /* 0x0007ec0901007387 */ /* 0x0003e20000100800 */
[----:B0-----:R-:W-:Y:S02]  /*15940*/  IMAD.MOV.U32 R8, RZ, RZ, R7 ;  /* 0x000000ffff087224 */ /* 0x001fe400078e0007 */
[----:B-1----:R-:W-:Y:S02]  /*15950*/  IMAD.MOV.U32 R9, RZ, RZ, R6 ;  /* 0x000000ffff097224 */ /* 0x002fe400078e0006 */
[----:B------:R-:W3:Y:S04]  /*15960*/  LDL.LU R6, [R1+0xc68] ;  /* 0x000c680001067983 */ /* 0x000ee80000300800 */
[----:B------:R-:W3:Y:S01]  /*15970*/  LDL.LU R7, [R1+0xc64] ;  /* 0x000c640001077983 */ /* 0x000ee20000300800 */
        /* <DEDUP_REMOVED lines=8> */
[----:B------:R-:W-:-:S05]  /*15a00*/  IMAD.WIDE R8, R13, 0x2, R8 ;  /* 0x000000020d087825 */ /* 0x000fca00078e0208 */
[----:B------:R0:W-:Y:S04]  /*15a10*/  STL [R1+0x918], R8 ;  /* 0x0009180801007387 */ /* 0x0001e80000100800 */
[----:B------:R1:W-:Y:S01]  /*15a20*/  STL [R1+0x7f4], R9 ;  /* 0x0007f40901007387 */ /* 0x0003e20000100800 */
[----:B0-----:R-:W-:Y:S02]  /*15a30*/  IMAD.MOV.U32 R8, RZ, RZ, R4 ;  /* 0x000000ffff087224 */ /* 0x001fe400078e0004 */
[----:B-1----:R-:W-:Y:S02]  /*15a40*/  IMAD.MOV.U32 R9, RZ, RZ, R5 ;  /* 0x000000ffff097224 */ /* 0x002fe400078e0005 */
[----:B------:R-:W3:Y:S04]  /*15a50*/  LDL.LU R5, [R1+0xc60] ;  /* 0x000c600001057983 */ /* 0x000ee80000300800 */
[----:B------:R-:W3:Y:S01]  /*15a60*/  LDL.LU R4, [R1+0xc5c] ;  /* 0x000c5c0001047983 */ /* 0x000ee20000300800 */
[----:B------:R-:W-:Y:S01]  /*15a70*/  IMAD.WIDE R8, R13, 0x2, R8 ;  /* 0x000000020d087825 */ /* 0x000fe200078e0208 */
[----:B--2---:R-:W-:-:S04]  /*15a80*/  LOP3.LUT R11, R11, R10, RZ, 0x3c, !PT ;  /* 0x0000000a0b0b7212 */ /* 0x004fc800078e3cff */
[----:B------:R-:W-:-:S04]  /*15a90*/  LOP3.LUT R10, R11, R10, RZ, 0x3c, !PT ;  /* 0x0000000a0b0a7212 */ /* 0x000fc800078e3cff */
[----:B------:R-:W-:-:S03]  /*15aa0*/  LOP3.LUT R11, R11, R10, RZ, 0x3c, !PT ;  /* 0x0000000a0b0b7212 */ /* 0x000fc600078e3cff */
[----:B------:R-:W-:-:S05]  /*15ab0*/  IMAD.WIDE R10, R13, 0x2, R10 ;  /* 0x000000020d0a7825 */ /* 0x000fca00078e020a */
[----:B------:R0:W-:Y:S04]  /*15ac0*/  STL [R1+0x7f8], R10 ;  /* 0x0007f80a01007387 */ /* 0x0001e80000100800 */
[----:B------:R1:W-:Y:S04]  /*15ad0*/  STL [R1+0x620], R11 ;  /* 0x0006200b01007387 */ /* 0x0003e80000100800 */
[----:B0-----:R-:W2:Y:S04]  /*15ae0*/  LDL.LU R10, [R1+0x624] ;  /* 0x00062400010a7983 */ /* 0x001ea80000300800 */
[----:B-1----:R-:W2:Y:S04]  /*15af0*/  LDL.LU R11, [R1+0x7fc] ;  /* 0x0007fc00010b7983 */ /* 0x002ea80000300800 */
[----:B------:R-:W-:Y:S04]  /*15b00*/  STL [R1+0x91c], R8 ;  /* 0x00091c0801007387 */ /* 0x000fe80000100800 */
[----:B------:R0:W-:Y:S04]  /*15b10*/  STL [R1+0x724], R9 ;  /* 0x0007240901007387 */ /* 0x0001e80000100800 */
[----:B0-----:R-:W4:Y:S01]  /*15b20*/  LDL.LU R9, [R1+0x920] ;  /* 0x0009200001097983 */ /* 0x001f220000300800 */
[----:B--2---:R-:W-:-:S04]  /*15b30*/  LOP3.LUT R11, R11, R10, RZ, 0x3c, !PT ;  /* 0x0000000a0b0b7212 */ /* 0x004fc800078e3cff */
[----:B------:R-:W-:-:S04]  /*15b40*/  LOP3.LUT R10, R11, R10, RZ, 0x3c, !PT ;  /* 0x0000000a0b0a7212 */ /* 0x000fc800078e3cff */
[----:B------:R-:W-:-:S03]  /*15b50*/  LOP3.LUT R11, R11, R10, RZ, 0x3c, !PT ;  /* 0x0000000a0b0b7212 */ /* 0x000fc600078e3cff */
[----:B------:R-:W-:-:S04]  /*15b60*/  IMAD.WIDE R10, R13, 0x2, R10 ;  /* 0x000000020d0a7825 */ /* 0x000fc800078e020a */
[----:B----4-:R-:W-:Y:S02]  /*15b70*/  IMAD.MOV.U32 R8, RZ, RZ, R9 ;  /* 0x000000ffff087224 */ /* 0x010fe400078e0009 */
[----:B------:R-:W-:Y:S02]  /*15b80*/  IMAD.MOV.U32 R9, RZ, RZ, R207 ;  /* 0x000000ffff097224 */ /* 0x000fe400078e00cf */
[----:B------:R-:W2:Y:S04]  /*15b90*/  LDL.LU R207, [R1+0xc58] ;  /* 0x000c580001cf7983 */ /* 0x000ea80000300800 */
[----:B------:R0:W-:Y:S04]  /*15ba0*/  STL [R1+0x7fc], R10 ;  /* 0x0007fc0a01007387 */ /* 0x0001e80000100800 */
[----:B------:R1:W-:Y:S04]  /*15bb0*/  STL [R1+0x624], R11 ;  /* 0x0006240b01007387 */ /* 0x0003e80000100800 */
[----:B0-----:R-:W4:Y:S04]  /*15bc0*/  LDL.LU R10, [R1+0x628] ;  /* 0x00062800010a7983 */ /* 0x001f280000300800 */
[----:B-1----:R-:W4:Y:S01]  /*15bd0*/  LDL.LU R11, [R1+0x800] ;  /* 0x00080000010b7983 */ /* 0x002f220000300800 */
[----:B------:R-:W-:-:S05]  /*15be0*/  IMAD.WIDE R8, R13, 0x2, R8 ;  /* 0x000000020d087825 */ /* 0x000fca00078e0208 */
[----:B------:R3:W-:Y:S04]  /*15bf0*/  STL [R1+0x920], R8 ;  /* 0x0009200801007387 */ /* 0x0007e80000100800 */
[----:B------:R0:W-:Y:S01]  /*15c00*/  STL [R1+0x728], R9 ;  /* 0x0007280901007387 */ /* 0x0001e20000100800 */
[----:B---3--:R-:W-:Y:S02]  /*15c10*/  IMAD.MOV.U32 R8, RZ, RZ, R6 ;  /* 0x000000ffff087224 */ /* 0x008fe400078e0006 */
[----:B0-----:R-:W-:Y:S02]  /*15c20*/  IMAD.MOV.U32 R9, RZ, RZ, R12 ;  /* 0x000000ffff097224 */ /* 0x001fe400078e000c */
[----:B------:R-:W3:Y:S04]  /*15c30*/  LDL.LU R12, [R1+0xc54] ;  /* 0x000c5400010c7983 */ /* 0x000ee80000300800 */
[----:B------:R-:W3:Y:S01]  /*15c40*/  LDL.LU R6, [R1+0xc50] ;  /* 0x000c500001067983 */ /* 0x000ee20000300800 */
[----:B----4-:R-:W-:-:S04]  /*15c50*/  LOP3.LUT R11, R11, R10, RZ, 0x3c, !PT ;  /* 0x0000000a0b0b7212 */ /* 0x010fc800078e3cff */
[----:B------:R-:W-:-:S04]  /*15c60*/  LOP3.LUT R10, R11, R10, RZ, 0x3c, !PT ;  /* 0x0000000a0b0a7212 */ /* 0x000fc800078e3cff */
[----:B------:R-:W-:-:S03]  /*15c70*/  LOP3.LUT R11, R11, R10, RZ, 0x3c, !PT ;  /* 0x0000000a0b0b7212 */ /* 0x000fc600078e3cff */
[----:B------:R-:W-:-:S05]  /*15c80*/  IMAD.WIDE R10, R13, 0x2, R10 ;  /* 0x000000020d0a7825 */ /* 0x000fca00078e020a */
[----:B------:R0:W-:Y:S04]  /*15c90*/  STL [R1+0x800], R10 ;  /* 0x0008000a01007387 */ /* 0x0001e80000100800 */
[----:B------:R1:W-:Y:S04]  /*15ca0*/  STL [R1+0x628], R11 ;  /* 0x0006280b01007387 */ /* 0x0003e80000100800 */
[----:B0-----:R-:W4:Y:S04]  /*15cb0*/  LDL.LU R10, [R1+0x62c] ;  /* 0x00062c00010a7983 */ /* 0x001f280000300800 */
[----:B-1----:R-:W4:Y:S01]  /*15cc0*/  LDL.LU R11, [R1+0x804] ;  /* 0x00080400010b7983 */ /* 0x002f220000300800 */
[----:B------:R-:W-:-:S05]  /*15cd0*/  IMAD.WIDE R8, R13, 0x2, R8 ;  /* 0x000000020d087825 */ /* 0x000fca00078e0208 */
[----:B------:R0:W-:Y:S04]  /*15ce0*/  STL [R1+0x850], R8 ;  /* 0x0008500801007387 */ /* 0x0001e80000100800 */
[----:B------:R1:W-:Y:S01]  /*15cf0*/  STL [R1+0x72c], R9 ;  /* 0x00072c0901007387 */ /* 0x0003e20000100800 */
[----:B0-----:R-:W-:Y:S02]  /*15d00*/  IMAD.MOV.U32 R8, RZ, RZ, R5 ;  /* 0x000000ffff087224 */ /* 0x001fe400078e0005 */
[----:B-1----:R-:W-:Y:S02]  /*15d10*/  IMAD.MOV.U32 R9, RZ, RZ, R7 ;  /* 0x000000ffff097224 */ /* 0x002fe400078e0007 */
        /* <DEDUP_REMOVED lines=13> */
[----:B--2---:R-:W-:Y:S02]  /*15df0*/  IMAD.MOV.U32 R8, RZ, RZ, R207 ;  /* 0x000000ffff087224 */ /* 0x004fe400078e00cf */
[----:B0-----:R-:W-:Y:S02]  /*15e00*/  IMAD.MOV.U32 R9, RZ, RZ, R4 ;  /* 0x000000ffff097224 */ /* 0x001fe400078e0004 */
[----:B------:R-:W2:Y:S04]  /*15e10*/  LDL.LU R4, [R1+0xc44] ;  /* 0x000c440001047983 */ /* 0x000ea80000300800 */
[----:B------:R-:W2:Y:S01]  /*15e20*/  LDL.LU R207, [R1+0xc40] ;  /* 0x000c400001cf7983 */ /* 0x000ea20000300800 */
        /* <DEDUP_REMOVED lines=11> */
[----:B---3--:R-:W-:-:S03]  /*15ee0*/  IMAD.MOV.U32 R8, RZ, RZ, R12 ;  /* 0x000000ffff087224 */ /* 0x008fc600078e000c */
[----:B0-----:R-:W3:Y:S04]  /*15ef0*/  LDL.LU R9, [R1+0x818] ;  /* 0x0008180001097983 */ /* 0x001ee80000300800 */
        /* <DEDUP_REMOVED lines=9> */
[----:B---3--:R-:W-:-:S05]  /*15f90*/  IMAD.WIDE R8, R13, 0x2, R8 ;  /* 0x000000020d087825 */ /* 0x008fca00078e0208 */
        /* <DEDUP_REMOVED lines=21> */
[----:B------:R-:W-:Y:S01]  /*160f0*/  IMAD.WIDE R8, R13, 0x2, R8 ;  /* 0x000000020d087825 */ /* 0x000fe200078e0208 */
[----:B----4-:R-:W-:-:S04]  /*16100*/  LOP3.LUT R11, R11, R10, RZ, 0x3c, !PT ;  /* 0x0000000a0b0b7212 */ /* 0x010fc800078e3cff */
[----:B------:R-:W-:-:S04]  /*16110*/  LOP3.LUT R10, R11, R10, RZ, 0x3c, !PT ;  /* 0x0000000a0b0a7212 */ /* 0x000fc800078e3cff */
[----:B------:R-:W-:-:S03]  /*16120*/  LOP3.LUT R11, R11, R10, RZ, 0x3c, !PT ;  /* 0x0000000a0b0b7212 */ /* 0x000fc600078e3cff */
[----:B------:R-:W-:-:S05]  /*16130*/  IMAD.WIDE R10, R13, 0x2, R10 ;  /* 0x000000020d0a7825 */ /* 0x000fca00078e020a */
[----:B------:R0:W-:Y:S04]  /*16140*/  STL [R1+0x824], R10 ;  /* 0x0008240a01007387 */ /* 0x0001e80000100800 */
[----:B------:R1:W-:Y:S04]  /*16150*/  STL [R1+0x63c], R11 ;  /* 0x00063c0b01007387 */ /* 0x0003e80000100800 */
[----:B0-----:R-:W4:Y:S04]  /*16160*/  LDL.LU R10, [R1+0x640] ;  /* 0x00064000010a7983 */ /* 0x001f280000300800 */
[----:B-1----:R-:W4:Y:S04]  /*16170*/  LDL.LU R11, [R1+0x82c] ;  /* 0x00082c00010b7983 */ /* 0x002f280000300800 */
[----:B------:R-:W-:Y:S04]  /*16180*/  STL [R1+0x934], R8 ;  /* 0x0009340801007387 */ /* 0x000fe80000100800 */
[----:B------:R0:W-:Y:S04]  /*16190*/  STL [R1+0x828], R9 ;  /* 0x0008280901007387 */ /* 0x0001e80000100800 */
[----:B0-----:R-:W3:Y:S01]  /*161a0*/  LDL.LU R9, [R1+0x938] ;  /* 0x0009380001097983 */ /* 0x001ee20000300800 */
[----:B----4-:R-:W-:-:S04]  /*161b0*/  LOP3.LUT R11, R11, R10, RZ, 0x3c, !PT ;  /* 0x0000000a0b0b7212 */ /* 0x010fc800078e3cff */
[----:B------:R-:W-:-:S04]  /*161c0*/  LOP3.LUT R10, R11, R10, RZ, 0x3c, !PT ;  /* 0x0000000a0b0a7212 */ /* 0x000fc800078e3cff */
[----:B------:R-:W-:-:S03]  /*161d0*/  LOP3.LUT R11, R11, R10, RZ, 0x3c, !PT ;  /* 0x0000000a0b0b7212 */ /* 0x000fc600078e3cff */
[----:B------:R-:W-:-:S04]  /*161e0*/  IMAD.WIDE R10, R13, 0x2, R10 ;  /* 0x000000020d0a7825 */ /* 0x000fc800078e020a */
[----:B---3--:R-:W-:Y:S02]  /*161f0*/  IMAD.MOV.U32 R8, RZ, RZ, R9 ;  /* 0x000000ffff087224 */ /* 0x008fe400078e0009 */
[----:B------:R-:W-:Y:S02]  /*16200*/  IMAD.MOV.U32 R9, RZ, RZ, R207 ;  /* 0x000000ffff097224 */ /* 0x000fe400078e00cf */
[----:B------:R-:W3:Y:S04]  /*16210*/  LDL.LU R207, [R1+0xc28] ;  /* 0x000c280001cf7983 */ /* 0x000ee80000300800 */
        /* <DEDUP_REMOVED lines=9> */
[----:B------:R0:W5:Y:S04]  /*162b0*/  LDL.LU R12, [R1+0xc24] ;  /* 0x000c2400010c7983 */ /* 0x0001680000300800 */
[----:B------:R-:W2:Y:S01]  /*162c0*/  LDL.LU R6, [R1+0xc20] ;  /* 0x000c200001067983 */ /* 0x000ea20000300800 */
[----:B----4-:R-:W-:-:S04]  /*162d0*/  LOP3.LUT R11, R11, R10, RZ, 0x3c, !PT ;  /* 0x0000000a0b0b7212 */ /* 0x010fc800078e3cff */
[----:B------:R-:W-:-:S04]  /*162e0*/  LOP3.LUT R10, R11, R10, RZ, 0x3c, !PT ;  /* 0x0000000a0b0a7212 */ /* 0x000fc800078e3cff */
[----:B------:R-:W-:-:S03]  /*162f0*/  LOP3.LUT R11, R11, R10, RZ, 0x3c, !PT ;  /* 0x0000000a0b0b7212 */ /* 0x000fc600078e3cff */
[----:B------:R-:W-:-:S05]  /*16300*/  IMAD.WIDE R10, R13, 0x2, R10 ;  /* 0x000000020d0a7825 */ /* 0x000fca00078e020a */
[----:B------:R-:W-:Y:S04]  /*16310*/  STL [R1+0x834], R10 ;  /* 0x0008340a01007387 */ /* 0x000fe80000100800 */
[----:B------:R1:W-:Y:S04]  /*16320*/  STL [R1+0x644], R11 ;  /* 0x0006440b01007387 */ /* 0x0003e80000100800 */
[----:B-1----:R-:W4:Y:S01]  /*16330*/  LDL.LU R11, [R1+0x648] ;  /* 0x00064800010b7983 */ /* 0x002f220000300800 */
[----:B------:R-:W-:-:S04]  /*16340*/  IMAD.WIDE R8, R13, 0x2, R8 ;  /* 0x000000020d087825 */ /* 0x000fc800078e0208 */
[----:B--2---:R-:W-:Y:S01]  /*16350*/  IMAD.MOV.U32 R10, RZ, RZ, R6 ;  /* 0x000000ffff0a7224 */ /* 0x004fe200078e0006 */
[----:B------:R1:W-:Y:S04]  /*16360*/  STL [R1+0x93c], R8 ;  /* 0x00093c0801007387 */ /* 0x0003e80000100800 */
[----:B------:R2:W-:Y:S04]  /*16370*/  STL [R1+0x838], R9 ;  /* 0x0008380901007387 */ /* 0x0005e80000100800 */
[----:B------:R-:W3:Y:S01]  /*16380*/  LDL.LU R6, [R1+0xc1c] ;  /* 0x000c1c0001067983 */ /* 0x000ee20000300800 */
[----:B-1----:R-:W-:-:S02]  /*16390*/  IMAD.MOV.U32 R8, RZ, RZ, R5 ;  /* 0x000000ffff087224 */ /* 0x002fc400078e0005 */
[----:B--2---:R-:W-:Y:S02]  /*163a0*/  IMAD.MOV.U32 R9, RZ, RZ, R7 ;  /* 0x000000ffff097224 */ /* 0x004fe400078e0007 */
[----:B------:R-:W2:Y:S04]  /*163b0*/  LDL.LU R7, [R1+0xc18] ;  /* 0x000c180001077983 */ /* 0x000ea80000300800 */
[----:B------:R-:W2:Y:S01]  /*163c0*/  LDL.LU R5, [R1+0xc14] ;  /* 0x000c140001057983 */ /* 0x000ea20000300800 */
[----:B------:R-:W-:Y:S01]  /*163d0*/  WARPGROUP.ARRIVE ;  /* 0x00000000000079c5 */ /* 0x000fe20000000000 */
[----:B------:R-:W-:Y:S01]  /*163e0*/  UMOV UR14, UR22 ;  /* 0x00000016000e7c82 */ /* 0x000fe20008000000 */
[----:B------:R-:W-:-:S04]  /*163f0*/  UMOV UR15, UR23 ;  /* 0x00000017000f7c82 */ /* 0x000fc80008000000 */
[----:B------:R-:W-:Y:S01]  /*16400*/  HGMMA.64x256x16.F32 R24, gdesc[UR12].tnspA, R24, gsb0 ;  /* 0x23e000000c1879f0 */ /* 0x000fe20008000818 */
[----:B----4-:R-:W-:-:S05]  /*16410*/  IMAD.WIDE R10, R13, 0x2, R10 ;  /* 0x000000020d0a7825 */ /* 0x010fca00078e020a */
[----:B------:R-:W-:Y:S04]  /*16420*/  STL [R1+0x83c], R10 ;  /* 0x00083c0a01007387 */ /* 0x000fe80000100800 */
[----:B------:R1:W-:Y:S04]  /*16430*/  STL [R1+0x648], R11 ;  /* 0x0006480b01007387 */ /* 0x0003e80000100800 */
[----:B-1----:R-:W4:Y:S01]  /*16440*/  LDL.LU R11, [R1+0x64c] ;  /* 0x00064c00010b7983 */ /* 0x002f220000300800 */
[----:B------:R-:W-:-:S04]  /*16450*/  IMAD.WIDE R8, R13, 0x2, R8 ;  /* 0x000000020d087825 */ /* 0x000fc800078e0208 */
[----:B---3--:R-:W-:Y:S01]  /*16460*/  IMAD.MOV.U32 R10, RZ, RZ, R6 ;  /* 0x000000ffff0a7224 */ /* 0x008fe200078e0006 */
[----:B------:R1:W-:Y:S04]  /*16470*/  STL [R1+0x940], R8 ;  /* 0x0009400801007387 */ /* 0x0003e80000100800 */
[----:B------:R3:W-:Y:S04]  /*16480*/  STL [R1+0x840], R9 ;  /* 0x0008400901007387 */ /* 0x0007e80000100800 */
[----:B------:R-:W2:Y:S01]  /*16490*/  LDL.LU R6, [R1+0xc10] ;  /* 0x000c100001067983 */ /* 0x000ea20000300800 */
[----:B-1----:R-:W-:-:S02]  /*164a0*/  IMAD.MOV.U32 R8, RZ, RZ, R207 ;  /* 0x000000ffff087224 */ /* 0x002fc400078e00cf */
[----:B---3--:R-:W-:Y:S02]  /*164b0*/  IMAD.MOV.U32 R9, RZ, RZ, R4 ;  /* 0x000000ffff097224 */ /* 0x008fe400078e0004 */
[----:B------:R-:W3:Y:S04]  /*164c0*/  LDL.LU R4, [R1+0xc0c] ;  /* 0x000c0c0001047983 */ /* 0x000ee80000300800 */
[----:B------:R-:W3:Y:S01]  /*164d0*/  LDL.LU R207, [R1+0xc08] ;  /* 0x000c080001cf7983 */ /* 0x000ee20000300800 */
[----:B------:R-:W-:Y:S02]  /*164e0*/  WARPGROUP.DEPBAR.LE gsb0, 0x0 ;  /* 0x00008000000079c5 */ /* 0x000fe40000010000 */
[----:B------:R-:W-:Y:S01]  /*164f0*/  WARPGROUP.ARRIVE ;  /* 0x00000000000079c5 */ /* 0x000fe20000000000 */
[----:B------:R-:W-:Y:S01]  /*16500*/  UMOV UR18, UR26 ;  /* 0x0000001a00127c82 */ /* 0x000fe20008000000 */
[----:B------:R-:W-:-:S04]  /*16510*/  UMOV UR19, UR27 ;  /* 0x0000001b00137c82 */ /* 0x000fc80008000000 */
[----:B------:R-:W-:Y:S01]  /*16520*/  HGMMA.64x256x16.F32 R24, gdesc[UR16].tnspA, R24, gsb0 ;  /* 0x23e00000101879f0 */ /* 0x000fe20008000818 */
[----:B----4-:R-:W-:-:S05]  /*16530*/  IMAD.WIDE R10, R13, 0x2, R10 ;  /* 0x000000020d0a7825 */ /* 0x010fca00078e020a */
[----:B------:R2:W-:Y:S04]  /*16540*/  STL [R1+0x844], R10 ;  /* 0x0008440a01007387 */ /* 0x0005e80000100800 */
[----:B------:R1:W-:Y:S01]  /*16550*/  STL [R1+0x64c], R11 ;  /* 0x00064c0b01007387 */ /* 0x0003e20000100800 */
[----:B--2---:R-:W-:-:S03]  /*16560*/  IMAD.MOV.U32 R10, RZ, RZ, R5 ;  /* 0x000000ffff0a7224 */ /* 0x004fc600078e0005 */
[----:B------:R-:W2:Y:S01]  /*16570*/  LDL.LU R5, [R1+0xc04] ;  /* 0x000c040001057983 */ /* 0x000ea20000300800 */
[----:B------:R-:W-:Y:S01]  /*16580*/  IMAD.WIDE R8, R13, 0x2, R8 ;  /* 0x000000020d087825 */ /* 0x000fe200078e0208 */
[----:B-1----:R-:W1:Y:S04]  /*16590*/  LDC R11, c[0x0][0x238] ;  /* 0x00008e00ff0b7b82 */ /* 0x002e680000000800 */
[----:B------:R4:W-:Y:S04]  /*165a0*/  STL [R1+0x944], R8 ;  /* 0x0009440801007387 */ /* 0x0009e80000100800 */
[----:B------:R0:W-:Y:S01]  /*165b0*/  STL [R1+0x848], R9 ;  /* 0x0008480901007387 */ /* 0x0001e20000100800 */
[----:B----4-:R-:W-:-:S02]  /*165c0*/  IMAD.MOV.U32 R8, RZ, RZ, R10 ;  /* 0x000000ffff087224 */ /* 0x010fc400078e000a */
[----:B0-----:R-:W-:Y:S02]  /*165d0*/  IMAD.MOV.U32 R9, RZ, RZ, R7 ;  /* 0x000000ffff097224 */ /* 0x001fe400078e0007 */
[----:B------:R0:W5:Y:S01]  /*165e0*/  LDL.LU R7, [R1+0xc00] ;  /* 0x000c000001077983 */ /* 0x0001620000300800 */
[----:B------:R-:W-:-:S04]  /*165f0*/  IMAD.WIDE R8, R13, 0x2, R8 ;  /* 0x000000020d087825 */ /* 0x000fc800078e0208 */
[----:B---3--:R-:W-:Y:S01]  /*16600*/  VIADD R207, R207, 0xffffffff ;  /* 0xffffffffcfcf7836 */ /* 0x008fe20000000000 */
[----:B------:R3:W-:Y:S04]  /*16610*/  STL [R1+0x948], R8 ;  /* 0x0009480801007387 */ /* 0x0007e80000100800 */
[----:B------:R0:W-:Y:S01]  /*16620*/  STL [R1+0x84c], R9 ;  /* 0x00084c0901007387 */ /* 0x0001e20000100800 */
[----:B------:R-:W-:Y:S01]  /*16630*/  ISETP.NE.U32.AND P0, PT, R207, RZ, PT ;  /* 0x000000ffcf00720c */ /* 0x000fe20003f05070 */
[----:B-1----:R-:W-:Y:S01]  /*16640*/  IMAD.SHL.U32 R11, R11, 0x20, RZ ;  /* 0x000000200b0b7824 */ /* 0x002fe200078e00ff */
[----:B------:R-:W-:Y:S02]  /*16650*/  WARPGROUP.DEPBAR.LE gsb0, 0x0 ;  /* 0x00008000000079c5 */ /* 0x000fe40000010000 */
[----:B------:R-:W-:-:S02]  /*16660*/  VIADD R6, R6, 0xffffffe0 ;  /* 0xffffffe006067836 */ /* 0x000fc40000000000 */
[----:B--2---:R-:W-:-:S04]  /*16670*/  IMAD.WIDE R4, R11, 0x2, R4 ;  /* 0x000000020b047825 */ /* 0x004fc800078e0204 */
[----:B---3--:R-:W-:Y:S02]  /*16680*/  IMAD.MOV.U32 R8, RZ, RZ, R4 ;  /* 0x000000ffff087224 */ /* 0x008fe400078e0004 */
[----:B------:R-:W-:Y:S01]  /*16690*/  IMAD.MOV.U32 R4, RZ, RZ, R5 ;  /* 0x000000ffff047224 */ /* 0x000fe200078e0005 */
[----:B0-----:R-:W-:Y:S06]  /*166a0*/  @P0 BRA `(.L_x_1) ;  /* 0xffffff4c00e40947 */ /* 0x001fec000383ffff */
[----:B------:R-:W2:Y:S04]  /*166b0*/  LDL.LU R11, [R1+0x1fc] ;  /* 0x0001fc00010b7983 */ /* 0x000ea80000300800 */
[----:B------:R-:W3:Y:S04]  /*166c0*/  LDL.LU R10, [R1+0x1f8] ;  /* 0x0001f800010a7983 */ /* 0x000ee80000300800 */
[----:B------:R-:W4:Y:S04]  /*166d0*/  LDL.LU R229, [R1+0x3fc] ;  /* 0x0003fc0001e57983 */ /* 0x000f280000300800 */
[----:B------:R-:W4:Y:S04]  /*166e0*/  LDL.LU R230, [R1+0x3f8] ;  /* 0x0003f80001e67983 */ /* 0x000f280000300800 */
[----:B------:R-:W2:Y:S04]  /*166f0*/  LDL.LU R231, [R1+0x3f4] ;  /* 0x0003f40001e77983 */ /* 0x000ea80000300800 */
[----:B------:R-:W2:Y:S04]  /*16700*/  LDL.LU R232, [R1+0x3f0] ;  /* 0x0003f00001e87983 */ /* 0x000ea80000300800 */
[----:B------:R-:W3:Y:S04]  /*16710*/  LDL.LU R233, [R1+0x3ec] ;  /* 0x0003ec0001e97983 */ /* 0x000ee80000300800 */
        /* <DEDUP_REMOVED lines=26> */
[----:B------:R-:W3:Y:S01]  /*168c0*/  LDL.LU R9, [R1+0x378] ;  /* 0x0003780001097983 */ /* 0x000ee20000300800 */
[----:B------:R-:W-:-:S02]  /*168d0*/  F2FP.F16.F32.PACK_AB R3, R151, R150 ;  /* 0x000000969703723e */ /* 0x000fc400000000ff */
[----:B------:R-:W-:Y:S01]  /*168e0*/  F2FP.F16.F32.PACK_AB R8, R149, R148 ;  /* 0x000000949508723e */ /* 0x000fe200000000ff */
[----:B------:R-:W-:Y:S04]  /*168f0*/  STL [R1+0xd94], R15 ;  /* 0x000d940f01007387 */ /* 0x000fe80000100800 */
[----:B------:R-:W-:Y:S04]  /*16900*/  STL [R1+0xd90], R14 ;  /* 0x000d900e01007387 */ /* 0x000fe80000100800 */
[----:B------:R-:W-:Y:S04]  /*16910*/  STL [R1+0xd84], R19 ;  /* 0x000d841301007387 */ /* 0x000fe80000100800 */
[----:B------:R-:W-:Y:S04]  /*16920*/  STL [R1+0xd80], R18 ;  /* 0x000d801201007387 */ /* 0x000fe80000100800 */
[----:B-----5:R-:W-:Y:S04]  /*16930*/  STL [R1+0xd7c], R17 ;  /* 0x000d7c1101007387 */ /* 0x020fe80000100800 */
[----:B------:R-:W-:Y:S04]  /*16940*/  STL [R1+0xd78], R16 ;  /* 0x000d781001007387 */ /* 0x000fe80000100800 */
[----:B------:R-:W-:Y:S04]  /*16950*/  STL [R1+0xd74], R23 ;  /* 0x000d741701007387 */ /* 0x000fe80000100800 */
[----:B------:R-:W-:Y:S04]  /*16960*/  STL [R1+0xd70], R22 ;  /* 0x000d701601007387 */ /* 0x000fe80000100800 */
[----:B------:R-:W-:Y:S04]  /*16970*/  STL [R1+0xd6c], R21 ;  /* 0x000d6c1501007387 */ /* 0x000fe80000100800 */
[----:B------:R-:W-:Y:S04]  /*16980*/  STL [R1+0xd68], R20 ;  /* 0x000d681401007387 */ /* 0x000fe80000100800 */
[----:B------:R4:W-:Y:S04]  /*16990*/  STL [R1+0xc00], R7 ;  /* 0x000c000701007387 */ /* 0x0009e80000100800 */
[----:B------:R2:W-:Y:S04]  /*169a0*/  STL [R1+0x60c], R3 ;  /* 0x00060c0301007387 */ /* 0x0005e80000100800 */
[----:B------:R-:W-:Y:S01]  /*169b0*/  STL [R1+0x608], R8 ;  /* 0x0006080801007387 */ /* 0x000fe20000100800 */
[----:B----4-:R-:W-:-:S05]  /*169c0*/  F2FP.F16.F32.PACK_AB R7, R229, R230 ;  /* 0x000000e6e507723e */ /* 0x010fca00000000ff */
[----:B------:R-:W-:Y:S01]  /*169d0*/  STL [R1+0x604], R7 ;  /* 0x0006040701007387 */ /* 0x000fe20000100800 */
[----:B--2---:R-:W-:Y:S01]  /*169e0*/  F2FP.F16.F32.PACK_AB R3, R231, R232 ;  /* 0x000000e8e703723e */ /* 0x004fe200000000ff */
[----:B---3--:R-:W-:-:S04]  /*169f0*/  IMAD.MOV.U32 R229, RZ, RZ, R233 ;  /* 0x000000ffffe57224 */ /* 0x008fc800078e00e9 */
[----:B------:R0:W-:Y:S01]  /*16a00*/  STL [R1+0x600], R3 ;  /* 0x0006000301007387 */ /* 0x0001e20000100800 */
        /* <DEDUP_REMOVED lines=24> */
[----:B------:R-:W2:Y:S01]  /*16b90*/  LDL.LU R2, [R1+0x374] ;  /* 0x0003740001027983 */ /* 0x000ea20000300800 */
[----:B------:R-:W-:-:S03]  /*16ba0*/  IMAD.MOV.U32 R13, RZ, RZ, R6 ;  /* 0x000000ffff0d7224 */ /* 0x000fc600078e0006 */
[----:B------:R-:W3:Y:S01]  /*16bb0*/  LDL.LU R6, [R1+0x370] ;  /* 0x0003700001067983 */ /* 0x000ee20000300800 */
[----:B------:R-:W-:-:S03]  /*16bc0*/  IMAD.MOV.U32 R207, RZ, RZ, R5 ;  /* 0x000000ffffcf7224 */ /* 0x000fc600078e0005 */
[----:B------:R-:W4:Y:S01]  /*16bd0*/  LDL.LU R5, [R1+0x36c] ;  /* 0x00036c0001057983 */ /* 0x000f220000300800 */
[----:B------:R-:W-:-:S03]  /*16be0*/  IMAD.MOV.U32 R0, RZ, RZ, R9 ;  /* 0x000000ffff007224 */ /* 0x000fc600078e0009 */
[----:B------:R-:W4:Y:S01]  /*16bf0*/  LDL.LU R9, [R1+0x368] ;  /* 0x0003680001097983 */ /* 0x000f220000300800 */
[----:B0-----:R-:W-:Y:S02]  /*16c00*/  F2FP.F16.F32.PACK_AB R3, R147, R146 ;  /* 0x000000929303723e */ /* 0x001fe400000000ff */
[----:B------:R-:W-:Y:S02]  /*16c10*/  F2FP.F16.F32.PACK_AB R8, R145, R144 ;  /* 0x000000909108723e */ /* 0x000fe400000000ff */
[----:B------:R-:W-:Y:S01]  /*16c20*/  F2FP.F16.F32.PACK_AB R7, R229, R230 ;  /* 0x000000e6e507723e */ /* 0x000fe200000000ff */
[----:B------:R0:W-:Y:S01]  /*16c30*/  STL [R1+0x3fc], R3 ;  /* 0x0003fc0301007387 */ /* 0x0001e20000100800 */
[----:B------:R-:W-:Y:S02]  /*16c40*/  IMAD.MOV.U32 R229, RZ, RZ, R233 ;  /* 0x000000ffffe57224 */ /* 0x000fe400078e00e9 */
[----:B------:R-:W-:Y:S01]  /*16c50*/  IMAD.MOV.U32 R230, RZ, RZ, R234 ;  /* 0x000000ffffe67224 */ /* 0x000fe200078e00ea */
[----:B------:R-:W-:Y:S01]  /*16c60*/  STL [R1+0x3f8], R8 ;  /* 0x0003f80801007387 */ /* 0x000fe20000100800 */
[----:B------:R-:W-:Y:S01]  /*16c70*/  IMAD.MOV.U32 R233, RZ, RZ, R237 ;  /* 0x000000ffffe97224 */ /* 0x000fe200078e00ed */
[----:B0-----:R-:W-:Y:S01]  /*16c80*/  F2FP.F16.F32.PACK_AB R3, R231, R232 ;  /* 0x000000e8e703723e */ /* 0x001fe200000000ff */
[----:B------:R-:W-:-:S02]  /*16c90*/  IMAD.MOV.U32 R231, RZ, RZ, R235 ;  /* 0x000000ffffe77224 */ /* 0x000fc400078e00eb */
[----:B------:R-:W-:Y:S02]  /*16ca0*/  IMAD.MOV.U32 R232, RZ, RZ, R236 ;  /* 0x000000ffffe87224 */ /* 0x000fe400078e00ec */
[----:B------:R-:W-:Y:S02]  /*16cb0*/  IMAD.MOV.U32 R235, RZ, RZ, R239 ;  /* 0x000000ffffeb7224 */ /* 0x000fe400078e00ef */
[----:B------:R-:W-:Y:S02]  /*16cc0*/  IMAD.MOV.U32 R236, RZ, RZ, R240 ;  /* 0x000000ffffec7224 */ /* 0x000fe400078e00f0 */
[----:B------:R-:W-:Y:S02]  /*16cd0*/  IMAD.MOV.U32 R239, RZ, RZ, R241 ;  /* 0x000000ffffef7224 */ /* 0x000fe400078e00f1 */
[----:B------:R-:W-:Y:S01]  /*16ce0*/  IMAD.MOV.U32 R240, RZ, RZ, R245 ;  /* 0x000000fffff07224 */ /* 0x000fe200078e00f5 */
[----:B------:R-:W-:Y:S01]  /*16cf0*/  STL [R1+0x3f4], R7 ;  /* 0x0003f40701007387 */ /* 0x000fe20000100800 */
[----:B------:R-:W-:-:S02]  /*16d00*/  IMAD.MOV.U32 R234, RZ, RZ, R238 ;  /* 0x000000ffffea7224 */ /* 0x000fc400078e00ee */
[----:B------:R-:W-:Y:S02]  /*16d10*/  IMAD.MOV.U32 R237, RZ, RZ, R242 ;  /* 0x000000ffffed7224 */ /* 0x000fe400078e00f2 */
[----:B------:R-:W-:Y:S02]  /*16d20*/  IMAD.MOV.U32 R241, RZ, RZ, R246 ;  /* 0x000000fffff17224 */ /* 0x000fe400078e00f6 */
[----:B------:R-:W-:Y:S01]  /*16d30*/  IMAD.MOV.U32 R245, RZ, RZ, R249 ;  /* 0x000000fffff57224 */ /* 0x000fe200078e00f9 */
[----:B------:R0:W-:Y:S01]  /*16d40*/  STL [R1+0x3f0], R3 ;  /* 0x0003f00301007387 */ /* 0x0001e20000100800 */
        /* <DEDUP_REMOVED lines=10> */
[----:B--2---:R-:W-:Y:S02]  /*16df0*/  IMAD.MOV.U32 R4, RZ, RZ, R2 ;  /* 0x000000ffff047224 */ /* 0x004fe400078e0002 */
[----:B------:R-:W2:Y:S01]  /*16e00*/  LDL.LU R2, [R1+0x364] ;  /* 0x0003640001027983 */ /* 0x000ea20000300800 */
[----:B---3--:R-:W-:-:S03]  /*16e10*/  IMAD.MOV.U32 R13, RZ, RZ, R6 ;  /* 0x000000ffff0d7224 */ /* 0x008fc600078e0006 */
[----:B------:R-:W3:Y:S01]  /*16e20*/  LDL.LU R6, [R1+0x360] ;  /* 0x0003600001067983 */ /* 0x000ee20000300800 */
[----:B----4-:R-:W-:-:S03]  /*16e30*/  IMAD.MOV.U32 R207, RZ, RZ, R5 ;  /* 0x000000ffffcf7224 */ /* 0x010fc600078e0005 */
[----:B------:R-:W4:Y:S01]  /*16e40*/  LDL.LU R5, [R1+0x35c] ;  /* 0x00035c0001057983 */ /* 0x000f220000300800 */
[----:B------:R-:W-:-:S03]  /*16e50*/  IMAD.MOV.U32 R0, RZ, RZ, R9 ;  /* 0x000000ffff007224 */ /* 0x000fc600078e0009 */
[----:B------:R-:W4:Y:S01]  /*16e60*/  LDL.LU R9, [R1+0x358] ;  /* 0x0003580001097983 */ /* 0x000f220000300800 */
[----:B0-----:R-:W-:-:S05]  /*16e70*/  F2FP.F16.F32.PACK_AB R3, R143, R142 ;  /* 0x0000008e8f03723e */ /* 0x001fca00000000ff */
[----:B------:R0:W-:Y:S01]  /*16e80*/  STL [R1+0x3ec], R3 ;  /* 0x0003ec0301007387 */ /* 0x0001e20000100800 */
[----:B------:R-:W-:Y:S02]  /*16e90*/  F2FP.F16.F32.PACK_AB R8, R141, R140 ;  /* 0x0000008c8d08723e */ /* 0x000fe400000000ff */
[----:B------:R-:W-:Y:S02]  /*16ea0*/  F2FP.F16.F32.PACK_AB R7, R229, R230 ;  /* 0x000000e6e507723e */ /* 0x000fe400000000ff */
[----:B0-----:R-:W-:Y:S01]  /*16eb0*/  F2FP.F16.F32.PACK_AB R3, R231, R232 ;  /* 0x000000e8e703723e */ /* 0x001fe200000000ff */
        /* <DEDUP_REMOVED lines=16> */
[----:B------:R-:W-:Y:S01]  /*16fc0*/  IMAD.MOV.U32 R249, RZ, RZ, R251 ;  /* 0x000000fffff97224 */ /* 0x000fe200078e00fb */
[----:B------:R0:W-:Y:S01]  /*16fd0*/  STL [R1+0x3e8], R8 ;  /* 0x0003e80801007387 */ /* 0x0001e20000100800 */
[----:B------:R-:W-:Y:S02]  /*16fe0*/  IMAD.MOV.U32 R250, RZ, RZ, R252 ;  /* 0x000000fffffa7224 */ /* 0x000fe400078e00fc */
[----:B------:R-:W-:Y:S01]  /*16ff0*/  IMAD.MOV.U32 R251, RZ, RZ, R4 ;  /* 0x000000fffffb7224 */ /* 0x000fe200078e0004 */
[----:B------:R-:W-:Y:S01]  /*17000*/  STL [R1+0x3e4], R7 ;  /* 0x0003e40701007387 */ /* 0x000fe20000100800 */
[----:B------:R-:W-:Y:S02]  /*17010*/  IMAD.MOV.U32 R252, RZ, RZ, R13 ;  /* 0x000000fffffc7224 */ /* 0x000fe400078e000d */
[----:B------:R-:W-:Y:S01]  /*17020*/  IMAD.MOV.U32 R4, RZ, RZ, R207 ;  /* 0x000000ffff047224 */ /* 0x000fe200078e00cf */
[----:B------:R1:W-:Y:S01]  /*17030*/  STL [R1+0x3e0], R3 ;  /* 0x0003e00301007387 */ /* 0x0003e20000100800 */
[----:B------:R-:W-:Y:S01]  /*17040*/  IMAD.MOV.U32 R13, RZ, RZ, R0 ;  /* 0x000000ffff0d7224 */ /* 0x000fe200078e0000 */
[----:B0-----:R-:W-:-:S02]  /*17050*/  F2FP.F16.F32.PACK_AB R8, R137, R136 ;  /* 0x000000888908723e */ /* 0x001fc400000000ff */
[----:B-1----:R-:W-:Y:S02]  /*17060*/  F2FP.F16.F32.PACK_AB R3, R139, R138 ;  /* 0x0000008a8b03723e */ /* 0x002fe400000000ff */
[----:B------:R-:W-:Y:S01]  /*17070*/  F2FP.F16.F32.PACK_AB R7, R231, R232 ;  /* 0x000000e8e707723e */ /* 0x000fe200000000ff */
[----:B--2---:R-:W-:Y:S02]  /*17080*/  IMAD.MOV.U32 R207, RZ, RZ, R2 ;  /* 0x000000ffffcf7224 */ /* 0x004fe400078e0002 */
[----:B---3--:R-:W-:Y:S02]  /*17090*/  IMAD.MOV.U32 R0, RZ, RZ, R6 ;  /* 0x000000ffff007224 */ /* 0x008fe400078e0006 */
[----:B----4-:R-:W-:Y:S02]  /*170a0*/  IMAD.MOV.U32 R2, RZ, RZ, R5 ;  /* 0x000000ffff027224 */ /* 0x010fe400078e0005 */
[----:B------:R-:W2:Y:S01]  /*170b0*/  LDL.LU R5, [R1+0x3b8] ;  /* 0x0003b80001057983 */ /* 0x000ea20000300800 */
[----:B------:R-:W-:-:S03]  /*170c0*/  IMAD.MOV.U32 R6, RZ, RZ, R9 ;  /* 0x000000ffff067224 */ /* 0x000fc600078e0009 */
[----:B------:R-:W3:Y:S04]  /*170d0*/  LDL.LU R9, [R1+0x3bc] ;  /* 0x0003bc0001097983 */ /* 0x000ee80000300800 */
[----:B------:R0:W-:Y:S01]  /*170e0*/  STL [R1+0x3dc], R3 ;  /* 0x0003dc0301007387 */ /* 0x0001e20000100800 */
[----:B------:R-:W-:-:S03]  /*170f0*/  IMAD.MOV.U32 R211, RZ, RZ, R207 ;  /* 0x000000ffffd37224 */ /* 0x000fc600078e00cf */
[----:B------:R-:W-:Y:S01]  /*17100*/  STL [R1+0x3d8], R8 ;  /* 0x0003d80801007387 */ /* 0x000fe20000100800 */
[----:B0-----:R-:W-:-:S03]  /*17110*/  F2FP.F16.F32.PACK_AB R3, R233, R234 ;  /* 0x000000eae903723e */ /* 0x001fc600000000ff */
[----:B------:R-:W-:Y:S04]  /*17120*/  STL [R1+0x3d4], R7 ;  /* 0x0003d40701007387 */ /* 0x000fe80000100800 */
[----:B------:R0:W-:Y:S04]  /*17130*/  STL [R1+0x3d0], R3 ;  /* 0x0003d00301007387 */ /* 0x0001e80000100800 */
[----:B------:R-:W4:Y:S04]  /*17140*/  LDL.LU R207, [R1+0x354] ;  /* 0x0003540001cf7983 */ /* 0x000f280000300800 */
[----:B------:R-:W4:Y:S04]  /*17150*/  LDL.LU R19, [R1+0x27c] ;  /* 0x00027c0001137983 */ /* 0x000f280000300800 */
[----:B------:R-:W4:Y:S04]  /*17160*/  LDL.LU R14, [R1+0x274] ;  /* 0x00027400010e7983 */ /* 0x000f280000300800 */
[----:B------:R-:W4:Y:S04]  /*17170*/  LDL.LU R15, [R1+0x26c] ;  /* 0x00026c00010f7983 */ /* 0x000f280000300800 */
[----:B------:R-:W4:Y:S04]  /*17180*/  LDL.LU R12, [R1+0x268] ;  /* 0x00026800010c7983 */ /* 0x000f280000300800 */
[----:B0-----:R-:W4:Y:S04]  /*17190*/  LDL.LU R3, [R1+0x264] ;  /* 0x0002640001037983 */ /* 0x001f280000300800 */
[----:B------:R-:W4:Y:S04]  /*171a0*/  LDL.LU R8, [R1+0x260] ;  /* 0x0002600001087983 */ /* 0x000f280000300800 */
[----:B------:R-:W4:Y:S04]  /*171b0*/  LDL.LU R216, [R1+0x25c] ;  /* 0x00025c0001d87983 */ /* 0x000f280000300800 */
[----:B------:R-:W4:Y:S04]  /*171c0*/  LDL.LU R217, [R1+0x258] ;  /* 0x0002580001d97983 */ /* 0x000f280000300800 */
[----:B------:R-:W4:Y:S04]  /*171d0*/  LDL.LU R218, [R1+0x254] ;  /* 0x0002540001da7983 */ /* 0x000f280000300800 */
[----:B------:R-:W4:Y:S01]  /*171e0*/  LDL.LU R219, [R1+0x250] ;  /* 0x0002500001db7983 */ /* 0x000f220000300800 */
[----:B------:R-:W-:-:S03]  /*171f0*/  IMAD.MOV.U32 R226, RZ, RZ, R240 ;  /* 0x000000ffffe27224 */ /* 0x000fc600078e00f0 */
        /* <DEDUP_REMOVED lines=14> */
[----:B------:R-:W4:Y:S04]  /*172e0*/  LDL.LU R243, [R1+0x230] ;  /* 0x0002300001f37983 */ /* 0x000f280000300800 */
[----:B------:R-:W4:Y:S04]  /*172f0*/  LDL.LU R248, [R1+0x22c] ;  /* 0x00022c0001f87983 */ /* 0x000f280000300800 */
[----:B------:R-:W4:Y:S04]  /*17300*/  LDL.LU R249, [R1+0x228] ;  /* 0x0002280001f97983 */ /* 0x000f280000300800 */
[----:B------:R-:W4:Y:S04]  /*17310*/  LDL.LU R250, [R1+0x224] ;  /* 0x0002240001fa7983 */ /* 0x000f280000300800 */
[----:B------:R-:W4:Y:S01]  /*17320*/  LDL.LU R251, [R1+0x220] ;  /* 0x0002200001fb7983 */ /* 0x000f220000300800 */
[----:B------:R-:W-:-:S02]  /*17330*/  IMAD.MOV.U32 R220, RZ, RZ, R252 ;  /* 0x000000ffffdc7224 */ /* 0x000fc400078e00fc */
[----:B------:R-:W-:Y:S01]  /*17340*/  IMAD.MOV.U32 R210, RZ, RZ, R4 ;  /* 0x000000ffffd27224 */ /* 0x000fe200078e0004 */
[----:B------:R-:W4:Y:S01]  /*17350*/  LDL.LU R252, [R1+0x21c] ;  /* 0x00021c0001fc7983 */ /* 0x000f220000300800 */
[----:B------:R-:W-:Y:S02]  /*17360*/  IMAD.MOV.U32 R213, RZ, RZ, R13 ;  /* 0x000000ffffd57224 */ /* 0x000fe400078e000d */
[----:B------:R-:W-:Y:S01]  /*17370*/  IMAD.MOV.U32 R212, RZ, RZ, R0 ;  /* 0x000000ffffd47224 */ /* 0x000fe200078e0000 */
[----:B------:R-:W4:Y:S01]  /*17380*/  LDL.LU R4, [R1+0x218] ;  /* 0x0002180001047983 */ /* 0x000f220000300800 */
[----:B------:R-:W-:Y:S02]  /*17390*/  IMAD.MOV.U32 R234, RZ, RZ, R235 ;  /* 0x000000ffffea7224 */ /* 0x000fe400078e00eb */
[----:B------:R-:W-:Y:S01]  /*173a0*/  IMAD.MOV.U32 R208, RZ, RZ, R2 ;  /* 0x000000ffffd07224 */ /* 0x000fe200078e0002 */
[----:B------:R-:W4:Y:S01]  /*173b0*/  LDL.LU R13, [R1+0x214] ;  /* 0x00021400010d7983 */ /* 0x000f220000300800 */
[----:B------:R-:W-:-:S02]  /*173c0*/  IMAD.MOV.U32 R235, RZ, RZ, R236 ;  /* 0x000000ffffeb7224 */ /* 0x000fc400078e00ec */
[----:B------:R-:W-:Y:S01]  /*173d0*/  IMAD.MOV.U32 R222, RZ, RZ, R245 ;  /* 0x000000ffffde7224 */ /* 0x000fe200078e00f5 */
[----:B------:R-:W4:Y:S01]  /*173e0*/  LDL.LU R0, [R1+0x210] ;  /* 0x0002100001007983 */ /* 0x000f220000300800 */
[----:B------:R-:W-:Y:S02]  /*173f0*/  IMAD.MOV.U32 R209, RZ, RZ, R6 ;  /* 0x000000ffffd17224 */ /* 0x000fe400078e0006 */
[----:B------:R-:W-:Y:S01]  /*17400*/  IMAD.MOV.U32 R236, RZ, RZ, R238 ;  /* 0x000000ffffec7224 */ /* 0x000fe200078e00ee */
[----:B------:R-:W4:Y:S04]  /*17410*/  LDL.LU R2, [R1+0x20c] ;  /* 0x00020c0001027983 */ /* 0x000f280000300800 */
[----:B------:R-:W4:Y:S01]  /*17420*/  LDL.LU R6, [R1+0x208] ;  /* 0x0002080001067983 */ /* 0x000f220000300800 */
[----:B--2---:R-:W-:-:S03]  /*17430*/  IMAD.MOV.U32 R245, RZ, RZ, R5 ;  /* 0x000000fffff57224 */ /* 0x004fc600078e0005 */
[----:B------:R-:W2:Y:S01]  /*17440*/  LDL.LU R5, [R1+0x204] ;  /* 0x0002040001057983 */ /* 0x000ea20000300800 */
[----:B---3--:R-:W-:-:S03]  /*17450*/  IMAD.MOV.U32 R238, RZ, RZ, R9 ;  /* 0x000000ffffee7224 */ /* 0x008fc600078e0009 */
[----:B------:R-:W2:Y:S01]  /*17460*/  LDL.LU R9, [R1+0x200] ;  /* 0x0002000001097983 */ /* 0x000ea20000300800 */
[----:B------:R-:W-:Y:S01]  /*17470*/  IMAD.MOV.U32 R223, RZ, RZ, R247 ;  /* 0x000000ffffdf7224 */ /* 0x000fe200078e00f7 */
[----:B------:R-:W-:Y:S01]  /*17480*/  F2FP.F16.F32.PACK_AB R247, R135, R134 ;  /* 0x0000008687f7723e */ /* 0x000fe200000000ff */
[----:B------:R-:W-:Y:S01]  /*17490*/  IMAD.MOV.U32 R225, RZ, RZ, R246 ;  /* 0x000000ffffe17224 */ /* 0x000fe200078e00f6 */
[----:B------:R-:W-:Y:S02]  /*174a0*/  F2FP.F16.F32.PACK_AB R246, R133, R132 ;  /* 0x0000008485f6723e */ /* 0x000fe400000000ff */
[----:B------:R-:W-:Y:S02]  /*174b0*/  F2FP.F16.F32.PACK_AB R245, R238, R245 ;  /* 0x000000f5eef5723e */ /* 0x000fe400000000ff */
[----:B------:R-:W-:Y:S01]  /*174c0*/  F2FP.F16.F32.PACK_AB R244, R239, R244 ;  /* 0x000000f4eff4723e */ /* 0x000fe200000000ff */
[----:B------:R-:W-:Y:S01]  /*174d0*/  STL [R1+0xc04], R247 ;  /* 0x000c04f701007387 */ /* 0x000fe20000100800 */
[----:B------:R-:W-:-:S02]  /*174e0*/  F2FP.F16.F32.PACK_AB R239, R131, R130 ;  /* 0x0000008283ef723e */ /* 0x000fc400000000ff */
[----:B------:R-:W-:Y:S01]  /*174f0*/  F2FP.F16.F32.PACK_AB R238, R129, R128 ;  /* 0x0000008081ee723e */ /* 0x000fe200000000ff */
[----:B------:R-:W-:Y:S01]  /*17500*/  STL [R1+0xc08], R246 ;  /* 0x000c08f601007387 */ /* 0x000fe20000100800 */
[----:B------:R-:W-:Y:S02]  /*17510*/  F2FP.F16.F32.PACK_AB R237, R234, R237 ;  /* 0x000000edeaed723e */ /* 0x000fe400000000ff */
[----:B------:R-:W-:Y:S01]  /*17520*/  F2FP.F16.F32.PACK_AB R236, R235, R236 ;  /* 0x000000ecebec723e */ /* 0x000fe200000000ff */
[----:B------:R-:W-:Y:S01]  /*17530*/  STL [R1+0xc0c], R245 ;  /* 0x000c0cf501007387 */ /* 0x000fe20000100800 */
[----:B------:R-:W-:Y:S02]  /*17540*/  F2FP.F16.F32.PACK_AB R235, R127, R126 ;  /* 0x0000007e7feb723e */ /* 0x000fe400000000ff */
[----:B------:R-:W-:Y:S01]  /*17550*/  F2FP.F16.F32.PACK_AB R234, R125, R124 ;  /* 0x0000007c7dea723e */ /* 0x000fe200000000ff */
[----:B------:R-:W-:Y:S01]  /*17560*/  STL [R1+0xc10], R244 ;  /* 0x000c10f401007387 */ /* 0x000fe20000100800 */
[----:B------:R-:W-:-:S03]  /*17570*/  F2FP.F16.F32.PACK_AB R233, R226, R233 ;  /* 0x000000e9e2e9723e */ /* 0x000fc600000000ff */
        /* <DEDUP_REMOVED lines=33> */
[----:B----4-:R-:W-:-:S03]  /*17790*/  F2FP.F16.F32.PACK_AB R208, R207, R206 ;  /* 0x000000cecfd0723e */ /* 0x010fc600000000ff */
        /* <DEDUP_REMOVED lines=156> */
[----:B------:R-:W-:Y:S04]  /*18160*/  STL [R1+0xdb8], R136 ;  /* 0x000db88801007387 */ /* 0x000fe80000100800 */
[----:B------:R-:W-:Y:S04]  /*18170*/  STL [R1+0xdbc], R135 ;  /* 0x000dbc8701007387 */ /* 0x000fe80000100800 */
[----:B------:R-:W-:Y:S04]  /*18180*/  STL [R1+0xdc0], R134 ;  /* 0x000dc08601007387 */ /* 0x000fe80000100800 */
[----:B------:R-:W-:Y:S04]  /*18190*/  STL [R1+0xdc4], R133 ;  /* 0x000dc48501007387 */ /* 0x000fe80000100800 */
[----:B------:R-:W-:Y:S04]  /*181a0*/  STL [R1+0xdc8], R132 ;  /* 0x000dc88401007387 */ /* 0x000fe80000100800 */
[----:B------:R0:W-:Y:S04]  /*181b0*/  STL [R1+0xdcc], R131 ;  /* 0x000dcc8301007387 */ /* 0x0001e80000100800 */
[----:B------:R1:W-:Y:S04]  /*181c0*/  STL [R1+0xdd0], R130 ;  /* 0x000dd08201007387 */ /* 0x0003e80000100800 */
[----:B0-----:R-:W3:Y:S04]  /*181d0*/  LDL.LU R131, [R1+0x1f4] ;  /* 0x0001f40001837983 */ /* 0x001ee80000300800 */
        /* <DEDUP_REMOVED lines=17> */
[----:B------:R-:W4:Y:S01]  /*182f0*/  LDL.LU R140, [R1+0x5dc] ;  /* 0x0005dc00018c7983 */ /* 0x000f220000300800 */
[----:B-1----:R-:W-:-:S03]  /*18300*/  IMAD.MOV.U32 R130, RZ, RZ, R11 ;  /* 0x000000ffff827224 */ /* 0x002fc600078e000b */
[----:B------:R-:W4:Y:S04]  /*18310*/  LDL.LU R113, [R1+0x5d8] ;  /* 0x0005d80001717983 */ /* 0x000f280000300800 */
[----:B------:R-:W4:Y:S01]  /*18320*/  LDL.LU R141, [R1+0x5d4] ;  /* 0x0005d400018d7983 */ /* 0x000f220000300800 */
[----:B------:R-:W-:-:S03]  /*18330*/  IMAD.MOV.U32 R123, RZ, RZ, R10 ;  /* 0x000000ffff7b7224 */ /* 0x000fc600078e000a */
[----:B------:R-:W4:Y:S04]  /*18340*/  LDL.LU R112, [R1+0x5d0] ;  /* 0x0005d00001707983 */ /* 0x000f280000300800 */
[----:B------:R-:W4:Y:S01]  /*18350*/  LDL.LU R142, [R1+0x1cc] ;  /* 0x0001cc00018e7983 */ /* 0x000f220000300800 */
[----:B--2---:R-:W-:-:S03]  /*18360*/  F2FP.F16.F32.PACK_AB R124, R5, R9 ;  /* 0x00000009057c723e */ /* 0x004fc600000000ff */
[----:B------:R-:W2:Y:S04]  /*18370*/  LDL.LU R11, [R1+0x1c8] ;  /* 0x0001c800010b7983 */ /* 0x000ea80000300800 */
[----:B------:R-:W2:Y:S04]  /*18380*/  LDL.LU R143, [R1+0x1c4] ;  /* 0x0001c400018f7983 */ /* 0x000ea80000300800 */
[----:B------:R-:W2:Y:S04]  /*18390*/  LDL.LU R10, [R1+0x1c0] ;  /* 0x0001c000010a7983 */ /* 0x000ea80000300800 */
[----:B------:R-:W2:Y:S04]  /*183a0*/  LDL.LU R144, [R1+0x5cc] ;  /* 0x0005cc0001907983 */ /* 0x000ea80000300800 */
[----:B------:R-:W2:Y:S04]  /*183b0*/  LDL.LU R9, [R1+0x5c8] ;  /* 0x0005c80001097983 */ /* 0x000ea80000300800 */
[----:B------:R-:W2:Y:S04]  /*183c0*/  LDL.LU R15, [R1+0x5c4] ;  /* 0x0005c400010f7983 */ /* 0x000ea80000300800 */
[----:B------:R-:W2:Y:S01]  /*183d0*/  LDL.LU R8, [R1+0x5c0] ;  /* 0x0005c00001087983 */ /* 0x000ea20000300800 */
[----:B------:R-:W-:-:S03]  /*183e0*/  F2FP.F16.F32.PACK_AB R128, R13, R0 ;  /* 0x000000000d80723e */ /* 0x000fc600000000ff */
[----:B------:R-:W2:Y:S04]  /*183f0*/  LDL.LU R14, [R1+0x1bc] ;  /* 0x0001bc00010e7983 */ /* 0x000ea80000300800 */
        /* <DEDUP_REMOVED lines=208> */
[----:B------:R-:W2:Y:S01]  /*19100*/  LDL.LU R250, [R1+0xc] ;  /* 0x00000c0001fa7983 */ /* 0x000ea20000300800 */
[----:B------:R-:W-:-:S03]  /*19110*/  F2FP.F16.F32.PACK_AB R125, R2, R6 ;  /* 0x00000006027d723e */ /* 0x000fc600000000ff */
[----:B------:R-:W2:Y:S04]  /*19120*/  LDL.LU R251, [R1+0x8] ;  /* 0x0000080001fb7983 */ /* 0x000ea80000300800 */
[----:B------:R-:W2:Y:S04]  /*19130*/  LDL.LU R252, [R1+0x4] ;  /* 0x0000040001fc7983 */ /* 0x000ea80000300800 */
[----:B------:R-:W2:Y:S01]  /*19140*/  LDL.LU R4, [R1] ;  /* 0x0000000001047983 */ /* 0x000ea20000300800 */
[----:B------:R-:W-:-:S03]  /*19150*/  F2FP.F16.F32.PACK_AB R123, R130, R123 ;  /* 0x0000007b827b723e */ /* 0x000fc600000000ff */
[----:B------:R-:W2:Y:S01]  /*19160*/  LDL.LU R0, [R1+0x40c] ;  /* 0x00040c0001007983 */ /* 0x000ea20000300800 */
[----:B---3--:R-:W-:-:S03]  /*19170*/  F2FP.F16.F32.PACK_AB R122, R131, R122 ;  /* 0x0000007a837a723e */ /* 0x008fc600000000ff */
[----:B------:R-:W3:Y:S01]  /*19180*/  LDL.LU R2, [R1+0x408] ;  /* 0x0004080001027983 */ /* 0x000ee20000300800 */
[----:B----4-:R-:W-:-:S03]  /*19190*/  F2FP.F16.F32.PACK_AB R121, R132, R121 ;  /* 0x000000798479723e */ /* 0x010fc600000000ff */
[----:B------:R-:W4:Y:S01]  /*191a0*/  LDL.LU R6, [R1+0x404] ;  /* 0x0004040001067983 */ /* 0x000f220000300800 */
[----:B------:R-:W-:-:S03]  /*191b0*/  F2FP.F16.F32.PACK_AB R120, R133, R120 ;  /* 0x000000788578723e */ /* 0x000fc600000000ff */
[----:B------:R-:W4:Y:S01]  /*191c0*/  LDL.LU R5, [R1+0x400] ;  /* 0x0004000001057983 */ /* 0x000f220000300800 */
[----:B------:R-:W-:-:S03]  /*191d0*/  F2FP.F16.F32.PACK_AB R119, R134, R119 ;  /* 0x000000778677723e */ /* 0x000fc600000000ff */
[----:B------:R0:W5:Y:S01]  /*191e0*/  LDL.LU R130, [R1+0xdd0] ;  /* 0x000dd00001827983 */ /* 0x0001620000300800 */
        /* <DEDUP_REMOVED lines=14> */
[----:B--2---:R-:W-:-:S03]  /*192d0*/  F2FP.F16.F32.PACK_AB R11, R142, R11 ;  /* 0x0000000b8e0b723e */ /* 0x004fc600000000ff */
[----:B------:R0:W5:Y:S01]  /*192e0*/  LDL.LU R138, [R1+0xdb0] ;  /* 0x000db000018a7983 */ /* 0x0001620000300800 */
[----:B------:R-:W-:-:S03]  /*192f0*/  F2FP.F16.F32.PACK_AB R10, R143, R10 ;  /* 0x0000000a8f0a723e */ /* 0x000fc600000000ff */
[----:B------:R0:W5:Y:S01]  /*19300*/  LDL.LU R139, [R1+0xdac] ;  /* 0x000dac00018b7983 */ /* 0x0001620000300800 */
[----:B------:R-:W-:-:S03]  /*19310*/  F2FP.F16.F32.PACK_AB R9, R144, R9 ;  /* 0x000000099009723e */ /* 0x000fc600000000ff */
[----:B------:R0:W5:Y:S01]  /*19320*/  LDL.LU R140, [R1+0xda8] ;  /* 0x000da800018c7983 */ /* 0x0001620000300800 */
[----:B------:R-:W-:-:S03]  /*19330*/  F2FP.F16.F32.PACK_AB R8, R15, R8 ;  /* 0x000000080f08723e */ /* 0x000fc600000000ff */
[----:B------:R0:W5:Y:S04]  /*19340*/  LDL.LU R141, [R1+0xda4] ;  /* 0x000da400018d7983 */ /* 0x0001680000300800 */
[----:B------:R0:W5:Y:S04]  /*19350*/  LDL.LU R142, [R1+0xda0] ;  /* 0x000da000018e7983 */ /* 0x0001680000300800 */
[----:B------:R0:W5:Y:S04]  /*19360*/  LDL.LU R143, [R1+0xd9c] ;  /* 0x000d9c00018f7983 */ /* 0x0001680000300800 */
[----:B------:R0:W5:Y:S04]  /*19370*/  LDL.LU R144, [R1+0xd98] ;  /* 0x000d980001907983 */ /* 0x0001680000300800 */
[----:B------:R-:W2:Y:S02]  /*19380*/  LDL.LU R15, [R1+0xd94] ;  /* 0x000d9400010f7983 */ /* 0x000ea40000300800 */
[----:B--2---:R-:W-:-:S02]  /*19390*/  F2FP.F16.F32.PACK_AB R15, R14, R15 ;  /* 0x0000000f0e0f723e */ /* 0x004fc400000000ff */
[----:B------:R-:W2:Y:S01]  /*193a0*/  LDL.LU R14, [R1+0xd90] ;  /* 0x000d9000010e7983 */ /* 0x000ea20000300800 */
[----:B------:R-:W-:Y:S02]  /*193b0*/  F2FP.F16.F32.PACK_AB R13, R146, R13 ;  /* 0x0000000d920d723e */ /* 0x000fe400000000ff */
[----:B------:R-:W-:Y:S02]  /*193c0*/  F2FP.F16.F32.PACK_AB R12, R19, R12 ;  /* 0x0000000c130c723e */ /* 0x000fe400000000ff */
[----:B--2---:R-:W-:Y:S02]  /*193d0*/  F2FP.F16.F32.PACK_AB R14, R145, R14 ;  /* 0x0000000e910e723e */ /* 0x004fe400000000ff */
[----:B------:R0:W5:Y:S04]  /*193e0*/  LDL.LU R145, [R1+0xd8c] ;  /* 0x000d8c0001917983 */ /* 0x0001680000300800 */
[----:B------:R0:W5:Y:S04]  /*193f0*/  LDL.LU R146, [R1+0xd88] ;  /* 0x000d880001927983 */ /* 0x0001680000300800 */
[----:B------:R-:W2:Y:S02]  /*19400*/  LDL.LU R19, [R1+0xd84] ;  /* 0x000d840001137983 */ /* 0x000ea40000300800 */
[----:B--2---:R-:W-:-:S02]  /*19410*/  F2FP.F16.F32.PACK_AB R19, R18, R19 ;  /* 0x000000131213723e */ /* 0x004fc400000000ff */
[----:B------:R-:W2:Y:S02]  /*19420*/  LDL.LU R18, [R1+0xd80] ;  /* 0x000d800001127983 */ /* 0x000ea40000300800 */
[----:B--2---:R-:W-:Y:S02]  /*19430*/  F2FP.F16.F32.PACK_AB R18, R17, R18 ;  /* 0x000000121112723e */ /* 0x004fe400000000ff */
[----:B------:R-:W2:Y:S02]  /*19440*/  LDL.LU R17, [R1+0xd7c] ;  /* 0x000d7c0001117983 */ /* 0x000ea40000300800 */
[----:B--2---:R-:W-:Y:S02]  /*19450*/  F2FP.F16.F32.PACK_AB R17, R16, R17 ;  /* 0x000000111011723e */ /* 0x004fe400000000ff */
        /* <DEDUP_REMOVED lines=8> */
[----:B------:R-:W2:Y:S01]  /*194e0*/  LDL.LU R20, [R1+0xd68] ;  /* 0x000d680001147983 */ /* 0x000ea20000300800 */
[----:B------:R-:W-:Y:S02]  /*194f0*/  F2FP.F16.F32.PACK_AB R27, R148, R27 ;  /* 0x0000001b941b723e */ /* 0x000fe400000000ff */
[----:B------:R-:W-:Y:S02]  /*19500*/  F2FP.F16.F32.PACK_AB R26, R149, R26 ;  /* 0x0000001a951a723e */ /* 0x000fe400000000ff */
[----:B------:R-:W-:Y:S02]  /*19510*/  F2FP.F16.F32.PACK_AB R25, R150, R25 ;  /* 0x000000199619723e */ /* 0x000fe400000000ff */
[----:B------:R-:W-:Y:S02]  /*19520*/  F2FP.F16.F32.PACK_AB R24, R151, R24 ;  /* 0x000000189718723e */ /* 0x000fe400000000ff */
[----:B------:R-:W-:Y:S02]  /*19530*/  F2FP.F16.F32.PACK_AB R31, R152, R31 ;  /* 0x0000001f981f723e */ /* 0x000fe400000000ff */
[----:B------:R-:W-:-:S02]  /*19540*/  F2FP.F16.F32.PACK_AB R30, R153, R30 ;  /* 0x0000001e991e723e */ /* 0x000fc400000000ff */
        /* <DEDUP_REMOVED lines=83> */
[----:B--2---:R-:W-:-:S02]  /*19a80*/  F2FP.F16.F32.PACK_AB R20, R147, R20 ;  /* 0x000000149314723e */ /* 0x004fc400000000ff */
[----:B------:R0:W5:Y:S04]  /*19a90*/  LDL.LU R147, [R1+0xd64] ;  /* 0x000d640001937983 */ /* 0x0001680000300800 */
        /* <DEDUP_REMOVED lines=88> */
[----:B------:R0:W5:Y:S01]  /*1a020*/  LDL.LU R7, [R1+0xc00] ;  /* 0x000c000001077983 */ /* 0x0001620000300800 */
        /* <DEDUP_REMOVED lines=9> */
[----:B---3--:R-:W-:Y:S02]  /*1a0c0*/  F2FP.F16.F32.PACK_AB R241, R0, R2 ;  /* 0x0000000200f1723e */ /* 0x008fe400000000ff */
[----:B0---4-:R-:W-:-:S07]  /*1a0d0*/  F2FP.F16.F32.PACK_AB R240, R6, R5 ;  /* 0x0000000506f0723e */ /* 0x011fce00000000ff */
.L_x_0:
[----:B------:R-:W2:Y:S01]  /*1a0e0*/  LDL.LU R6, [R1+0x950] ;  /* 0x0009500001067983 */ /* 0x000ea20000300800 */
[----:B------:R-:W-:Y:S01]  /*1a0f0*/  ULDC.64 UR4, c[0x0][0x228] ;  /* 0x00008a0000047ab9 */ /* 0x000fe20000000a00 */
[C---:B-----5:R-:W-:Y:S01]  /*1a100*/  VIADD R0, R7.reuse, 0x1 ;  /* 0x0000000107007836 */ /* 0x060fe20000000000 */
[----:B------:R-:W-:Y:S01]  /*1a110*/  ULDC.64 UR6, c[0x0][0x220] ;  /* 0x0000880000067ab9 */ /* 0x000fe20000000a00 */
[----:B------:R-:W0:Y:S01]  /*1a120*/  S2R R5, SR_TID.X ;  /* 0x0000000000057919 */ /* 0x000e220000002100 */
[----:B------:R-:W-:Y:S01]  /*1a130*/  VIADD R2, R7, 0x3 ;  /* 0x0000000307027836 */ /* 0x000fe20000000000 */
[----:B------:R-:W-:Y:S01]  /*1a140*/  ULDC UR8, c[0x0][0x248] ;  /* 0x0000920000087ab9 */ /* 0x000fe20000000800 */
[----:B------:R-:W-:Y:S01]  /*1a150*/  ULDC UR9, c[0x0][0x248] ;  /* 0x0000920000097ab9 */ /* 0x000fe20000000800 */
[----:B-1----:R-:W1:Y:S01]  /*1a160*/  S2R R248, SR_TID.X ;  /* 0x0000000000f87919 */ /* 0x002e620000002100 */
[----:B------:R-:W-:Y:S01]  /*1a170*/  ULDC UR10, c[0x0][0x248] ;  /* 0x00009200000a7ab9 */ /* 0x000fe20000000800 */
[----:B------:R-:W-:Y:S01]  /*1a180*/  ULDC UR11, c[0x0][0x22c] ;  /* 0x00008b00000b7ab9 */ /* 0x000fe20000000800 */
[----:B------:R-:W-:Y:S01]  /*1a190*/  ULDC UR12, c[0x0][0x248] ;  /* 0x00009200000c7ab9 */ /* 0x000fe20000000800 */
[----:B------:R-:W-:Y:S01]  /*1a1a0*/  STL [R1+0xfe8], R252 ;  /* 0x000fe8fc01007387 */ /* 0x000fe20000100800 */
[----:B------:R-:W-:Y:S01]  /*1a1b0*/  ULDC UR14, c[0x0][0x248] ;  /* 0x00009200000e7ab9 */ /* 0x000fe20000000800 */
        /* <DEDUP_REMOVED lines=22> */
[C---:B0-----:R-:W-:Y:S01]  /*1a320*/  IMAD.SHL.U32 R4, R5.reuse, 0x10, RZ ;  /* 0x0000001005047824 */ /* 0x041fe200078e00ff */
[----:B------:R-:W-:Y:S01]  /*1a330*/  ULDC UR25, c[0x0][0x248] ;  /* 0x0000920000197ab9 */ /* 0x000fe20000000800 */
[C---:B------:R-:W-:Y:S01]  /*1a340*/  IMAD.SHL.U32 R3, R5.reuse, 0x40, RZ ;  /* 0x0000004005037824 */ /* 0x040fe200078e00ff */
[----:B------:R-:W-:Y:S01]  /*1a350*/  LOP3.LUT R5, R5, 0x7f, RZ, 0xc0, !PT ;  /* 0x0000007f05057812 */ /* 0x000fe200078ec0ff */
[----:B------:R-:W-:Y:S01]  /*1a360*/  ULDC UR27, c[0x0][0x248] ;  /* 0x00009200001b7ab9 */ /* 0x000fe20000000800 */
[----:B------:R-:W-:Y:S01]  /*1a370*/  LOP3.LUT R4, R4, 0xf0, RZ, 0xc0, !PT ;  /* 0x000000f004047812 */ /* 0x000fe200078ec0ff */
[----:B------:R-:W-:Y:S01]  /*1a380*/  ULDC UR32, c[0x0][0x248] ;  /* 0x0000920000207ab9 */ /* 0x000fe20000000800 */
[----:B------:R-:W-:Y:S01]  /*1a390*/  LOP3.LUT R3, R3, 0x400, RZ, 0xc0, !PT ;  /* 0x0000040003037812 */ /* 0x000fe200078ec0ff */
[----:B------:R-:W-:Y:S01]  /*1a3a0*/  ULDC UR33, c[0x0][0x248] ;  /* 0x0000920000217ab9 */ /* 0x000fe20000000800 */
[----:B-1----:R-:W-:Y:S01]  /*1a3b0*/  LOP3.LUT R248, R248, 0x60, RZ, 0xc0, !PT ;  /* 0x00000060f8f87812 */ /* 0x002fe200078ec0ff */
        /* <DEDUP_REMOVED lines=19> */
[----:B------:R-:W-:Y:S01]  /*1a4f0*/  BAR.SYNC.DEFER_BLOCKING 0x0 ;  /* 0x0000000000007b1d */ /* 0x000fe20000010000 */
[----:B--2---:R-:W-:-:S05]  /*1a500*/  ISETP.GE.AND P0, PT, R6, UR4, PT ;  /* 0x0000000406007c0c */ /* 0x004fca000bf06270 */
[----:B------:R-:W-:Y:S02]  /*1a510*/  ULDC UR4, c[0x0][0x22c] ;  /* 0x00008b0000047ab9 */ /* 0x000fe40000000800 */
[----:B------:R-:W-:Y:S01]  /*1a520*/  ISETP.LT.AND P2, PT, R0, UR4, !P0 ;  /* 0x0000000400007c0c */ /* 0x000fe2000c741270 */
[----:B------:R-:W-:Y:S01]  /*1a530*/  VIADD R0, R7, 0x2 ;  /* 0x0000000207007836 */ /* 0x000fe20000000000 */
[----:B------:R-:W-:-:S04]  /*1a540*/  ULDC UR4, c[0x0][0x22c] ;  /* 0x00008b0000047ab9 */ /* 0x000fc80000000800 */
[----:B------:R-:W-:Y:S01]  /*1a550*/  ISETP.LT.AND P1, PT, R0, UR4, !P0 ;  /* 0x0000000400007c0c */ /* 0x000fe2000c721270 */
[----:B------:R-:W-:Y:S01]  /*1a560*/  ULDC UR4, c[0x0][0x22c] ;  /* 0x00008b0000047ab9 */ /* 0x000fe20000000800 */
[----:B------:R-:W-:Y:S02]  /*1a570*/  IADD3 R0, R3, UR28, R4 ;  /* 0x0000001c03007c10 */ /* 0x000fe4000fffe004 */
[----:B------:R-:W-:Y:S01]  /*1a580*/  LEA R3, R5, UR28, 0x4 ;  /* 0x0000001c05037c11 */ /* 0x000fe2000f8e20ff */
[----:B------:R-:W-:Y:S01]  /*1a590*/  ULDC UR28, c[0x0][0x248] ;  /* 0x00009200001c7ab9 */ /* 0x000fe20000000800 */
[----:B------:R-:W-:Y:S01]  /*1a5a0*/  ISETP.LT.AND P3, PT, R2, UR4, !P0 ;  /* 0x0000000402007c0c */ /* 0x000fe2000c761270 */
[----:B------:R-:W-:Y:S01]  /*1a5b0*/  IMAD R0, R248, 0x8, R0 ;  /* 0x00000008f8007824 */ /* 0x000fe200078e0200 */
[----:B------:R-:W-:Y:S01]  /*1a5c0*/  ULDC UR4, c[0x0][0x22c] ;  /* 0x00008b0000047ab9 */ /* 0x000fe20000000800 */
[----:B------:R-:W-:Y:S01]  /*1a5d0*/  STL [R1+0xbfc], R3 ;  /* 0x000bfc0301007387 */ /* 0x000fe20000100800 */
[----:B------:R-:W-:-:S03]  /*1a5e0*/  VIADD R2, R7, 0x4 ;  /* 0x0000000407027836 */ /* 0x000fc60000000000 */
[----:B------:R-:W-:Y:S01]  /*1a5f0*/  STSM.16.M88.4 [R0], R240 ;  /* 0x000000f000007844 */ /* 0x000fe20000000200 */
[----:B------:R-:W-:Y:S01]  /*1a600*/  BAR.SYNC.DEFER_BLOCKING 0x0 ;  /* 0x0000000000007b1d */ /* 0x000fe20000010000 */
[----:B------:R-:W-:-:S05]  /*1a610*/  ISETP.LT.AND P4, PT, R2, UR4, !P0 ;  /* 0x0000000402007c0c */ /* 0x000fca000c781270 */
[----:B------:R-:W-:Y:S01]  /*1a620*/  ULDC UR4, c[0x0][0x244] ;  /* 0x0000910000047ab9 */ /* 0x000fe20000000800 */
[----:B------:R-:W0:Y:S01]  /*1a630*/  LDS.128 R248, [R3] ;  /* 0x0000000003f87984 */ /* 0x000e220000000c00 */
[----:B------:R-:W-:Y:S06]  /*1a640*/  BAR.SYNC.DEFER_BLOCKING 0x0 ;  /* 0x0000000000007b1d */ /* 0x000fec0000010000 */
[----:B------:R-:W-:Y:S02]  /*1a650*/  STSM.16.M88.4 [R0], R228 ;  /* 0x000000e400007844 */ /* 0x000fe40000000200 */
[----:B------:R-:W-:Y:S06]  /*1a660*/  BAR.SYNC.DEFER_BLOCKING 0x0 ;  /* 0x0000000000007b1d */ /* 0x000fec0000010000 */
[----:B0-----:R-:W-:Y:S01]  /*1a670*/  STL [R1+0x14], R249 ;  /* 0x000014f901007387 */ /* 0x001fe20000100800 */
[----:B------:R-:W-:-:S03]  /*1a680*/  IMAD.MOV.U32 R252, RZ, RZ, R248 ;  /* 0x000000fffffc7224 */ /* 0x000fc600078e00f8 */
[----:B------:R-:W-:Y:S04]  /*1a690*/  STL.64 [R1+0x18], R250 ;  /* 0x000018fa01007387 */ /* 0x000fe80000100a00 */
[----:B------:R-:W0:Y:S01]  /*1a6a0*/  LDS.128 R228, [R3] ;  /* 0x0000000003e47984 */ /* 0x000e220000000c00 */
[----:B------:R-:W-:Y:S06]  /*1a6b0*/  BAR.SYNC.DEFER_BLOCKING 0x0 ;  /* 0x0000000000007b1d */ /* 0x000fec0000010000 */
[----:B------:R-:W-:Y:S02]  /*1a6c0*/  STSM.16.M88.4 [R0], R216 ;  /* 0x000000d800007844 */ /* 0x000fe40000000200 */
[----:B------:R-:W-:Y:S06]  /*1a6d0*/  BAR.SYNC.DEFER_BLOCKING 0x0 ;  /* 0x0000000000007b1d */ /* 0x000fec0000010000 */
[----:B0-----:R-:W-:Y:S04]  /*1a6e0*/  STL.64 [R1], R228 ;  /* 0x000000e401007387 */ /* 0x001fe80000100a00 */
[----:B------:R-:W-:Y:S04]  /*1a6f0*/  STL.64 [R1+0x8], R230 ;  /* 0x000008e601007387 */ /* 0x000fe80000100a00 */
[----:B------:R-:W-:Y:S01]  /*1a700*/  LDS.128 R248, [R3] ;  /* 0x0000000003f87984 */ /* 0x000fe20000000c00 */
[----:B------:R-:W-:Y:S06]  /*1a710*/  BAR.SYNC.DEFER_BLOCKING 0x0 ;  /* 0x0000000000007b1d */ /* 0x000fec0000010000 */
[----:B------:R-:W-:Y:S02]  /*1a720*/  STSM.16.M88.4 [R0], R64 ;  /* 0x0000004000007844 */ /* 0x000fe40000000200 */
[----:B------:R-:W-:Y:S06]  /*1a730*/  BAR.SYNC.DEFER_BLOCKING 0x0 ;  /* 0x0000000000007b1d */ /* 0x000fec0000010000 */
[----:B------:R-:W-:Y:S02]  /*1a740*/  LDS.128 R64, [R3] ;  /* 0x0000000003407984 */ /* 0x000fe40000000c00 */
        /* <DEDUP_REMOVED lines=47> */
[----:B------:R-:W0:Y:S02]  /*1aa40*/  LDS.128 R56, [R3] ;  /* 0x0000000003387984 */ /* 0x000e240000000c00 */
[----:B------:R-:W-:Y:S06]  /*1aa50*/  BAR.SYNC.DEFER_BLOCKING 0x0 ;  /* 0x0000000000007b1d */ /* 0x000fec0000010000 */
[----:B0-----:R0:W-:Y:S04]  /*1aa60*/  STL.64 [R1+0xf10], R56 ;  /* 0x000f103801007387 */ /* 0x0011e80000100a00 */
[----:B0-----:R-:W2:Y:S04]  /*1aa70*/  LDL R57, [R1+0xbfc] ;  /* 0x000bfc0001397983 */ /* 0x001ea80000100800 */
[----:B------:R-:W-:Y:S01]  /*1aa80*/  STSM.16.M88.4 [R0], R60 ;  /* 0x0000003c00007844 */ /* 0x000fe20000000200 */
[----:B------:R-:W-:Y:S06]  /*1aa90*/  BAR.SYNC.DEFER_BLOCKING 0x0 ;  /* 0x0000000000007b1d */ /* 0x000fec0000010000 */
[----:B------:R-:W-:Y:S04]  /*1aaa0*/  STL.64 [R1+0xf00], R58 ;  /* 0x000f003a01007387 */ /* 0x000fe80000100a00 */
[----:B--2---:R-:W0:Y:S01]  /*1aab0*/  LDS.128 R60, [R57] ;  /* 0x00000000393c7984 */ /* 0x004e220000000c00 */
[----:B------:R-:W-:Y:S06]  /*1aac0*/  BAR.SYNC.DEFER_BLOCKING 0x0 ;  /* 0x0000000000007b1d */ /* 0x000fec0000010000 */
[----:B------:R-:W-:Y:S02]  /*1aad0*/  STSM.16.M88.4 [R0], R52 ;  /* 0x0000003400007844 */ /* 0x000fe40000000200 */
[----:B------:R-:W-:Y:S06]  /*1aae0*/  BAR.SYNC.DEFER_BLOCKING 0x0 ;  /* 0x0000000000007b1d */ /* 0x000fec0000010000 */
[----:B0-----:R-:W-:Y:S04]  /*1aaf0*/  STL.64 [R1+0xef0], R60 ;  /* 0x000ef03c01007387 */ /* 0x001fe80000100a00 */
[----:B------:R-:W-:Y:S04]  /*1ab00*/  STL.64 [R1+0xee8], R62 ;  /* 0x000ee83e01007387 */ /* 0x000fe80000100a00 */
[----:B------:R-:W0:Y:S01]  /*1ab10*/  LDS.128 R52, [R57] ;  /* 0x0000000039347984 */ /* 0x000e220000000c00 */
        /* <DEDUP_REMOVED lines=21> */
[----:B0-----:R0:W-:Y:S04]  /*1ac70*/  STL.64 [R1+0xea8], R40 ;  /* 0x000ea82801007387 */ /* 0x0011e80000100a00 */
[----:B------:R1:W-:Y:S04]  /*1ac80*/  STL.64 [R1+0xea0], R42 ;  /* 0x000ea02a01007387 */ /* 0x0003e80000100a00 */
[----:B0-----:R-:W2:Y:S04]  /*1ac90*/  LDL.LU R40, [R1+0x3f0] ;  /* 0x0003f00001287983 */ /* 0x001ea80000300800 */
[----:B------:R-:W0:Y:S01]  /*1aca0*/  LDS.128 R36, [R57] ;  /* 0x0000000039247984 */ /* 0x000e220000000c00 */
[----:B------:R-:W-:Y:S06]  /*1acb0*/  BAR.SYNC.DEFER_BLOCKING 0x0 ;  /* 0x0000000000007b1d */ /* 0x000fec0000010000 */
[----:B------:R-:W2:Y:S04]  /*1acc0*/  LDL.LU R41, [R1+0x3f4] ;  /* 0x0003f40001297983 */ /* 0x000ea80000300800 */
[----:B-1----:R-:W2:Y:S04]  /*1acd0*/  LDL.LU R42, [R1+0x3f8] ;  /* 0x0003f800012a7983 */ /* 0x002ea80000300800 */
[----:B------:R-:W2:Y:S04]  /*1ace0*/  LDL.LU R43, [R1+0x3fc] ;  /* 0x0003fc00012b7983 */ /* 0x000ea80000300800 */
[----:B------:R-:W3:Y:S04]  /*1acf0*/  LDL.LU R240, [R1+0x3e0] ;  /* 0x0003e00001f07983 */ /* 0x000ee80000300800 */
[----:B------:R-:W-:Y:S01]  /*1ad00*/  STSM.16.M88.4 [R0], R32 ;  /* 0x0000002000007844 */ /* 0x000fe20000000200 */
[----:B------:R-:W-:Y:S06]  /*1ad10*/  BAR.SYNC.DEFER_BLOCKING 0x0 ;  /* 0x0000000000007b1d */ /* 0x000fec0000010000 */
[----:B------:R-:W3:Y:S04]  /*1ad20*/  LDL.LU R241, [R1+0x3e4] ;  /* 0x0003e40001f17983 */ /* 0x000ee80000300800 */
[----:B------:R-:W3:Y:S04]  /*1ad30*/  LDL.LU R242, [R1+0x3e8] ;  /* 0x0003e80001f27983 */ /* 0x000ee80000300800 */
[----:B------:R-:W3:Y:S04]  /*1ad40*/  LDL.LU R243, [R1+0x3ec] ;  /* 0x0003ec0001f37983 */ /* 0x000ee80000300800 */
[----:B0-----:R0:W-:Y:S04]  /*1ad50*/  STL.64 [R1+0xe98], R36 ;  /* 0x000e982401007387 */ /* 0x0011e80000100a00 */
[----:B------:R-:W1:Y:S01]  /*1ad60*/  LDS.128 R32, [R57] ;  /* 0x0000000039207984 */ /* 0x000e620000000c00 */
[----:B------:R-:W-:Y:S06]  /*1ad70*/  BAR.SYNC.DEFER_BLOCKING 0x0 ;  /* 0x0000000000007b1d */ /* 0x000fec0000010000 */
[----:B------:R4:W-:Y:S04]  /*1ad80*/  STL.64 [R1+0xe90], R38 ;  /* 0x000e902601007387 */ /* 0x0009e80000100a00 */
[----:B0-----:R-:W2:Y:S04]  /*1ad90*/  LDL.LU R36, [R1+0x3d0] ;  /* 0x0003d00001247983 */ /* 0x001ea80000300800 */
[----:B------:R-:W2:Y:S04]  /*1ada0*/  LDL.LU R37, [R1+0x3d4] ;  /* 0x0003d40001257983 */ /* 0x000ea80000300800 */
[----:B----4-:R-:W2:Y:S04]  /*1adb0*/  LDL.LU R38, [R1+0x3d8] ;  /* 0x0003d80001267983 */ /* 0x010ea80000300800 */
[----:B------:R-:W-:Y:S01]  /*1adc0*/  STSM.16.M88.4 [R0], R28 ;  /* 0x0000001c00007844 */ /* 0x000fe20000000200 */
[----:B------:R-:W-:Y:S06]  /*1add0*/  BAR.SYNC.DEFER_BLOCKING 0x0 ;  /* 0x0000000000007b1d */ /* 0x000fec0000010000 */
[----:B------:R-:W2:Y:S01]  /*1ade0*/  LDL.LU R39, [R1+0x3dc] ;  /* 0x0003dc0001277983 */ /* 0x000ea20000300800 */
[----:B------:R-:W-:Y:S01]  /*1adf0*/  IMAD R3, R6, UR4, RZ ;  /* 0x0000000406037c24 */ /* 0x000fe2000f8e02ff */
[----:B------:R-:W-:-:S02]  /*1ae00*/  ULDC UR4, c[0x0][0x248] ;  /* 0x0000920000047ab9 */ /* 0x000fc40000000800 */
[----:B-1----:R-:W-:Y:S04]  /*1ae10*/  STL.64 [R1+0xe88], R32 ;  /* 0x000e882001007387 */ /* 0x002fe80000100a00 */
        /* <DEDUP_REMOVED lines=217> */
[----:B------:R-:W4:Y:S04]  /*1bbb0*/  LDL.LU R60, [R1+0x600] ;  /* 0x00060000013c7983 */ /* 0x000f280000300800 */
[----:B------:R-:W4:Y:S04]  /*1bbc0*/  LDL.LU R61, [R1+0x604] ;  /* 0x00060400013d7983 */ /* 0x000f280000300800 */
[----:B------:R-:W4:Y:S04]  /*1bbd0*/  LDL.LU R62, [R1+0x608] ;  /* 0x00060800013e7983 */ /* 0x000f280000300800 */
[----:B------:R-:W4:Y:S01]  /*1bbe0*/  LDL.LU R63, [R1+0x60c] ;  /* 0x00060c00013f7983 */ /* 0x000f220000300800 */
[----:B------:R-:W-:Y:S01]  /*1bbf0*/  LEA R2, P5, R3, UR6, 0x1 ;  /* 0x0000000603027c11 */ /* 0x000fe2000f8a08ff */
[----:B------:R-:W-:Y:S01]  /*1bc00*/  IMAD R6, R7, UR4, RZ ;  /* 0x0000000407067c24 */ /* 0x000fe2000f8e02ff */
[----:B------:R-:W-:Y:S01]  /*1bc10*/  ULDC UR4, c[0x0][0x22c] ;  /* 0x00008b0000047ab9 */ /* 0x000fe20000000800 */
[----:B------:R-:W0:Y:S01]  /*1bc20*/  LDS.128 R232, [R57] ;  /* 0x0000000039e87984 */ /* 0x000e220000000c00 */
[----:B------:R-:W-:Y:S01]  /*1bc30*/  LEA.HI.X.SX32 R3, R3, UR7, 0x1, P5 ;  /* 0x0000000703037c11 */ /* 0x000fe2000a8f0eff */
[----:B------:R-:W-:Y:S01]  /*1bc40*/  ULDC UR6, c[0x0][0x22c] ;  /* 0x00008b0000067ab9 */ /* 0x000fe20000000800 */
[----:B------:R-:W-:Y:S01]  /*1bc50*/  ISETP.LT.AND P5, PT, R7, UR4, !P0 ;  /* 0x0000000407007c0c */ /* 0x000fe2000c7a1270 */
[----:B------:R-:W-:Y:S01]  /*1bc60*/  BAR.SYNC.DEFER_BLOCKING 0x0 ;  /* 0x0000000000007b1d */ /* 0x000fe20000010000 */
[----:B------:R-:W-:-:S05]  /*1bc70*/  LEA R4, P6, R6, R2, 0x1 ;  /* 0x0000000206047211 */ /* 0x000fca00078c08ff */
[----:B------:R-:W-:Y:S01]  /*1bc80*/  ULDC UR4, c[0x0][0x248] ;  /* 0x0000920000047ab9 */ /* 0x000fe20000000800 */
[C---:B------:R-:W-:Y:S02]  /*1bc90*/  VIADD R10, R7.reuse, 0xa ;  /* 0x0000000a070a7836 */ /* 0x040fe40000000000 */
[----:B------:R-:W-:Y:S01]  /*1bca0*/  VIADD R16, R7, 0xd ;  /* 0x0000000d07107836 */ /* 0x000fe20000000000 */
[----:B------:R-:W-:Y:S01]  /*1bcb0*/  PRMT R11, R250, 0x7632, R11 ;  /* 0x00007632fa0b7816 */ /* 0x000fe2000000000b */
[----:B------:R-:W-:Y:S01]  /*1bcc0*/  ULDC UR7, c[0x0][0x248] ;  /* 0x0000920000077ab9 */ /* 0x000fe20000000800 */
[----:B--2---:R-:W-:Y:S01]  /*1bcd0*/  STSM.16.M88.4 [R0], R36 ;  /* 0x0000002400007844 */ /* 0x004fe20000000200 */
[----:B------:R-:W-:Y:S06]  /*1bce0*/  BAR.SYNC.DEFER_BLOCKING 0x0 ;  /* 0x0000000000007b1d */ /* 0x000fec0000010000 */
[----:B0-----:R-:W-:Y:S01]  /*1bcf0*/  STL.64 [R1+0xc38], R232 ;  /* 0x000c38e801007387 */ /* 0x001fe20000100a00 */
[----:B------:R-:W-:-:S03]  /*1bd00*/  LEA.HI.X.SX32 R5, R6, R3, 0x1, P6 ;  /* 0x0000000306057211 */ /* 0x000fc600030f0eff */
[----:B------:R-:W-:Y:S04]  /*1bd10*/  STL.64 [R1+0xc30], R234 ;  /* 0x000c30ea01007387 */ /* 0x000fe80000100a00 */
[----:B------:R-:W0:Y:S01]  /*1bd20*/  LDS.128 R236, [R57] ;  /* 0x0000000039ec7984 */ /* 0x000e220000000c00 */
[----:B------:R-:W-:Y:S06]  /*1bd30*/  BAR.SYNC.DEFER_BLOCKING 0x0 ;  /* 0x0000000000007b1d */ /* 0x000fec0000010000 */
[----:B---3--:R-:W-:Y:S02]  /*1bd40*/  STSM.16.M88.4 [R0], R240 ;  /* 0x000000f000007844 */ /* 0x008fe40000000200 */
        /* <DEDUP_REMOVED lines=9> */
[----:B------:R-:W2:Y:S04]  /*1bde0*/  LDL.LU R58, [R1+0x14] ;  /* 0x00001400013a7983 */ /* 0x000ea80000300800 */
[----:B------:R-:W0:Y:S01]  /*1bdf0*/  LDS.128 R244, [R57] ;  /* 0x0000000039f47984 */ /* 0x000e220000000c00 */
[----:B------:R-:W-:Y:S06]  /*1be00*/  BAR.SYNC.DEFER_BLOCKING 0x0 ;  /* 0x0000000000007b1d */ /* 0x000fec0000010000 */
[----:B0-----:R-:W-:Y:S04]  /*1be10*/  STL.64 [R1+0xc20], R244 ;  /* 0x000c20f401007387 */ /* 0x001fe80000100a00 */
[----:B------:R-:W-:Y:S04]  /*1be20*/  STL.64 [R1+0xc10], R246 ;  /* 0x000c10f601007387 */ /* 0x000fe80000100a00 */
[----:B----4-:R0:W-:Y:S01]  /*1be30*/  STSM.16.M88.4 [R0], R60 ;  /* 0x0000003c00007844 */ /* 0x0101e20000000200 */
[----:B------:R-:W-:Y:S01]  /*1be40*/  BAR.SYNC.DEFER_BLOCKING 0x0 ;  /* 0x0000000000007b1d */ /* 0x000fe20000010000 */
[----:B0-----:R-:W-:-:S05]  /*1be50*/  VIADD R0, R6, UR4 ;  /* 0x0000000406007c36 */ /* 0x001fca0008000000 */
[----:B------:R-:W-:Y:S02]  /*1be60*/  ULDC UR4, c[0x0][0x248] ;  /* 0x0000920000047ab9 */ /* 0x000fe40000000800 */
[C---:B------:R-:W-:Y:S01]  /*1be70*/  VIADD R6, R0.reuse, UR4 ;  /* 0x0000000400067c36 */ /* 0x040fe20008000000 */
[----:B------:R-:W-:Y:S01]  /*1be80*/  ULDC UR4, c[0x0][0x22c] ;  /* 0x00008b0000047ab9 */ /* 0x000fe20000000800 */
[----:B------:R0:W-:Y:S01]  /*1be90*/  @P5 STG.E.U16 desc[UR30][R4.64], R252 ;  /* 0x000000fc04005986 */ /* 0x0001e2000c10151e */
[----:B------:R-:W-:-:S04]  /*1bea0*/  LEA R12, P5, R0, R2, 0x1 ;  /* 0x00000002000c7211 */ /* 0x000fc800078a08ff */
[----:B------:R-:W-:Y:S02]  /*1beb0*/  LEA.HI.X.SX32 R13, R0, R3, 0x1, P5 ;  /* 0x00000003000d7211 */ /* 0x000fe400028f0eff */
[----:B0-----:R-:W-:Y:S01]  /*1bec0*/  PRMT R5, R252, 0x7632, R5 ;  /* 0x00007632fc057816 */ /* 0x001fe20000000005 */
[C---:B------:R-:W-:Y:S01]  /*1bed0*/  VIADD R4, R7.reuse, 0x5 ;  /* 0x0000000507047836 */ /* 0x040fe20000000000 */
[----:B------:R-:W3:Y:S01]  /*1bee0*/  LDL.LU R252, [R1+0xfe8] ;  /* 0x000fe80001fc7983 */ /* 0x000ee20000300800 */
[----:B------:R-:W-:-:S03]  /*1bef0*/  VIADD R0, R7, 0x6 ;  /* 0x0000000607007836 */ /* 0x000fc60000000000 */
[----:B------:R-:W4:Y:S01]  /*1bf00*/  LDL.LU R57, [R1+0x18] ;  /* 0x0000180001397983 */ /* 0x000f220000300800 */
[----:B------:R-:W-:Y:S01]  /*1bf10*/  ISETP.LT.AND P5, PT, R4, UR6, !P0 ;  /* 0x0000000604007c0c */ /* 0x000fe2000c7a1270 */
[----:B------:R-:W-:Y:S01]  /*1bf20*/  ULDC UR6, c[0x0][0x22c] ;  /* 0x00008b0000067ab9 */ /* 0x000fe20000000800 */
[C---:B------:R-:W-:Y:S01]  /*1bf30*/  LEA R4, P6, R6.reuse, R2, 0x1 ;  /* 0x0000000206047211 */ /* 0x040fe200078c08ff */
[----:B------:R-:W4:Y:S04]  /*1bf40*/  LDL.LU R59, [R1+0x1c] ;  /* 0x00001c00013b7983 */ /* 0x000f280000300800 */
[----:B------:R0:W-:Y:S02]  /*1bf50*/  @P2 STG.E.U16 desc[UR30][R12.64], R5 ;  /* 0x000000050c002986 */ /* 0x0001e4000c10151e */
[----:B0-----:R-:W-:-:S02]  /*1bf60*/  LEA.HI.X.SX32 R5, R6, R3, 0x1, P6 ;  /* 0x0000000306057211 */ /* 0x001fc400030f0eff */
[----:B------:R-:W-:Y:S01]  /*1bf70*/  ISETP.LT.AND P6, PT, R0, UR4, !P0 ;  /* 0x0000000400007c0c */ /* 0x000fe2000c7c1270 */
[----:B------:R-:W-:Y:S02]  /*1bf80*/  ULDC UR4, c[0x0][0x248] ;  /* 0x0000920000047ab9 */ /* 0x000fe40000000800 */
[----:B------:R-:W-:Y:S01]  /*1bf90*/  VIADD R6, R6, UR4 ;  /* 0x0000000406067c36 */ /* 0x000fe20008000000 */
[----:B------:R-:W-:Y:S01]  /*1bfa0*/  ULDC UR4, c[0x0][0x22c] ;  /* 0x00008b0000047ab9 */ /* 0x000fe20000000800 */
[C---:B------:R-:W-:Y:S01]  /*1bfb0*/  VIADD R0, R7.reuse, 0x7 ;  /* 0x0000000707007836 */ /* 0x040fe20000000000 */
[----:B--2---:R0:W-:Y:S04]  /*1bfc0*/  @P1 STG.E.U16 desc[UR30][R4.64], R58 ;  /* 0x0000003a04001986 */ /* 0x0041e8000c10151e */
[----:B------:R-:W-:Y:S01]  /*1bfd0*/  ISETP.LT.AND P1, PT, R0, UR4, !P0 ;  /* 0x0000000400007c0c */ /* 0x000fe2000c721270 */
[----:B------:R-:W-:Y:S01]  /*1bfe0*/  ULDC UR4, c[0x0][0x248] ;  /* 0x0000920000047ab9 */ /* 0x000fe20000000800 */
[----:B------:R-:W-:Y:S01]  /*1bff0*/  VIADD R0, R7, 0x8 ;  /* 0x0000000807007836 */ /* 0x000fe20000000000 */
[----:B0-----:R-:W-:-:S04]  /*1c000*/  LEA R4, P2, R6, R2, 0x1 ;  /* 0x0000000206047211 */ /* 0x001fc800078408ff */
[C---:B------:R-:W-:Y:S01]  /*1c010*/  LEA.HI.X.SX32 R5, R6.reuse, R3, 0x1, P2 ;  /* 0x0000000306057211 */ /* 0x040fe200010f0eff */
[----:B------:R-:W-:Y:S01]  /*1c020*/  VIADD R6, R6, UR4 ;  /* 0x0000000406067c36 */ /* 0x000fe20008000000 */
[----:B------:R-:W-:Y:S01]  /*1c030*/  ULDC UR4, c[0x0][0x248] ;  /* 0x0000920000047ab9 */ /* 0x000fe20000000800 */
[----:B------:R-:W-:Y:S01]  /*1c040*/  ISETP.LT.AND P2, PT, R0, UR6, !P0 ;  /* 0x0000000600007c0c */ /* 0x000fe2000c741270 */
[----:B------:R-:W-:Y:S01]  /*1c050*/  ULDC UR6, c[0x0][0x248] ;  /* 0x0000920000067ab9 */ /* 0x000fe20000000800 */
[----:B------:R-:W-:Y:S01]  /*1c060*/  VIADD R0, R6, UR4 ;  /* 0x0000000406007c36 */ /* 0x000fe20008000000 */
[----:B------:R-:W-:Y:S01]  /*1c070*/  ULDC UR4, c[0x0][0x22c] ;  /* 0x00008b0000047ab9 */ /* 0x000fe20000000800 */
[----:B---3--:R-:W-:-:S05]  /*1c080*/  PRMT R252, R58, 0x7632, R252 ;  /* 0x000076323afc7816 */ /* 0x008fca00000000fc */
[----:B------:R0:W-:Y:S01]  /*1c090*/  @P3 STG.E.U16 desc[UR30][R4.64], R252 ;  /* 0x000000fc04003986 */ /* 0x0001e2000c10151e */
[----:B----4-:R-:W-:Y:S02]  /*1c0a0*/  PRMT R8, R57, 0x7632, R8 ;  /* 0x0000763239087816 */ /* 0x010fe40000000008 */
[----:B0-----:R-:W-:-:S04]  /*1c0b0*/  LEA R4, P3, R6, R2, 0x1 ;  /* 0x0000000206047211 */ /* 0x001fc800078608ff */
[----:B------:R-:W-:-:S05]  /*1c0c0*/  LEA.HI.X.SX32 R5, R6, R3, 0x1, P3 ;  /* 0x0000000306057211 */ /* 0x000fca00018f0eff */
[----:B------:R0:W-:Y:S01]  /*1c0d0*/  @P4 STG.E.U16 desc[UR30][R4.64], R57 ;  /* 0x0000003904004986 */ /* 0x0001e2000c10151e */
[C---:B------:R-:W-:Y:S01]  /*1c0e0*/  VIADD R6, R0.reuse, UR6 ;  /* 0x0000000600067c36 */ /* 0x040fe20008000000 */
[----:B------:R-:W-:Y:S01]  /*1c0f0*/  PRMT R9, R59, 0x7632, R9 ;  /* 0x000076323b097816 */ /* 0x000fe20000000009 */
[----:B------:R-:W-:Y:S01]  /*1c100*/  VIADD R252, R7, 0x9 ;  /* 0x0000000907fc7836 */ /* 0x000fe20000000000 */
[----:B------:R-:W-:Y:S01]  /*1c110*/  ULDC UR6, c[0x0][0x248] ;  /* 0x0000920000067ab9 */ /* 0x000fe20000000800 */
[C---:B0-----:R-:W-:Y:S01]  /*1c120*/  LEA R4, P4, R0.reuse, R2, 0x1 ;  /* 0x0000000200047211 */ /* 0x041fe200078808ff */
[----:B------:R-:W2:Y:S03]  /*1c130*/  LDL.LU R57, [R1] ;  /* 0x0000000001397983 */ /* 0x000ea60000300800 */
[----:B------:R-:W-:-:S05]  /*1c140*/  LEA.HI.X.SX32 R5, R0, R3, 0x1, P4 ;  /* 0x0000000300057211 */ /* 0x000fca00020f0eff */
[----:B------:R0:W-:Y:S02]  /*1c150*/  @P5 STG.E.U16 desc[UR30][R4.64], R8 ;  /* 0x0000000804005986 */ /* 0x0001e4000c10151e */
[----:B0-----:R-:W-:-:S04]  /*1c160*/  LEA R4, P5, R6, R2, 0x1 ;  /* 0x0000000206047211 */ /* 0x001fc800078a08ff */
[----:B------:R-:W-:-:S05]  /*1c170*/  LEA.HI.X.SX32 R5, R6, R3, 0x1, P5 ;  /* 0x0000000306057211 */ /* 0x000fca00028f0eff */
[----:B------:R0:W-:Y:S04]  /*1c180*/  @P6 STG.E.U16 desc[UR30][R4.64], R59 ;  /* 0x0000003b04006986 */ /* 0x0001e8000c10151e */
[----:B0-----:R-:W3:Y:S01]  /*1c190*/  LDL.LU R59, [R1+0x4] ;  /* 0x00000400013b7983 */ /* 0x001ee20000300800 */
[----:B------:R-:W-:Y:S01]  /*1c1a0*/  ISETP.LT.AND P3, PT, R252, UR4, !P0 ;  /* 0x00000004fc007c0c */ /* 0x000fe2000c761270 */
[----:B------:R-:W-:Y:S02]  /*1c1b0*/  ULDC UR4, c[0x0][0x248] ;  /* 0x0000920000047ab9 */ /* 0x000fe40000000800 */
[----:B------:R-:W-:Y:S01]  /*1c1c0*/  VIADD R14, R6, UR4 ;  /* 0x00000004060e7c36 */ /* 0x000fe20008000000 */
[----:B------:R-:W-:Y:S01]  /*1c1d0*/  ULDC UR4, c[0x0][0x248] ;  /* 0x0000920000047ab9 */ /* 0x000fe20000000800 */
[----:B------:R-:W-:Y:S01]  /*1c1e0*/  VIADD R8, R7, 0xb ;  /* 0x0000000b07087836 */ /* 0x000fe20000000000 */
[----:B------:R-:W4:Y:S01]  /*1c1f0*/  LDL.LU R61, [R1+0x8] ;  /* 0x00000800013d7983 */ /* 0x000f220000300800 */
[----:B------:R-:W-:Y:S01]  /*1c200*/  VIADD R252, R14, UR4 ;  /* 0x000000040efc7c36 */ /* 0x000fe20008000000 */
[----:B------:R-:W-:-:S03]  /*1c210*/  ULDC UR4, c[0x0][0x248] ;  /* 0x0000920000047ab9 */ /* 0x000fc60000000800 */
[----:B------:R-:W-:Y:S01]  /*1c220*/  VIADD R21, R252, UR4 ;  /* 0x00000004fc157c36 */ /* 0x000fe20008000000 */
[----:B------:R-:W-:Y:S02]  /*1c230*/  ULDC UR4, c[0x0][0x22c] ;  /* 0x00008b0000047ab9 */ /* 0x000fe40000000800 */
[----:B------:R-:W-:Y:S01]  /*1c240*/  ISETP.LT.AND P4, PT, R10, UR4, !P0 ;  /* 0x000000040a007c0c */ /* 0x000fe2000c781270 */
[----:B------:R-:W-:Y:S01]  /*1c250*/  VIADD R0, R21, UR6 ;  /* 0x0000000615007c36 */ /* 0x000fe20008000000 */
[----:B------:R-:W-:Y:S01]  /*1c260*/  ULDC UR4, c[0x0][0x248] ;  /* 0x0000920000047ab9 */ /* 0x000fe20000000800 */
[----:B------:R-:W-:Y:S02]  /*1c270*/  ULDC UR6, c[0x0][0x22c] ;  /* 0x00008b0000067ab9 */ /* 0x000fe40000000800 */
[----:B------:R-:W-:Y:S01]  /*1c280*/  VIADD R19, R0, UR4 ;  /* 0x0000000400137c36 */ /* 0x000fe20008000000 */
[----:B------:R-:W-:-:S03]  /*1c290*/  ULDC UR4, c[0x0][0x248] ;  /* 0x0000920000047ab9 */ /* 0x000fc60000000800 */
[----:B------:R-:W-:Y:S01]  /*1c2a0*/  VIADD R18, R19, UR4 ;  /* 0x0000000413127c36 */ /* 0x000fe20008000000 */
[----:B------:R-:W-:-:S03]  /*1c2b0*/  ULDC UR4, c[0x0][0x248] ;  /* 0x0000920000047ab9 */ /* 0x000fc60000000800 */
[----:B------:R-:W-:Y:S01]  /*1c2c0*/  VIADD R17, R18, UR4 ;  /* 0x0000000412117c36 */ /* 0x000fe20008000000 */
[----:B------:R-:W-:-:S03]  /*1c2d0*/  ULDC UR4, c[0x0][0x248] ;  /* 0x0000920000047ab9 */ /* 0x000fc60000000800 */
[----:B------:R-:W-:Y:S01]  /*1c2e0*/  VIADD R6, R17, UR4 ;  /* 0x0000000411067c36 */ /* 0x000fe20008000000 */
[----:B------:R-:W-:-:S03]  /*1c2f0*/  ULDC UR4, c[0x0][0x248] ;  /* 0x0000920000047ab9 */ /* 0x000fc60000000800 */
[----:B------:R-:W-:Y:S01]  /*1c300*/  VIADD R13, R6, UR4 ;  /* 0x00000004060d7c36 */ /* 0x000fe20008000000 */
[----:B------:R-:W-:Y:S01]  /*1c310*/  ULDC UR4, c[0x0][0x248] ;  /* 0x0000920000047ab9 */ /* 0x000fe20000000800 */
[----:B------:R-:W-:Y:S02]  /*1c320*/  ISETP.LT.AND P5, PT, R8, UR6, !P0 ;  /* 0x0000000608007c0c */ /* 0x000fe4000c7a1270 */
[----:B------:R-:W-:Y:S01]  /*1c330*/  VIADD R12, R13, UR4 ;  /* 0x000000040d0c7c36 */ /* 0x000fe20008000000 */
[-C--:B------:R-:W-:Y:S01]  /*1c340*/  LEA R4, P6, R14, R2.reuse, 0x1 ;  /* 0x000000020e047211 */ /* 0x080fe200078c08ff */
[----:B------:R-:W-:Y:S01]  /*1c350*/  ULDC UR4, c[0x0][0x248] ;  /* 0x0000920000047ab9 */ /* 0x000fe20000000800 */
[----:B------:R-:W-:Y:S01]  /*1c360*/  VIADD R8, R7, 0xc ;  /* 0x0000000c07087836 */ /* 0x000fe20000000000 */
[----:B------:R-:W-:Y:S01]  /*1c370*/  ULDC UR6, c[0x0][0x22c] ;  /* 0x00008b0000067ab9 */ /* 0x000fe20000000800 */
[----:B------:R-:W-:Y:S01]  /*1c380*/  VIADD R10, R12, UR4 ;  /* 0x000000040c0a7c36 */ /* 0x000fe20008000000 */
[----:B------:R-:W-:Y:S01]  /*1c390*/  LEA.HI.X.SX32 R5, R14, R3, 0x1, P6 ;  /* 0x000000030e057211 */ /* 0x000fe200030f0eff */
[----:B------:R-:W-:Y:S01]  /*1c3a0*/  ULDC UR4, c[0x0][0x248] ;  /* 0x0000920000047ab9 */ /* 0x000fe20000000800 */
[----:B------:R-:W-:Y:S01]  /*1c3b0*/  ISETP.LT.AND P6, PT, R8, UR6, !P0 ;  /* 0x0000000608007c0c */ /* 0x000fe2000c7c1270 */
[----:B------:R-:W-:Y:S01]  /*1c3c0*/  VIADD R8, R10, UR4 ;  /* 0x000000040a087c36 */ /* 0x000fe20008000000 */
[----:B------:R-:W-:Y:S01]  /*1c3d0*/  ULDC UR4, c[0x0][0x248] ;  /* 0x0000920000047ab9 */ /* 0x000fe20000000800 */
[----:B------:R0:W-:Y:S01]  /*1c3e0*/  @P1 STG.E.U16 desc[UR30][R4.64], R9 ;  /* 0x0000000904001986 */ /* 0x0001e2000c10151e */
[----:B------:R-:W-:Y:S01]  /*1c3f0*/  ULDC UR6, c[0x0][0x248] ;  /* 0x0000920000067ab9 */ /* 0x000fe20000000800 */
[----:B0-----:R-:W-:Y:S01]  /*1c400*/  VIADD R9, R8, UR4 ;  /* 0x0000000408097c36 */ /* 0x001fe20008000000 */
[----:B------:R-:W-:Y:S01]  /*1c410*/  LEA R4, P1, R252, R2, 0x1 ;  /* 0x00000002fc047211 */ /* 0x000fe200078208ff */
[----:B------:R-:W-:-:S02]  /*1c420*/  ULDC UR4, c[0x0][0x248] ;  /* 0x0000920000047ab9 */ /* 0x000fc40000000800 */
[----:B------:R-:W-:Y:S01]  /*1c430*/  VIADD R14, R9, UR4 ;  /* 0x00000004090e7c36 */ /* 0x000fe20008000000 */
[----:B------:R-:W-:Y:S01]  /*1c440*/  LEA.HI.X.SX32 R5, R252, R3, 0x1, P1 ;  /* 0x00000003fc057211 */ /* 0x000fe200008f0eff */
[----:B------:R-:W-:Y:S02]  /*1c450*/  ULDC UR4, c[0x0][0x22c] ;  /* 0x00008b0000047ab9 */ /* 0x000fe40000000800 */
[----:B------:R-:W-:Y:S01]  /*1c460*/  VIADD R15, R14, UR6 ;  /* 0x000000060e0f7c36 */ /* 0x000fe20008000000 */
[----:B------:R-:W-:Y:S01]  /*1c470*/  ISETP.LT.AND P1, PT, R16, UR4, !P0 ;  /* 0x0000000410007c0c */ /* 0x000fe2000c721270 */
[----:B------:R-:W-:Y:S01]  /*1c480*/  ULDC UR4, c[0x0][0x248] ;  /* 0x0000920000047ab9 */ /* 0x000fe20000000800 */
[----:B------:R-:W-:Y:S01]  /*1c490*/  VIADD R252, R7, 0xe ;  /* 0x0000000e07fc7836 */ /* 0x000fe20000000000 */
[----:B------:R-:W-:Y:S01]  /*1c4a0*/  ULDC UR6, c[0x0][0x248] ;  /* 0x0000920000067ab9 */ /* 0x000fe20000000800 */
[----:B------:R-:W-:Y:S01]  /*1c4b0*/  VIADD R16, R15, UR4 ;  /* 0x000000040f107c36 */ /* 0x000fe20008000000 */
[----:B------:R-:W-:-:S03]  /*1c4c0*/  ULDC UR4, c[0x0][0x248] ;  /* 0x0000920000047ab9 */ /* 0x000fc60000000800 */
[----:B------:R-:W-:Y:S01]  /*1c4d0*/  VIADD R60, R16, UR4 ;  /* 0x00000004103c7c36 */ /* 0x000fe20008000000 */
[----:B------:R-:W-:-:S03]  /*1c4e0*/  ULDC UR4, c[0x0][0x248] ;  /* 0x0000920000047ab9 */ /* 0x000fc60000000800 */
[----:B------:R-:W-:Y:S01]  /*1c4f0*/  VIADD R58, R60, UR4 ;  /* 0x000000043c3a7c36 */ /* 0x000fe20008000000 */
[----:B------:R-:W-:Y:S01]  /*1c500*/  ULDC UR4, c[0x0][0x22c] ;  /* 0x00008b0000047ab9 */ /* 0x000fe20000000800 */
[----:B--2---:R0:W-:Y:S01]  /*1c510*/  @P2 STG.E.U16 desc[UR30][R4.64], R57 ;  /* 0x0000003904002986 */ /* 0x0041e2000c10151e */
[----:B------:R-:W-:Y:S02]  /*1c520*/  PRMT R20, R57, 0x7632, R20 ;  /* 0x0000763239147816 */ /* 0x000fe40000000014 */
[----:B0-----:R-:W-:-:S04]  /*1c530*/  LEA R4, P2, R21, R2, 0x1 ;  /* 0x0000000215047211 */ /* 0x001fc800078408ff */
[----:B------:R-:W-:Y:S02]  /*1c540*/  LEA.HI.X.SX32 R5, R21, R3, 0x1, P2 ;  /* 0x0000000315057211 */ /* 0x000fe400010f0eff */
[----:B------:R-:W-:-:S03]  /*1c550*/  ISETP.LT.AND P2, PT, R252, UR4, !P0 ;  /* 0x00000004fc007c0c */ /* 0x000fc6000c741270 */
[----:B------:R0:W-:Y:S01]  /*1c560*/  @P3 STG.E.U16 desc[UR30][R4.64], R20 ;  /* 0x0000001404003986 */ /* 0x0001e2000c10151e */
[----:B------:R-:W-:Y:S01]  /*1c570*/  VIADD R252, R7, 0xf ;  /* 0x0000000f07fc7836 */ /* 0x000fe20000000000 */
[----:B------:R-:W-:Y:S01]  /*1c580*/  ULDC UR4, c[0x0][0x248] ;  /* 0x0000920000047ab9 */ /* 0x000fe20000000800 */
[----:B------:R-:W-:Y:S01]  /*1c590*/  VIADD R57, R58, UR6 ;  /* 0x000000063a397c36 */ /* 0x000fe20008000000 */
[----:B------:R-:W-:Y:S01]  /*1c5a0*/  ULDC UR6, c[0x0][0x22c] ;  /* 0x00008b0000067ab9 */ /* 0x000fe20000000800 */
[----:B0-----:R-:W-:-:S04]  /*1c5b0*/  LEA R4, P3, R0, R2, 0x1 ;  /* 0x0000000200047211 */ /* 0x001fc800078608ff */
[----:B------:R-:W-:Y:S02]  /*1c5c0*/  LEA.HI.X.SX32 R5, R0, R3, 0x1, P3 ;  /* 0x0000000300057211 */ /* 0x000fe400018f0eff */
[----:B------:R-:W-:Y:S01]  /*1c5d0*/  ISETP.LT.AND P3, PT, R252, UR6, !P0 ;  /* 0x00000006fc007c0c */ /* 0x000fe2000c761270 */
[----:B------:R-:W-:Y:S01]  /*1c5e0*/  VIADD R55, R57, UR4 ;  /* 0x0000000439377c36 */ /* 0x000fe20008000000 */
[----:B---3--:R-:W-:Y:S01]  /*1c5f0*/  PRMT R252, R59, 0x7632, R252 ;  /* 0x000076323bfc7816 */ /* 0x008fe200000000fc */
[----:B------:R0:W-:Y:S01]  /*1c600*/  @P4 STG.E.U16 desc[UR30][R4.64], R59 ;  /* 0x0000003b04004986 */ /* 0x0001e2000c10151e */
[----:B------:R-:W-:Y:S01]  /*1c610*/  ULDC UR4, c[0x0][0x248] ;  /* 0x0000920000047ab9 */ /* 0x000fe20000000800 */
[----:B------:R-:W-:Y:S01]  /*1c620*/  VIADD R0, R7, 0x10 ;  /* 0x0000001007007836 */ /* 0x000fe20000000000 */
[----:B------:R-:W-:Y:S01]  /*1c630*/  ULDC UR6, c[0x0][0x22c] ;  /* 0x00008b0000067ab9 */ /* 0x000fe20000000800 */
[----:B0-----:R-:W2:Y:S01]  /*1c640*/  LDL.LU R59, [R1+0xc] ;  /* 0x00000c00013b7983 */ /* 0x001ea20000300800 */
        /* <DEDUP_REMOVED lines=10> */
[----:B------:R-:W-:Y:S02]  /*1c6f0*/  LEA R4, P4, R19, R2, 0x1 ;  /* 0x0000000213047211 */ /* 0x000fe400078808ff */
[----:B------:R-:W-:Y:S01]  /*1c700*/  VIADD R45, R47, UR4 ;  /* 0x000000042f2d7c36 */ /* 0x000fe20008000000 */
[----:B------:R-:W-:Y:S01]  /*1c710*/  ULDC UR4, c[0x0][0x248] ;  /* 0x0000920000047ab9 */ /* 0x000fe20000000800 */
[----:B------:R-:W-:Y:S02]  /*1c720*/  LEA.HI.X.SX32 R5, R19, R3, 0x1, P4 ;  /* 0x0000000313057211 */ /* 0x000fe400020f0eff */
[----:B------:R-:W-:Y:S01]  /*1c730*/  VIADD R44, R45, UR4 ;  /* 0x000000042d2c7c36 */ /* 0x000fe20008000000 */
[----:B------:R-:W-:-:S03]  /*1c740*/  ULDC UR4, c[0x0][0x248] ;  /* 0x0000920000047ab9 */ /* 0x000fc60000000800 */
[----:B------:R-:W-:Y:S01]  /*1c750*/  VIADD R32, R44, UR4 ;  /* 0x000000042c207c36 */ /* 0x000fe20008000000 */
[----:B------:R-:W-:Y:S01]  /*1c760*/  ULDC UR4, c[0x0][0x248] ;  /* 0x0000920000047ab9 */ /* 0x000fe20000000800 */
[----:B------:R-:W-:Y:S01]  /*1c770*/  ISETP.LT.AND P4, PT, R0, UR6, !P0 ;  /* 0x0000000600007c0c */ /* 0x000fe2000c781270 */
[----:B------:R0:W-:Y:S01]  /*1c780*/  @P5 STG.E.U16 desc[UR30][R4.64], R252 ;  /* 0x000000fc04005986 */ /* 0x0001e2000c10151e */
[----:B------:R-:W-:Y:S01]  /*1c790*/  VIADD R43, R32, UR4 ;  /* 0x00000004202b7c36 */ /* 0x000fe20008000000 */
[----:B------:R-:W-:Y:S01]  /*1c7a0*/  ULDC UR6, c[0x0][0x248] ;  /* 0x0000920000067ab9 */ /* 0x000fe20000000800 */
[----:B------:R-:W-:Y:S01]  /*1c7b0*/  VIADD R0, R7, 0x11 ;  /* 0x0000001107007836 */ /* 0x000fe20000000000 */
[----:B------:R-:W-:Y:S01]  /*1c7c0*/  ULDC UR4, c[0x0][0x22c] ;  /* 0x00008b0000047ab9 */ /* 0x000fe20000000800 */
[----:B------:R-:W-:Y:S01]  /*1c7d0*/  VIADD R42, R43, UR6 ;  /* 0x000000062b2a7c36 */ /* 0x000fe20008000000 */
[----:B------:R-:W-:Y:S01]  /*1c7e0*/  ULDC UR6, c[0x0][0x248] ;  /* 0x0000920000067ab9 */ /* 0x000fe20000000800 */
[----:B0-----:R-:W-:-:S04]  /*1c7f0*/  LEA R4, P5, R18, R2, 0x1 ;  /* 0x0000000212047211 */ /* 0x001fc800078a08ff */
[----:B------:R-:W-:Y:S02]  /*1c800*/  LEA.HI.X.SX32 R5, R18, R3, 0x1, P5 ;  /* 0x0000000312057211 */ /* 0x000fe400028f0eff */
[----:B------:R-:W-:Y:S01]  /*1c810*/  ISETP.LT.AND P5, PT, R0, UR4, !P0 ;  /* 0x0000000400007c0c */ /* 0x000fe2000c7a1270 */
[----:B------:R-:W-:Y:S02]  /*1c820*/  ULDC UR4, c[0x0][0x248] ;  /* 0x0000920000047ab9 */ /* 0x000fe40000000800 */
[----:B------:R-:W-:Y:S01]  /*1c830*/  VIADD R41, R42, UR4 ;  /* 0x000000042a297c36 */ /* 0x000fe20008000000 */
[----:B------:R-:W-:-:S03]  /*1c840*/  ULDC UR4, c[0x0][0x248] ;  /* 0x0000920000047ab9 */ /* 0x000fc60000000800 */
[----:B------:R-:W-:Y:S01]  /*1c850*/  VIADD R40, R41, UR4 ;  /* 0x0000000429287c36 */ /* 0x000fe20008000000 */
[----:B------:R-:W-:Y:S01]  /*1c860*/  ULDC UR4, c[0x0][0x248] ;  /* 0x0000920000047ab9 */ /* 0x000fe20000000800 */
[----:B----4-:R0:W-:Y:S01]  /*1c870*/  @P6 STG.E.U16 desc[UR30][R4.64], R61 ;  /* 0x0000003d04006986 */ /* 0x0101e2000c10151e */
[----:B------:R-:W-:Y:S02]  /*1c880*/  VIADD R0, R7, 0x12 ;  /* 0x0000001207007836 */ /* 0x000fe40000000000 */
[----:B------:R-:W-:Y:S01]  /*1c890*/  VIADD R39, R40, UR4 ;  /* 0x0000000428277c36 */ /* 0x000fe20008000000 */
[----:B------:R-:W-:-:S03]  /*1c8a0*/  ULDC UR4, c[0x0][0x22c] ;  /* 0x00008b0000047ab9 */ /* 0x000fc60000000800 */
[----:B------:R-:W-:Y:S01]  /*1c8b0*/  VIADD R38, R39, UR6 ;  /* 0x0000000627267c36 */ /* 0x000fe20008000000 */
[----:B------:R-:W-:Y:S01]  /*1c8c0*/  PRMT R252, R61, 0x7632, R252 ;  /* 0x000076323dfc7816 */ /* 0x000fe200000000fc */
        /* <DEDUP_REMOVED lines=13> */
[----:B------:R0:W-:Y:S02]  /*1c9a0*/  @P1 STG.E.U16 desc[UR30][R4.64], R252 ;  /* 0x000000fc04001986 */ /* 0x0001e4000c10151e */
[----:B------:R-:W-:Y:S01]  /*1c9b0*/  VIADD R33, R34, UR4 ;  /* 0x0000000422217c36 */ /* 0x000fe20008000000 */
[----:B------:R-:W-:-:S03]  /*1c9c0*/  ULDC UR4, c[0x0][0x248] ;  /* 0x0000920000047ab9 */ /* 0x000fc60000000800 */
[----:B------:R-:W-:Y:S01]  /*1c9d0*/  VIADD R18, R33, UR4 ;  /* 0x0000000421127c36 */ /* 0x000fe20008000000 */
[----:B------:R-:W-:Y:S01]  /*1c9e0*/  ULDC UR4, c[0x0][0x248] ;  /* 0x0000920000047ab9 */ /* 0x000fe20000000800 */
[----:B0-----:R-:W-:-:S04]  /*1c9f0*/  LEA R4, P1, R6, R2, 0x1 ;  /* 0x0000000206047211 */ /* 0x001fc800078208ff */
[----:B------:R-:W-:Y:S01]  /*1ca00*/  LEA.HI.X.SX32 R5, R6, R3, 0x1, P1 ;  /* 0x0000000306057211 */ /* 0x000fe200008f0eff */
[----:B------:R-:W-:Y:S02]  /*1ca10*/  VIADD R0, R7, 0x13 ;  /* 0x0000001307007836 */ /* 0x000fe40000000000 */
[----:B------:R-:W-:Y:S01]  /*1ca20*/  VIADD R31, R18, UR4 ;  /* 0x00000004121f7c36 */ /* 0x000fe20008000000 */
[----:B------:R-:W-:Y:S02]  /*1ca30*/  ULDC UR4, c[0x0][0x248] ;  /* 0x0000920000047ab9 */ /* 0x000fe40000000800 */
[----:B------:R-:W-:Y:S01]  /*1ca40*/  ISETP.LT.AND P1, PT, R0, UR6, !P0 ;  /* 0x0000000600007c0c */ /* 0x000fe2000c721270 */
[----:B------:R-:W-:Y:S01]  /*1ca50*/  VIADD R30, R31, UR4 ;  /* 0x000000041f1e7c36 */ /* 0x000fe20008000000 */
[----:B------:R-:W-:Y:S01]  /*1ca60*/  ULDC UR4, c[0x0][0x248] ;  /* 0x0000920000047ab9 */ /* 0x000fe20000000800 */
[----:B------:R-:W-:Y:S01]  /*1ca70*/  VIADD R0, R7, 0x14 ;  /* 0x0000001407007836 */ /* 0x000fe20000000000 */
[----:B------:R-:W-:Y:S01]  /*1ca80*/  ULDC UR6, c[0x0][0x22c] ;  /* 0x00008b0000067ab9 */ /* 0x000fe20000000800 */
[----:B------:R-:W-:Y:S01]  /*1ca90*/  VIADD R29, R30, UR4 ;  /* 0x000000041e1d7c36 */ /* 0x000fe20008000000 */
[----:B------:R-:W-:-:S03]  /*1caa0*/  ULDC UR4, c[0x0][0x248] ;  /* 0x0000920000047ab9 */ /* 0x000fc60000000800 */
[----:B------:R-:W-:Y:S01]  /*1cab0*/  VIADD R28, R29, UR4 ;  /* 0x000000041d1c7c36 */ /* 0x000fe20008000000 */
[----:B------:R-:W-:Y:S01]  /*1cac0*/  ULDC UR4, c[0x0][0x22c] ;  /* 0x00008b0000047ab9 */ /* 0x000fe20000000800 */
[----:B------:R-:W-:Y:S02]  /*1cad0*/  PRMT R56, R251, 0x7632, R56 ;  /* 0x00007632fb387816 */ /* 0x000fe40000000038 */
[----:B------:R-:W-:Y:S01]  /*1cae0*/  PRMT R53, R64, 0x7632, R53 ;  /* 0x0000763240357816 */ /* 0x000fe20000000035 */
[----:B--2---:R0:W-:Y:S01]  /*1caf0*/  @P2 STG.E.U16 desc[UR30][R4.64], R59 ;  /* 0x0000003b04002986 */ /* 0x0041e2000c10151e */
[----:B------:R-:W-:Y:S02]  /*1cb00*/  PRMT R6, R59, 0x7632, R6 ;  /* 0x000076323b067816 */ /* 0x000fe40000000006 */
[----:B0-----:R-:W-:-:S04]  /*1cb10*/  LEA R4, P2, R13, R2, 0x1 ;  /* 0x000000020d047211 */ /* 0x001fc800078408ff */
[----:B------:R-:W-:Y:S02]  /*1cb20*/  LEA.HI.X.SX32 R5, R13, R3, 0x1, P2 ;  /* 0x000000030d057211 */ /* 0x000fe400010f0eff */
[----:B------:R-:W-:Y:S01]  /*1cb30*/  ISETP.LT.AND P2, PT, R0, UR6, !P0 ;  /* 0x0000000600007c0c */ /* 0x000fe2000c741270 */
[----:B------:R-:W-:Y:S01]  /*1cb40*/  VIADD R0, R7, 0x15 ;  /* 0x0000001507007836 */ /* 0x000fe20000000000 */
[----:B------:R-:W-:Y:S01]  /*1cb50*/  ULDC UR6, c[0x0][0x248] ;  /* 0x0000920000067ab9 */ /* 0x000fe20000000800 */
[----:B------:R0:W-:Y:S01]  /*1cb60*/  @P3 STG.E.U16 desc[UR30][R4.64], R6 ;  /* 0x0000000604003986 */ /* 0x0001e2000c10151e */
        /* <DEDUP_REMOVED lines=10> */
[----:B------:R0:W-:Y:S01]  /*1cc10*/  @P4 STG.E.U16 desc[UR30][R4.64], R248 ;  /* 0x000000f804004986 */ /* 0x0001e2000c10151e */
        /* <DEDUP_REMOVED lines=14> */
[----:B------:R-:W-:Y:S02]  /*1cd00*/  PRMT R248, R248, 0x7632, R248 ;  /* 0x00007632f8f87816 */ /* 0x000fe400000000f8 */
[----:B------:R-:W-:Y:S01]  /*1cd10*/  VIADD R13, R19, UR4 ;  /* 0x00000004130d7c36 */ /* 0x000fe20008000000 */
[----:B------:R-:W-:-:S03]  /*1cd20*/  ULDC UR4, c[0x0][0x248] ;  /* 0x0000920000047ab9 */ /* 0x000fc60000000800 */
[----:B------:R-:W-:Y:S01]  /*1cd30*/  VIADD R10, R13, UR4 ;  /* 0x000000040d0a7c36 */ /* 0x000fe20008000000 */
[----:B------:R0:W-:Y:S01]  /*1cd40*/  @P5 STG.E.U16 desc[UR30][R4.64], R248 ;  /* 0x000000f804005986 */ /* 0x0001e2000c10151e */
[----:B------:R-:W-:Y:S02]  /*1cd50*/  ULDC UR4, c[0x0][0x248] ;  /* 0x0000920000047ab9 */ /* 0x000fe40000000800 */
[----:B------:R-:W-:Y:S01]  /*1cd60*/  VIADD R12, R10, UR4 ;  /* 0x000000040a0c7c36 */ /* 0x000fe20008000000 */
[----:B------:R-:W-:Y:S01]  /*1cd70*/  ULDC UR4, c[0x0][0x248] ;  /* 0x0000920000047ab9 */ /* 0x000fe20000000800 */
[----:B0-----:R-:W-:-:S04]  /*1cd80*/  LEA R4, P5, R8, R2, 0x1 ;  /* 0x0000000208047211 */ /* 0x001fc800078a08ff */
[----:B------:R-:W-:Y:S01]  /*1cd90*/  LEA.HI.X.SX32 R5, R8, R3, 0x1, P5 ;  /* 0x0000000308057211 */ /* 0x000fe200028f0eff */
[----:B------:R-:W-:Y:S01]  /*1cda0*/  VIADD R8, R12, UR4 ;  /* 0x000000040c087c36 */ /* 0x000fe20008000000 */
[----:B------:R-:W-:Y:S01]  /*1cdb0*/  ULDC UR4, c[0x0][0x248] ;  /* 0x0000920000047ab9 */ /* 0x000fe20000000800 */
[C---:B------:R-:W-:Y:S02]  /*1cdc0*/  VIADD R0, R7.reuse, 0x17 ;  /* 0x0000001707007836 */ /* 0x040fe40000000000 */
[----:B------:R-:W-:Y:S01]  /*1cdd0*/  VIADD R252, R8, UR4 ;  /* 0x0000000408fc7c36 */ /* 0x000fe20008000000 */
[----:B------:R0:W-:Y:S01]  /*1cde0*/  @P6 STG.E.U16 desc[UR30][R4.64], R249 ;  /* 0x000000f904006986 */ /* 0x0001e2000c10151e */
[----:B------:R-:W-:Y:S01]  /*1cdf0*/  ULDC UR4, c[0x0][0x248] ;  /* 0x0000920000047ab9 */ /* 0x000fe20000000800 */
[----:B------:R-:W-:Y:S01]  /*1ce00*/  ISETP.LT.AND P5, PT, R0, UR6, !P0 ;  /* 0x0000000600007c0c */ /* 0x000fe2000c7a1270 */
[----:B------:R-:W-:Y:S01]  /*1ce10*/  VIADD R0, R7, 0x18 ;  /* 0x0000001807007836 */ /* 0x000fe20000000000 */
[----:B------:R-:W-:Y:S01]  /*1ce20*/  ULDC UR6, c[0x0][0x22c] ;  /* 0x00008b0000067ab9 */ /* 0x000fe20000000800 */
[----:B0-----:R-:W-:Y:S01]  /*1ce30*/  LEA R4, P6, R9, R2, 0x1 ;  /* 0x0000000209047211 */ /* 0x001fe200078c08ff */
[----:B------:R-:W-:Y:S01]  /*1ce40*/  VIADD R249, R252, UR4 ;  /* 0x00000004fcf97c36 */ /* 0x000fe20008000000 */
[----:B------:R-:W-:-:S02]  /*1ce50*/  ULDC UR4, c[0x0][0x248] ;  /* 0x0000920000047ab9 */ /* 0x000fc40000000800 */
[----:B------:R-:W-:Y:S01]  /*1ce60*/  LEA.HI.X.SX32 R5, R9, R3, 0x1, P6 ;  /* 0x0000000309057211 */ /* 0x000fe200030f0eff */
[----:B------:R-:W-:Y:S01]  /*1ce70*/  VIADD R248, R249, UR4 ;  /* 0x00000004f9f87c36 */ /* 0x000fe20008000000 */
[----:B------:R-:W-:Y:S01]  /*1ce80*/  ULDC UR4, c[0x0][0x248] ;  /* 0x0000920000047ab9 */ /* 0x000fe20000000800 */
[----:B------:R-:W-:Y:S02]  /*1ce90*/  VIADD R9, R7, 0x19 ;  /* 0x0000001907097836 */ /* 0x000fe40000000000 */
[----:B------:R0:W-:Y:S01]  /*1cea0*/  @P1 STG.E.U16 desc[UR30][R4.64], R6 ;  /* 0x0000000604001986 */ /* 0x0001e2000c10151e */
[----:B------:R-:W-:Y:S01]  /*1ceb0*/  ISETP.LT.AND P6, PT, R0, UR6, !P0 ;  /* 0x0000000600007c0c */ /* 0x000fe2000c7c1270 */
[----:B------:R-:W-:Y:S01]  /*1cec0*/  ULDC UR6, c[0x0][0x248] ;  /* 0x0000920000067ab9 */ /* 0x000fe20000000800 */
[----:B0-----:R-:W-:Y:S01]  /*1ced0*/  LEA R4, P1, R14, R2, 0x1 ;  /* 0x000000020e047211 */ /* 0x001fe200078208ff */
[----:B------:R-:W-:Y:S01]  /*1cee0*/  VIADD R6, R248, UR4 ;  /* 0x00000004f8067c36 */ /* 0x000fe20008000000 */
[----:B------:R-:W-:-:S02]  /*1cef0*/  ULDC UR4, c[0x0][0x22c] ;  /* 0x00008b0000047ab9 */ /* 0x000fc40000000800 */
[----:B------:R-:W-:Y:S01]  /*1cf00*/  LEA.HI.X.SX32 R5, R14, R3, 0x1, P1 ;  /* 0x000000030e057211 */ /* 0x000fe200008f0eff */
[----:B------:R-:W-:Y:S01]  /*1cf10*/  VIADD R0, R6, UR6 ;  /* 0x0000000606007c36 */ /* 0x000fe20008000000 */
[----:B------:R-:W-:Y:S01]  /*1cf20*/  ISETP.LT.AND P1, PT, R9, UR4, !P0 ;  /* 0x0000000409007c0c */ /* 0x000fe2000c721270 */
[----:B------:R-:W-:Y:S01]  /*1cf30*/  ULDC UR4, c[0x0][0x248] ;  /* 0x0000920000047ab9 */ /* 0x000fe20000000800 */
[----:B------:R-:W-:Y:S01]  /*1cf40*/  VIADD R14, R7, 0x1a ;  /* 0x0000001a070e7836 */ /* 0x000fe20000000000 */
[----:B------:R0:W-:Y:S01]  /*1cf50*/  @P2 STG.E.U16 desc[UR30][R4.64], R250 ;  /* 0x000000fa04002986 */ /* 0x0001e2000c10151e */
[----:B------:R-:W-:Y:S01]  /*1cf60*/  VIADD R9, R0, UR4 ;  /* 0x0000000400097c36 */ /* 0x000fe20008000000 */
[----:B------:R-:W-:Y:S01]  /*1cf70*/  ULDC UR4, c[0x0][0x248] ;  /* 0x0000920000047ab9 */ /* 0x000fe20000000800 */
[----:B------:R-:W-:Y:S02]  /*1cf80*/  ULDC UR6, c[0x0][0x248] ;  /* 0x0000920000067ab9 */ /* 0x000fe40000000800 */
[----:B0-----:R-:W-:Y:S01]  /*1cf90*/  VIADD R250, R9, UR4 ;  /* 0x0000000409fa7c36 */ /* 0x001fe20008000000 */
[----:B------:R-:W-:Y:S01]  /*1cfa0*/  ULDC UR4, c[0x0][0x248] ;  /* 0x0000920000047ab9 */ /* 0x000fe20000000800 */
[----:B------:R-:W-:-:S02]  /*1cfb0*/  LEA R4, P2, R15, R2, 0x1 ;  /* 0x000000020f047211 */ /* 0x000fc400078408ff */
[----:B------:R-:W-:Y:S01]  /*1cfc0*/  VIADD R26, R250, UR4 ;  /* 0x00000004fa1a7c36 */ /* 0x000fe20008000000 */
[----:B------:R-:W-:Y:S01]  /*1cfd0*/  ULDC UR4, c[0x0][0x22c] ;  /* 0x00008b0000047ab9 */ /* 0x000fe20000000800 */
[----:B------:R-:W-:Y:S02]  /*1cfe0*/  LEA.HI.X.SX32 R5, R15, R3, 0x1, P2 ;  /* 0x000000030f057211 */ /* 0x000fe400010f0eff */
[----:B------:R-:W-:Y:S01]  /*1cff0*/  VIADD R21, R26, UR6 ;  /* 0x000000061a157c36 */ /* 0x000fe20008000000 */
[----:B------:R-:W-:Y:S01]  /*1d000*/  ISETP.LT.AND P2, PT, R14, UR4, !P0 ;  /* 0x000000040e007c0c */ /* 0x000fe2000c741270 */
[----:B------:R-:W-:Y:S01]  /*1d010*/  ULDC UR4, c[0x0][0x248] ;  /* 0x0000920000047ab9 */ /* 0x000fe20000000800 */
[----:B------:R0:W-:Y:S01]  /*1d020*/  @P3 STG.E.U16 desc[UR30][R4.64], R11 ;  /* 0x0000000b04003986 */ /* 0x0001e2000c10151e */
[----:B------:R-:W-:Y:S01]  /*1d030*/  VIADD R15, R21, UR4 ;  /* 0x00000004150f7c36 */ /* 0x000fe20008000000 */
[----:B------:R-:W-:Y:S01]  /*1d040*/  ULDC UR4, c[0x0][0x248] ;  /* 0x0000920000047ab9 */ /* 0x000fe20000000800 */
[----:B------:R-:W-:-:S02]  /*1d050*/  ULDC UR6, c[0x0][0x22c] ;  /* 0x00008b0000067ab9 */ /* 0x000fc40000000800 */
[----:B------:R-:W-:Y:S01]  /*1d060*/  VIADD R14, R15, UR4 ;  /* 0x000000040f0e7c36 */ /* 0x000fe20008000000 */
[----:B------:R-:W-:-:S03]  /*1d070*/  ULDC UR4, c[0x0][0x248] ;  /* 0x0000920000047ab9 */ /* 0x000fc60000000800 */
[----:B------:R-:W-:Y:S01]  /*1d080*/  VIADD R17, R14, UR4 ;  /* 0x000000040e117c36 */ /* 0x000fe20008000000 */
[----:B------:R-:W-:Y:S01]  /*1d090*/  ULDC UR4, c[0x0][0x248] ;  /* 0x0000920000047ab9 */ /* 0x000fe20000000800 */
[----:B0-----:R-:W-:Y:S01]  /*1d0a0*/  LEA R4, P3, R16, R2, 0x1 ;  /* 0x0000000210047211 */ /* 0x001fe200078608ff */
[----:B------:R-:W-:-:S03]  /*1d0b0*/  VIADD R11, R7, 0x1b ;  /* 0x0000001b070b7836 */ /* 0x000fc60000000000 */
[----:B------:R-:W-:Y:S01]  /*1d0c0*/  LEA.HI.X.SX32 R5, R16, R3, 0x1, P3 ;  /* 0x0000000310057211 */ /* 0x000fe200018f0eff */
[----:B------:R-:W-:Y:S01]  /*1d0d0*/  VIADD R16, R17, UR4 ;  /* 0x0000000411107c36 */ /* 0x000fe20008000000 */
[----:B------:R-:W-:Y:S01]  /*1d0e0*/  ULDC UR4, c[0x0][0x248] ;  /* 0x0000920000047ab9 */ /* 0x000fe20000000800 */
[----:B------:R-:W-:Y:S01]  /*1d0f0*/  ISETP.LT.AND P3, PT, R11, UR6, !P0 ;  /* 0x000000060b007c0c */ /* 0x000fe2000c761270 */
        /* <DEDUP_REMOVED lines=12> */
[----:B------:R-:W-:-:S03]  /*1d1c0*/  ULDC UR4, c[0x0][0x248] ;  /* 0x0000920000047ab9 */ /* 0x000fc60000000800 */
[----:B------:R-:W-:Y:S01]  /*1d1d0*/  VIADD R130, R131, UR4 ;  /* 0x0000000483827c36 */ /* 0x000fe20008000000 */
[----:B------:R-:W-:Y:S01]  /*1d1e0*/  ULDC UR4, c[0x0][0x248] ;  /* 0x0000920000047ab9 */ /* 0x000fe20000000800 */
[----:B------:R0:W-:Y:S01]  /*1d1f0*/  @P5 STG.E.U16 desc[UR30][R4.64], R56 ;  /* 0x0000003804005986 */ /* 0x0001e2000c10151e */
[----:B------:R-:W-:Y:S01]  /*1d200*/  ISETP.LT.AND P4, PT, R59, UR6, !P0 ;  /* 0x000000063b007c0c */ /* 0x000fe2000c781270 */
[----:B------:R-:W-:Y:S01]  /*1d210*/  VIADD R114, R130, UR4 ;  /* 0x0000000482727c36 */ /* 0x000fe20008000000 */
[----:B------:R-:W-:Y:S01]  /*1d220*/  ULDC UR6, c[0x0][0x248] ;  /* 0x0000920000067ab9 */ /* 0x000fe20000000800 */
[----:B------:R-:W-:Y:S02]  /*1d230*/  ULDC UR4, c[0x0][0x22c] ;  /* 0x00008b0000047ab9 */ /* 0x000fe40000000800 */
[----:B------:R-:W-:Y:S01]  /*1d240*/  VIADD R139, R114, UR6 ;  /* 0x00000006728b7c36 */ /* 0x000fe20008000000 */
[----:B------:R-:W-:Y:S01]  /*1d250*/  ULDC UR6, c[0x0][0x248] ;  /* 0x0000920000067ab9 */ /* 0x000fe20000000800 */
[----:B0-----:R-:W-:Y:S01]  /*1d260*/  LEA R4, P5, R58, R2, 0x1 ;  /* 0x000000023a047211 */ /* 0x001fe200078a08ff */
[----:B------:R-:W-:-:S03]  /*1d270*/  VIADD R56, R7, 0x1d ;  /* 0x0000001d07387836 */ /* 0x000fc60000000000 */
[----:B------:R-:W-:Y:S02]  /*1d280*/  LEA.HI.X.SX32 R5, R58, R3, 0x1, P5 ;  /* 0x000000033a057211 */ /* 0x000fe400028f0eff */
[----:B------:R-:W-:Y:S01]  /*1d290*/  ISETP.LT.AND P5, PT, R56, UR4, !P0 ;  /* 0x0000000438007c0c */ /* 0x000fe2000c7a1270 */
[----:B------:R-:W-:Y:S02]  /*1d2a0*/  ULDC UR4, c[0x0][0x248] ;  /* 0x0000920000047ab9 */ /* 0x000fe40000000800 */
[----:B------:R-:W-:Y:S01]  /*1d2b0*/  VIADD R138, R139, UR4 ;  /* 0x000000048b8a7c36 */ /* 0x000fe20008000000 */
[----:B------:R-:W-:Y:S01]  /*1d2c0*/  ULDC UR4, c[0x0][0x248] ;  /* 0x0000920000047ab9 */ /* 0x000fe20000000800 */
[----:B------:R0:W-:Y:S01]  /*1d2d0*/  @P6 STG.E.U16 desc[UR30][R4.64], R64 ;  /* 0x0000004004006986 */ /* 0x0001e2000c10151e */
[----:B------:R-:W-:Y:S02]  /*1d2e0*/  VIADD R56, R7, 0x1e ;  /* 0x0000001e07387836 */ /* 0x000fe40000000000 */
        /* <DEDUP_REMOVED lines=12> */
[----:B------:R-:W-:Y:S01]  /*1d3b0*/  PRMT R51, R65, 0x7632, R51 ;  /* 0x0000763241337816 */ /* 0x000fe20000000033 */
[----:B------:R-:W-:Y:S01]  /*1d3c0*/  ULDC UR6, c[0x0][0x22c] ;  /* 0x00008b0000067ab9 */ /* 0x000fe20000000800 */
[----:B------:R-:W-:Y:S01]  /*1d3d0*/  VIADD R158, R56, UR4 ;  /* 0x00000004389e7c36 */ /* 0x000fe20008000000 */
[----:B------:R-:W-:-:S03]  /*1d3e0*/  ULDC UR4, c[0x0][0x248] ;  /* 0x0000920000047ab9 */ /* 0x000fc60000000800 */
[----:B------:R-:W-:Y:S01]  /*1d3f0*/  VIADD R153, R158, UR4 ;  /* 0x000000049e997c36 */ /* 0x000fe20008000000 */
[----:B------:R-:W-:Y:S01]  /*1d400*/  ULDC UR4, c[0x0][0x248] ;  /* 0x0000920000047ab9 */ /* 0x000fe20000000800 */
[----:B0-----:R-:W-:Y:S02]  /*1d410*/  LEA R4, P1, R55, R2, 0x1 ;  /* 0x0000000237047211 */ /* 0x001fe400078208ff */
[----:B------:R-:W-:Y:S01]  /*1d420*/  VIADD R154, R153, UR4 ;  /* 0x00000004999a7c36 */ /* 0x000fe20008000000 */
[----:B------:R-:W-:Y:S01]  /*1d430*/  ULDC UR4, c[0x0][0x248] ;  /* 0x0000920000047ab9 */ /* 0x000fe20000000800 */
[----:B------:R-:W-:Y:S02]  /*1d440*/  LEA.HI.X.SX32 R5, R55, R3, 0x1, P1 ;  /* 0x0000000337057211 */ /* 0x000fe400008f0eff */
[----:B------:R-:W-:Y:S01]  /*1d450*/  VIADD R155, R154, UR4 ;  /* 0x000000049a9b7c36 */ /* 0x000fe20008000000 */
[----:B------:R-:W-:Y:S02]  /*1d460*/  ULDC UR4, c[0x0][0x248] ;  /* 0x0000920000047ab9 */ /* 0x000fe40000000800 */
[----:B------:R0:W-:Y:S01]  /*1d470*/  @P2 STG.E.U16 desc[UR30][R4.64], R65 ;  /* 0x0000004104002986 */ /* 0x0001e2000c10151e */
[----:B------:R-:W-:-:S02]  /*1d480*/  VIADD R53, R7, 0x1f ;  /* 0x0000001f07357836 */ /* 0x000fc40000000000 */
[----:B0-----:R-:W-:Y:S01]  /*1d490*/  VIADD R65, R155, UR4 ;  /* 0x000000049b417c36 */ /* 0x001fe20008000000 */
[----:B------:R-:W-:Y:S01]  /*1d4a0*/  ULDC UR4, c[0x0][0x248] ;  /* 0x0000920000047ab9 */ /* 0x000fe20000000800 */
[C---:B------:R-:W-:Y:S02]  /*1d4b0*/  LEA R4, P2, R54.reuse, R2, 0x1 ;  /* 0x0000000236047211 */ /* 0x040fe400078408ff */
[----:B------:R-:W-:Y:S01]  /*1d4c0*/  VIADD R166, R65, UR4 ;  /* 0x0000000441a67c36 */ /* 0x000fe20008000000 */
[----:B------:R-:W-:Y:S01]  /*1d4d0*/  ULDC UR4, c[0x0][0x248] ;  /* 0x0000920000047ab9 */ /* 0x000fe20000000800 */
[----:B------:R-:W-:Y:S02]  /*1d4e0*/  LEA.HI.X.SX32 R5, R54, R3, 0x1, P2 ;  /* 0x0000000336057211 */ /* 0x000fe400010f0eff */
[----:B------:R-:W-:Y:S01]  /*1d4f0*/  VIADD R168, R166, UR4 ;  /* 0x00000004a6a87c36 */ /* 0x000fe20008000000 */
[----:B------:R-:W-:Y:S01]  /*1d500*/  ULDC UR4, c[0x0][0x248] ;  /* 0x0000920000047ab9 */ /* 0x000fe20000000800 */
[----:B------:R-:W-:Y:S01]  /*1d510*/  ISETP.LT.AND P1, PT, R53, UR6, !P0 ;  /* 0x0000000635007c0c */ /* 0x000fe2000c721270 */
[----:B------:R-:W-:Y:S01]  /*1d520*/  VIADD R53, R7, 0x20 ;  /* 0x0000002007357836 */ /* 0x000fe20000000000 */
[----:B------:R-:W-:Y:S01]  /*1d530*/  ULDC UR6, c[0x0][0x22c] ;  /* 0x00008b0000067ab9 */ /* 0x000fe20000000800 */
[----:B------:R-:W-:Y:S01]  /*1d540*/  VIADD R170, R168, UR4 ;  /* 0x00000004a8aa7c36 */ /* 0x000fe20008000000 */
[----:B------:R-:W-:Y:S01]  /*1d550*/  ULDC UR4, c[0x0][0x248] ;  /* 0x0000920000047ab9 */ /* 0x000fe20000000800 */
[----:B------:R0:W-:Y:S01]  /*1d560*/  @P3 STG.E.U16 desc[UR30][R4.64], R51 ;  /* 0x0000003304003986 */ /* 0x0001e2000c10151e */
[----:B------:R-:W-:Y:S01]  /*1d570*/  ISETP.LT.AND P2, PT, R53, UR6, !P0 ;  /* 0x0000000635007c0c */ /* 0x000fe2000c741270 */
[----:B------:R-:W-:Y:S01]  /*1d580*/  VIADD R172, R170, UR4 ;  /* 0x00000004aaac7c36 */ /* 0x000fe20008000000 */
[----:B------:R-:W-:Y:S01]  /*1d590*/  ULDC UR6, c[0x0][0x248] ;  /* 0x0000920000067ab9 */ /* 0x000fe20000000800 */
[----:B------:R-:W-:-:S02]  /*1d5a0*/  ULDC UR4, c[0x0][0x22c] ;  /* 0x00008b0000047ab9 */ /* 0x000fc40000000800 */
[----:B------:R-:W-:Y:S01]  /*1d5b0*/  VIADD R194, R172, UR6 ;  /* 0x00000006acc27c36 */ /* 0x000fe20008000000 */
[----:B------:R-:W-:Y:S01]  /*1d5c0*/  PRMT R49, R66, 0x7632, R49 ;  /* 0x0000763242317816 */ /* 0x000fe20000000031 */
[----:B------:R-:W-:Y:S01]  /*1d5d0*/  ULDC UR6, c[0x0][0x248] ;  /* 0x0000920000067ab9 */ /* 0x000fe20000000800 */
[----:B0-----:R-:W-:Y:S01]  /*1d5e0*/  LEA R4, P3, R52, R2, 0x1 ;  /* 0x0000000234047211 */ /* 0x001fe200078608ff */
[----:B------:R-:W-:-:S03]  /*1d5f0*/  VIADD R51, R7, 0x21 ;  /* 0x0000002107337836 */ /* 0x000fc60000000000 */
[----:B------:R-:W-:Y:S02]  /*1d600*/  LEA.HI.X.SX32 R5, R52, R3, 0x1, P3 ;  /* 0x0000000334057211 */ /* 0x000fe400018f0eff */
[----:B------:R-:W-:Y:S01]  /*1d610*/  ISETP.LT.AND P3, PT, R51, UR4, !P0 ;  /* 0x0000000433007c0c */ /* 0x000fe2000c761270 */
[----:B------:R-:W-:Y:S02]  /*1d620*/  ULDC UR4, c[0x0][0x248] ;  /* 0x0000920000047ab9 */ /* 0x000fe40000000800 */
        /* <DEDUP_REMOVED lines=31> */
[----:B------:R-:W-:Y:S01]  /*1d820*/  ULDC UR4, c[0x0][0x248] ;  /* 0x0000920000047ab9 */ /* 0x000fe20000000800 */
[----:B------:R0:W-:Y:S01]  /*1d830*/  @P6 STG.E.U16 desc[UR30][R4.64], R67 ;  /* 0x0000004304006986 */ /* 0x0001e2000c10151e */
[----:B------:R-:W-:Y:S01]  /*1d840*/  ISETP.LT.AND P5, PT, R66, UR6, !P0 ;  /* 0x0000000642007c0c */ /* 0x000fe2000c7a1270 */
[----:B------:R-:W-:Y:S01]  /*1d850*/  VIADD R181, R187, UR4 ;  /* 0x00000004bbb57c36 */ /* 0x000fe20008000000 */
[----:B------:R-:W-:Y:S01]  /*1d860*/  PRMT R46, R67, 0x7632, R46 ;  /* 0x00007632432e7816 */ /* 0x000fe2000000002e */
[----:B------:R-:W-:Y:S01]  /*1d870*/  VIADD R66, R7, 0x24 ;  /* 0x0000002407427836 */ /* 0x000fe20000000000 */
[----:B------:R-:W-:Y:S01]  /*1d880*/  ULDC UR4, c[0x0][0x248] ;  /* 0x0000920000047ab9 */ /* 0x000fe20000000800 */
[----:B------:R-:W-:Y:S01]  /*1d890*/  ULDC UR6, c[0x0][0x22c] ;  /* 0x00008b0000067ab9 */ /* 0x000fe20000000800 */
[----:B0-----:R-:W-:Y:S01]  /*1d8a0*/  LEA R4, P6, R47, R2, 0x1 ;  /* 0x000000022f047211 */ /* 0x001fe200078c08ff */
[----:B------:R-:W-:Y:S01]  /*1d8b0*/  VIADD R180, R181, UR4 ;  /* 0x00000004b5b47c36 */ /* 0x000fe20008000000 */
[----:B------:R-:W-:-:S02]  /*1d8c0*/  ULDC UR4, c[0x0][0x248] ;  /* 0x0000920000047ab9 */ /* 0x000fc40000000800 */
[----:B------:R-:W-:Y:S01]  /*1d8d0*/  LEA.HI.X.SX32 R5, R47, R3, 0x1, P6 ;  /* 0x000000032f057211 */ /* 0x000fe200030f0eff */
[----:B------:R-:W-:Y:S01]  /*1d8e0*/  VIADD R186, R180, UR4 ;  /* 0x00000004b4ba7c36 */ /* 0x000fe20008000000 */
[----:B------:R-:W-:Y:S01]  /*1d8f0*/  ISETP.LT.AND P6, PT, R66, UR6, !P0 ;  /* 0x0000000642007c0c */ /* 0x000fe2000c7c1270 */
[----:B------:R-:W-:Y:S01]  /*1d900*/  VIADD R66, R7, 0x25 ;  /* 0x0000002507427836 */ /* 0x000fe20000000000 */
[----:B------:R-:W-:Y:S01]  /*1d910*/  ULDC UR6, c[0x0][0x248] ;  /* 0x0000920000067ab9 */ /* 0x000fe20000000800 */
[----:B------:R0:W-:Y:S01]  /*1d920*/  @P1 STG.E.U16 desc[UR30][R4.64], R46 ;  /* 0x0000002e04001986 */ /* 0x0001e2000c10151e */
        /* <DEDUP_REMOVED lines=16> */
[----:B------:R-:W-:Y:S01]  /*1da30*/  ULDC UR6, c[0x0][0x22c] ;  /* 0x00008b0000067ab9 */ /* 0x000fe20000000800 */
[----:B0-----:R-:W-:-:S04]  /*1da40*/  LEA R4, P2, R44, R2, 0x1 ;  /* 0x000000022c047211 */ /* 0x001fc800078408ff */
[----:B------:R-:W-:Y:S02]  /*1da50*/  LEA.HI.X.SX32 R5, R44, R3, 0x1, P2 ;  /* 0x000000032c057211 */ /* 0x000fe400010f0eff */
[----:B------:R-:W-:Y:S01]  /*1da60*/  ISETP.LT.AND P2, PT, R66, UR4, !P0 ;  /* 0x0000000442007c0c */ /* 0x000fe2000c741270 */
[----:B------:R-:W-:Y:S02]  /*1da70*/  ULDC UR4, c[0x0][0x248] ;  /* 0x0000920000047ab9 */ /* 0x000fe40000000800 */
        /* <DEDUP_REMOVED lines=13> */
[----:B------:R-:W-:-:S04]  /*1db50*/  ULDC UR4, c[0x0][0x248] ;  /* 0x0000920000047ab9 */ /* 0x000fc80000000800 */
[----:B------:R0:W-:Y:S01]  /*1db60*/  STL [R1+0x314], R32 ;  /* 0x0003142001007387 */ /* 0x0001e20000100800 */
[----:B------:R-:W-:Y:S02]  /*1db70*/  VIADD R66, R7, 0x27 ;  /* 0x0000002707427836 */ /* 0x000fe40000000000 */
[----:B0-----:R-:W-:Y:S01]  /*1db80*/  VIADD R32, R32, UR4 ;  /* 0x0000000420207c36 */ /* 0x001fe20008000000 */
[----:B------:R-:W-:-:S04]  /*1db90*/  ULDC UR4, c[0x0][0x248] ;  /* 0x0000920000047ab9 */ /* 0x000fc80000000800 */
[----:B------:R0:W-:Y:S04]  /*1dba0*/  STL [R1+0x30c], R32 ;  /* 0x00030c2001007387 */ /* 0x0001e80000100800 */
[----:B------:R1:W-:Y:S01]  /*1dbb0*/  @P4 STG.E.U16 desc[UR30][R4.64], R105 ;  /* 0x0000006904004986 */ /* 0x0003e2000c10151e */
[----:B0-----:R-:W-:Y:S01]  /*1dbc0*/  VIADD R32, R32, UR4 ;  /* 0x0000000420207c36 */ /* 0x001fe20008000000 */
[----:B------:R-:W-:-:S03]  /*1dbd0*/  ULDC UR4, c[0x0][0x248] ;  /* 0x0000920000047ab9 */ /* 0x000fc60000000800 */
[----:B------:R-:W-:Y:S01]  /*1dbe0*/  VIADD R63, R32, UR4 ;  /* 0x00000004203f7c36 */ /* 0x000fe20008000000 */
[----:B------:R-:W-:Y:S01]  /*1dbf0*/  ULDC UR4, c[0x0][0x248] ;  /* 0x0000920000047ab9 */ /* 0x000fe20000000800 */
[----:B-1----:R-:W-:Y:S01]  /*1dc00*/  LEA R4, P4, R43, R2, 0x1 ;  /* 0x000000022b047211 */ /* 0x002fe200078808ff */
[----:B------:R0:W-:Y:S01]  /*1dc10*/  STL [R1+0x308], R32 ;  /* 0x0003082001007387 */ /* 0x0001e20000100800 */
[----:B------:R-:W-:Y:S01]  /*1dc20*/  ISETP.LT.AND P3, PT, R66, UR6, !P0 ;  /* 0x0000000642007c0c */ /* 0x000fe2000c761270 */
[----:B------:R-:W-:Y:S01]  /*1dc30*/  VIADD R66, R7, 0x28 ;  /* 0x0000002807427836 */ /* 0x000fe20000000000 */
[----:B------:R-:W-:Y:S01]  /*1dc40*/  PRMT R105, R105, 0x7632, R105 ;  /* 0x0000763269697816 */ /* 0x000fe20000000069 */
[----:B------:R-:W-:Y:S01]  /*1dc50*/  ULDC UR6, c[0x0][0x22c] ;  /* 0x00008b0000067ab9 */ /* 0x000fe20000000800 */
[----:B------:R-:W-:Y:S01]  /*1dc60*/  LEA.HI.X.SX32 R5, R43, R3, 0x1, P4 ;  /* 0x000000032b057211 */ /* 0x000fe200020f0eff */
[----:B0-----:R-:W-:Y:S01]  /*1dc70*/  VIADD R32, R63, UR4 ;  /* 0x000000043f207c36 */ /* 0x001fe20008000000 */
[----:B------:R-:W-:Y:S01]  /*1dc80*/  ULDC UR4, c[0x0][0x248] ;  /* 0x0000920000047ab9 */ /* 0x000fe20000000800 */
[----:B------:R-:W-:-:S02]  /*1dc90*/  ISETP.LT.AND P4, PT, R66, UR6, !P0 ;  /* 0x0000000642007c0c */ /* 0x000fc4000c781270 */
[----:B------:R0:W-:Y:S01]  /*1dca0*/  @P5 STG.E.U16 desc[UR30][R4.64], R105 ;  /* 0x0000006904005986 */ /* 0x0001e2000c10151e */
[----:B------:R-:W-:Y:S01]  /*1dcb0*/  VIADD R66, R7, 0x29 ;  /* 0x0000002907427836 */ /* 0x000fe20000000000 */
[----:B------:R-:W-:Y:S02]  /*1dcc0*/  ULDC UR6, c[0x0][0x248] ;  /* 0x0000920000067ab9 */ /* 0x000fe40000000800 */
[----:B------:R1:W-:Y:S01]  /*1dcd0*/  STL [R1+0x2e4], R32 ;  /* 0x0002e42001007387 */ /* 0x0003e20000100800 */
[----:B0-----:R-:W-:Y:S01]  /*1dce0*/  LEA R4, P5, R42, R2, 0x1 ;  /* 0x000000022a047211 */ /* 0x001fe200078a08ff */
[----:B-1----:R-:W-:Y:S01]  /*1dcf0*/  VIADD R32, R32, UR4 ;  /* 0x0000000420207c36 */ /* 0x002fe20008000000 */
[----:B------:R-:W-:Y:S02]  /*1dd00*/  ULDC UR4, c[0x0][0x22c] ;  /* 0x00008b0000047ab9 */ /* 0x000fe40000000800 */
[----:B------:R-:W-:Y:S01]  /*1dd10*/  LEA.HI.X.SX32 R5, R42, R3, 0x1, P5 ;  /* 0x000000032a057211 */ /* 0x000fe200028f0eff */
[----:B------:R-:W-:Y:S01]  /*1dd20*/  VIADD R53, R32, UR6 ;  /* 0x0000000620357c36 */ /* 0x000fe20008000000 */
[----:B------:R-:W-:Y:S01]  /*1dd30*/  ISETP.LT.AND P5, PT, R66, UR4, !P0 ;  /* 0x0000000442007c0c */ /* 0x000fe2000c7a1270 */
[----:B------:R-:W-:Y:S01]  /*1dd40*/  ULDC UR4, c[0x0][0x248] ;  /* 0x0000920000047ab9 */ /* 0x000fe20000000800 */
[----:B------:R0:W-:Y:S01]  /*1dd50*/  STL [R1+0x2e0], R32 ;  /* 0x0002e02001007387 */ /* 0x0001e20000100800 */
[----:B------:R-:W-:Y:S01]  /*1dd60*/  VIADD R52, R53, UR4 ;  /* 0x0000000435347c36 */ /* 0x000fe20008000000 */
[----:B------:R-:W-:Y:S01]  /*1dd70*/  ULDC UR4, c[0x0][0x248] ;  /* 0x0000920000047ab9 */ /* 0x000fe20000000800 */
[----:B------:R-:W-:-:S02]  /*1dd80*/  ULDC UR6, c[0x0][0x248] ;  /* 0x0000920000067ab9 */ /* 0x000fc40000000800 */
[----:B0-----:R-:W-:Y:S01]  /*1dd90*/  VIADD R32, R52, UR4 ;  /* 0x0000000434207c36 */ /* 0x001fe20008000000 */
[----:B------:R-:W-:-:S04]  /*1dda0*/  ULDC UR4, c[0x0][0x248] ;  /* 0x0000920000047ab9 */ /* 0x000fc80000000800 */
[----:B------:R0:W-:Y:S01]  /*1ddb0*/  STL [R1+0x2c4], R32 ;  /* 0x0002c42001007387 */ /* 0x0001e20000100800 */
[----:B------:R-:W-:-:S03]  /*1ddc0*/  VIADD R66, R7, 0x2a ;  /* 0x0000002a07427836 */ /* 0x000fc60000000000 */
[----:B------:R1:W-:Y:S01]  /*1ddd0*/  @P6 STG.E.U16 desc[UR30][R4.64], R106 ;  /* 0x0000006a04006986 */ /* 0x0003e2000c10151e */
[----:B0-----:R-:W-:Y:S01]  /*1dde0*/  VIADD R32, R32, UR4 ;  /* 0x0000000420207c36 */ /* 0x001fe20008000000 */
[----:B------:R-:W-:-:S04]  /*1ddf0*/  ULDC UR4, c[0x0][0x22c] ;  /* 0x00008b0000047ab9 */ /* 0x000fc80000000800 */
[----:B------:R0:W-:Y:S01]  /*1de00*/  STL [R1+0x2c0], R32 ;  /* 0x0002c02001007387 */ /* 0x0001e20000100800 */
[----:B-1----:R-:W-:-:S04]  /*1de10*/  LEA R4, P6, R41, R2, 0x1 ;  /* 0x0000000229047211 */ /* 0x002fc800078c08ff */
[----:B------:R-:W-:Y:S02]  /*1de20*/  LEA.HI.X.SX32 R5, R41, R3, 0x1, P6 ;  /* 0x0000000329057211 */ /* 0x000fe400030f0eff */
[----:B------:R-:W-:Y:S01]  /*1de30*/  ISETP.LT.AND P6, PT, R66, UR4, !P0 ;  /* 0x0000000442007c0c */ /* 0x000fe2000c7c1270 */
[----:B------:R-:W-:Y:S01]  /*1de40*/  ULDC UR4, c[0x0][0x248] ;  /* 0x0000920000047ab9 */ /* 0x000fe20000000800 */
[----:B0-----:R-:W-:Y:S01]  /*1de50*/  VIADD R32, R32, UR6 ;  /* 0x0000000620207c36 */ /* 0x001fe20008000000 */
[----:B------:R-:W-:Y:S01]  /*1de60*/  PRMT R106, R106, 0x7632, R106 ;  /* 0x000076326a6a7816 */ /* 0x000fe2000000006a */
[----:B------:R-:W-:Y:S01]  /*1de70*/  VIADD R66, R7, 0x2b ;  /* 0x0000002b07427836 */ /* 0x000fe20000000000 */
[----:B------:R-:W-:Y:S02]  /*1de80*/  ULDC UR6, c[0x0][0x22c] ;  /* 0x00008b0000067ab9 */ /* 0x000fe40000000800 */
[----:B------:R0:W-:Y:S02]  /*1de90*/  STL [R1+0x2bc], R32 ;  /* 0x0002bc2001007387 */ /* 0x0001e40000100800 */
[----:B0-----:R-:W-:Y:S01]  /*1dea0*/  VIADD R32, R32, UR4 ;  /* 0x0000000420207c36 */ /* 0x001fe20008000000 */
[----:B------:R-:W-:-:S04]  /*1deb0*/  ULDC UR4, c[0x0][0x248] ;  /* 0x0000920000047ab9 */ /* 0x000fc80000000800 */
[----:B------:R0:W-:Y:S02]  /*1dec0*/  STL [R1+0x2b8], R32 ;  /* 0x0002b82001007387 */ /* 0x0001e40000100800 */
[----:B0-----:R-:W-:Y:S01]  /*1ded0*/  VIADD R32, R32, UR4 ;  /* 0x0000000420207c36 */ /* 0x001fe20008000000 */
[----:B------:R-:W-:-:S04]  /*1dee0*/  ULDC UR4, c[0x0][0x248] ;  /* 0x0000920000047ab9 */ /* 0x000fc80000000800 */
[----:B------:R0:W-:Y:S02]  /*1def0*/  STL [R1+0x2b0], R32 ;  /* 0x0002b02001007387 */ /* 0x0001e40000100800 */
[----:B0-----:R-:W-:Y:S01]  /*1df00*/  VIADD R32, R32, UR4 ;  /* 0x0000000420207c36 */ /* 0x001fe20008000000 */
[----:B------:R-:W-:-:S03]  /*1df10*/  ULDC UR4, c[0x0][0x248] ;  /* 0x0000920000047ab9 */ /* 0x000fc60000000800 */
[----:B------:R-:W-:Y:S01]  /*1df20*/  VIADD R55, R32, UR4 ;  /* 0x0000000420377c36 */ /* 0x000fe20008000000 */
[----:B------:R-:W-:-:S03]  /*1df30*/  ULDC UR4, c[0x0][0x248] ;  /* 0x0000920000047ab9 */ /* 0x000fc60000000800 */
[----:B------:R-:W-:Y:S01]  /*1df40*/  VIADD R54, R55, UR4 ;  /* 0x0000000437367c36 */ /* 0x000fe20008000000 */
[----:B------:R-:W-:Y:S01]  /*1df50*/  ULDC UR4, c[0x0][0x248] ;  /* 0x0000920000047ab9 */ /* 0x000fe20000000800 */
[----:B------:R0:W-:Y:S04]  /*1df60*/  STL [R1+0x2ac], R32 ;  /* 0x0002ac2001007387 */ /* 0x0001e80000100800 */
[----:B------:R1:W-:Y:S01]  /*1df70*/  @P1 STG.E.U16 desc[UR30][R4.64], R106 ;  /* 0x0000006a04001986 */ /* 0x0003e2000c10151e */
[----:B0-----:R-:W-:Y:S01]  /*1df80*/  VIADD R32, R54, UR4 ;  /* 0x0000000436207c36 */ /* 0x001fe20008000000 */
[----:B------:R-:W-:Y:S01]  /*1df90*/  ULDC UR4, c[0x0][0x248] ;  /* 0x0000920000047ab9 */ /* 0x000fe20000000800 */
[----:B-1----:R-:W-:-:S03]  /*1dfa0*/  LEA R4, P1, R40, R2, 0x1 ;  /* 0x0000000228047211 */ /* 0x002fc600078208ff */
[----:B------:R0:W-:Y:S01]  /*1dfb0*/  STL [R1+0x294], R32 ;  /* 0x0002942001007387 */ /* 0x0001e20000100800 */
[----:B------:R-:W-:Y:S01]  /*1dfc0*/  LEA.HI.X.SX32 R5, R40, R3, 0x1, P1 ;  /* 0x0000000328057211 */ /* 0x000fe200008f0eff */
[----:B0-----:R-:W-:Y:S01]  /*1dfd0*/  VIADD R32, R32, UR4 ;  /* 0x0000000420207c36 */ /* 0x001fe20008000000 */
[----:B------:R-:W-:-:S03]  /*1dfe0*/  ULDC UR4, c[0x0][0x248] ;  /* 0x0000920000047ab9 */ /* 0x000fc60000000800 */
[----:B------:R0:W-:Y:S01]  /*1dff0*/  @P2 STG.E.U16 desc[UR30][R4.64], R107 ;  /* 0x0000006b04002986 */ /* 0x0001e2000c10151e */
[----:B------:R-:W-:Y:S01]  /*1e000*/  VIADD R49, R32, UR4 ;  /* 0x0000000420317c36 */ /* 0x000fe20008000000 */
[----:B------:R-:W-:Y:S01]  /*1e010*/  ULDC UR4, c[0x0][0x248] ;  /* 0x0000920000047ab9 */ /* 0x000fe20000000800 */
[----:B------:R-:W-:Y:S02]  /*1e020*/  ISETP.LT.AND P1, PT, R66, UR6, !P0 ;  /* 0x0000000642007c0c */ /* 0x000fe4000c721270 */
[----:B------:R-:W-:Y:S01]  /*1e030*/  VIADD R48, R49, UR4 ;  /* 0x0000000431307c36 */ /* 0x000fe20008000000 */
[----:B------:R-:W-:Y:S01]  /*1e040*/  PRMT R67, R107, 0x7632, R67 ;  /* 0x000076326b437816 */ /* 0x000fe20000000043 */
[----:B------:R-:W-:Y:S01]  /*1e050*/  VIADD R66, R7, 0x2c ;  /* 0x0000002c07427836 */ /* 0x000fe20000000000 */
[----:B------:R-:W-:Y:S01]  /*1e060*/  ULDC UR4, c[0x0][0x248] ;  /* 0x0000920000047ab9 */ /* 0x000fe20000000800 */
[----:B------:R1:W-:Y:S01]  /*1e070*/  STL [R1+0x290], R32 ;  /* 0x0002902001007387 */ /* 0x0003e20000100800 */
[----:B------:R-:W-:Y:S01]  /*1e080*/  ULDC UR6, c[0x0][0x22c] ;  /* 0x00008b0000067ab9 */ /* 0x000fe20000000800 */
[----:B0-----:R-:W-:-:S04]  /*1e090*/  LEA R4, P2, R39, R2, 0x1 ;  /* 0x0000000227047211 */ /* 0x001fc800078408ff */
[----:B------:R-:W-:Y:S01]  /*1e0a0*/  LEA.HI.X.SX32 R5, R39, R3, 0x1, P2 ;  /* 0x0000000327057211 */ /* 0x000fe200010f0eff */
[----:B-1----:R-:W-:Y:S01]  /*1e0b0*/  VIADD R32, R48, UR4 ;  /* 0x0000000430207c36 */ /* 0x002fe20008000000 */
[----:B------:R-:W-:-:S03]  /*1e0c0*/  ISETP.LT.AND P2, PT, R66, UR6, !P0 ;  /* 0x0000000642007c0c */ /* 0x000fc6000c741270 */
[----:B------:R0:W-:Y:S01]  /*1e0d0*/  @P3 STG.E.U16 desc[UR30][R4.64], R67 ;  /* 0x0000004304003986 */ /* 0x0001e2000c10151e */
[----:B------:R-:W-:Y:S01]  /*1e0e0*/  ULDC UR6, c[0x0][0x248] ;  /* 0x0000920000067ab9 */ /* 0x000fe20000000800 */
[----:B------:R-:W-:Y:S01]  /*1e0f0*/  VIADD R66, R7, 0x2d ;  /* 0x0000002d07427836 */ /* 0x000fe20000000000 */
[----:B------:R-:W-:Y:S01]  /*1e100*/  ULDC UR4, c[0x0][0x22c] ;  /* 0x00008b0000047ab9 */ /* 0x000fe20000000800 */
[----:B------:R1:W-:Y:S01]  /*1e110*/  STL [R1+0x280], R32 ;  /* 0x0002802001007387 */ /* 0x0003e20000100800 */
[----:B0-----:R-:W-:Y:S01]  /*1e120*/  LEA R4, P3, R38, R2, 0x1 ;  /* 0x0000000226047211 */ /* 0x001fe200078608ff */
[----:B-1----:R-:W-:Y:S01]  /*1e130*/  VIADD R32, R32, UR6 ;  /* 0x0000000620207c36 */ /* 0x002fe20008000000 */
[----:B------:R-:W-:Y:S02]  /*1e140*/  ULDC UR6, c[0x0][0x248] ;  /* 0x0000920000067ab9 */ /* 0x000fe40000000800 */
[----:B------:R-:W-:Y:S02]  /*1e150*/  LEA.HI.X.SX32 R5, R38, R3, 0x1, P3 ;  /* 0x0000000326057211 */ /* 0x000fe400018f0eff */
[----:B------:R-:W-:Y:S01]  /*1e160*/  ISETP.LT.AND P3, PT, R66, UR4, !P0 ;  /* 0x0000000442007c0c */ /* 0x000fe2000c761270 */
[----:B------:R-:W-:Y:S01]  /*1e170*/  ULDC UR4, c[0x0][0x248] ;  /* 0x0000920000047ab9 */ /* 0x000fe20000000800 */
[----:B------:R0:W-:Y:S02]  /*1e180*/  STL [R1+0x27c], R32 ;  /* 0x00027c2001007387 */ /* 0x0001e40000100800 */
[----:B0-----:R-:W-:Y:S01]  /*1e190*/  VIADD R32, R32, UR4 ;  /* 0x0000000420207c36 */ /* 0x001fe20008000000 */
[----:B------:R-:W-:-:S04]  /*1e1a0*/  ULDC UR4, c[0x0][0x248] ;  /* 0x0000920000047ab9 */ /* 0x000fc80000000800 */
[----:B------:R0:W-:Y:S02]  /*1e1b0*/  STL [R1+0x278], R32 ;  /* 0x0002782001007387 */ /* 0x0001e40000100800 */
        /* <DEDUP_REMOVED lines=33> */
[----:B------:R-:W-:Y:S01]  /*1e3d0*/  ULDC UR4, c[0x0][0x248] ;  /* 0x0000920000047ab9 */ /* 0x000fe20000000800 */
[----:B------:R0:W-:Y:S04]  /*1e3e0*/  @P5 STG.E.U16 desc[UR30][R4.64], R76 ;  /* 0x0000004c04005986 */ /* 0x0001e8000c10151e */
[----:B------:R1:W-:Y:S01]  /*1e3f0*/  STL [R1+0x234], R32 ;  /* 0x0002342001007387 */ /* 0x0003e20000100800 */
[----:B0-----:R-:W-:Y:S01]  /*1e400*/  LEA R4, P5, R36, R2, 0x1 ;  /* 0x0000000224047211 */ /* 0x001fe200078a08ff */
[----:B-1----:R-:W-:Y:S01]  /*1e410*/  VIADD R32, R32, UR4 ;  /* 0x0000000420207c36 */ /* 0x002fe20008000000 */
[----:B------:R-:W-:-:S02]  /*1e420*/  ULDC UR4, c[0x0][0x248] ;  /* 0x0000920000047ab9 */ /* 0x000fc40000000800 */
[----:B------:R-:W-:Y:S02]  /*1e430*/  LEA.HI.X.SX32 R5, R36, R3, 0x1, P5 ;  /* 0x0000000324057211 */ /* 0x000fe400028f0eff */
[----:B------:R0:W-:Y:S04]  /*1e440*/  STL [R1+0x230], R32 ;  /* 0x0002302001007387 */ /* 0x0001e80000100800 */
[----:B------:R1:W-:Y:S01]  /*1e450*/  @P6 STG.E.U16 desc[UR30][R4.64], R77 ;  /* 0x0000004d04006986 */ /* 0x0003e2000c10151e */
[----:B0-----:R-:W-:Y:S01]  /*1e460*/  VIADD R32, R32, UR4 ;  /* 0x0000000420207c36 */ /* 0x001fe20008000000 */
[----:B------:R-:W-:-:S04]  /*1e470*/  ULDC UR4, c[0x0][0x248] ;  /* 0x0000920000047ab9 */ /* 0x000fc80000000800 */
[----:B------:R0:W-:Y:S01]  /*1e480*/  STL [R1+0x22c], R32 ;  /* 0x00022c2001007387 */ /* 0x0001e20000100800 */
[----:B-1----:R-:W-:Y:S02]  /*1e490*/  LEA R4, P6, R35, R2, 0x1 ;  /* 0x0000000223047211 */ /* 0x002fe400078c08ff */
[----:B------:R-:W-:Y:S01]  /*1e4a0*/  ISETP.LT.AND P5, PT, R66, UR6, !P0 ;  /* 0x0000000642007c0c */ /* 0x000fe2000c7a1270 */
[----:B------:R-:W-:Y:S01]  /*1e4b0*/  VIADD R66, R7, 0x30 ;  /* 0x0000003007427836 */ /* 0x000fe20000000000 */
[----:B------:R-:W-:Y:S01]  /*1e4c0*/  PRMT R77, R77, 0x7632, R77 ;  /* 0x000076324d4d7816 */ /* 0x000fe2000000004d */
[----:B------:R-:W-:Y:S01]  /*1e4d0*/  ULDC UR6, c[0x0][0x22c] ;  /* 0x00008b0000067ab9 */ /* 0x000fe20000000800 */
[----:B0-----:R-:W-:Y:S01]  /*1e4e0*/  VIADD R32, R32, UR4 ;  /* 0x0000000420207c36 */ /* 0x001fe20008000000 */
[----:B------:R-:W-:Y:S01]  /*1e4f0*/  LEA.HI.X.SX32 R5, R35, R3, 0x1, P6 ;  /* 0x0000000323057211 */ /* 0x000fe200030f0eff */
[----:B------:R-:W-:-:S03]  /*1e500*/  ULDC UR4, c[0x0][0x248] ;  /* 0x0000920000047ab9 */ /* 0x000fc60000000800 */
[----:B------:R0:W-:Y:S01]  /*1e510*/  STL [R1+0x220], R32 ;  /* 0x0002202001007387 */ /* 0x0001e20000100800 */
[----:B------:R-:W-:Y:S01]  /*1e520*/  ISETP.LT.AND P6, PT, R66, UR6, !P0 ;  /* 0x0000000642007c0c */ /* 0x000fe2000c7c1270 */
[----:B------:R-:W-:Y:S01]  /*1e530*/  ULDC UR6, c[0x0][0x248] ;  /* 0x0000920000067ab9 */ /* 0x000fe20000000800 */
[----:B------:R-:W-:Y:S01]  /*1e540*/  VIADD R66, R7, 0x31 ;  /* 0x0000003107427836 */ /* 0x000fe20000000000 */
        /* <DEDUP_REMOVED lines=9> */
[----:B------:R-:W-:Y:S01]  /*1e5e0*/  @P2 STG.E.U16 desc[UR30][R4.64], R78 ;  /* 0x0000004e04002986 */ /* 0x000fe2000c10151e */
[----:B------:R-:W-:-:S03]  /*1e5f0*/  ULDC UR6, c[0x0][0x248] ;  /* 0x0000920000067ab9 */ /* 0x000fc60000000800 */
[----:B------:R0:W-:Y:S02]  /*1e600*/  STL [R1+0x214], R32 ;  /* 0x0002142001007387 */ /* 0x0001e40000100800 */
[----:B0-----:R-:W-:Y:S01]  /*1e610*/  VIADD R32, R32, UR4 ;  /* 0x0000000420207c36 */ /* 0x001fe20008000000 */
[----:B------:R-:W-:-:S04]  /*1e620*/  ULDC UR4, c[0x0][0x248] ;  /* 0x0000920000047ab9 */ /* 0x000fc80000000800 */
[----:B------:R0:W-:Y:S02]  /*1e630*/  STL [R1+0x210], R32 ;  /* 0x0002102001007387 */ /* 0x0001e40000100800 */
[----:B0-----:R-:W-:Y:S01]  /*1e640*/  VIADD R32, R32, UR4 ;  /* 0x0000000420207c36 */ /* 0x001fe20008000000 */
[----:B------:R-:W-:-:S04]  /*1e650*/  ULDC UR4, c[0x0][0x248] ;  /* 0x0000920000047ab9 */ /* 0x000fc80000000800 */
[----:B------:R0:W-:Y:S01]  /*1e660*/  STL [R1+0x204], R32 ;  /* 0x0002042001007387 */ /* 0x0001e20000100800 */
[----:B------:R-:W-:Y:S01]  /*1e670*/  LEA R4, P2, R33, R2, 0x1 ;  /* 0x0000000221047211 */ /* 0x000fe200078408ff */
[----:B------:R-:W-:Y:S02]  /*1e680*/  VIADD R66, R7, 0x32 ;  /* 0x0000003207427836 */ /* 0x000fe40000000000 */
[----:B0-----:R-:W-:Y:S01]  /*1e690*/  VIADD R32, R32, UR4 ;  /* 0x0000000420207c36 */ /* 0x001fe20008000000 */
[----:B------:R-:W-:Y:S01]  /*1e6a0*/  ULDC UR4, c[0x0][0x22c] ;  /* 0x00008b0000047ab9 */ /* 0x000fe20000000800 */
[----:B------:R-:W-:-:S03]  /*1e6b0*/  LEA.HI.X.SX32 R5, R33, R3, 0x1, P2 ;  /* 0x0000000321057211 */ /* 0x000fc600010f0eff */
[----:B------:R0:W-:Y:S01]  /*1e6c0*/  STL [R1+0x200], R32 ;  /* 0x0002002001007387 */ /* 0x0001e20000100800 */
[----:B------:R-:W-:Y:S01]  /*1e6d0*/  ISETP.LT.AND P2, PT, R66, UR4, !P0 ;  /* 0x0000000442007c0c */ /* 0x000fe2000c741270 */
[----:B------:R-:W-:Y:S01]  /*1e6e0*/  ULDC UR4, c[0x0][0x248] ;  /* 0x0000920000047ab9 */ /* 0x000fe20000000800 */
[----:B------:R-:W-:Y:S01]  /*1e6f0*/  PRMT R78, R78, 0x7632, R78 ;  /* 0x000076324e4e7816 */ /* 0x000fe2000000004e */
[----:B0-----:R-:W-:-:S04]  /*1e700*/  VIADD R32, R32, UR6 ;  /* 0x0000000620207c36 */ /* 0x001fc80008000000 */
[----:B------:R-:W-:Y:S01]  /*1e710*/  @P3 STG.E.U16 desc[UR30][R4.64], R78 ;  /* 0x0000004e04003986 */ /* 0x000fe2000c10151e */
[----:B------:R-:W-:Y:S01]  /*1e720*/  VIADD R66, R7, 0x33 ;  /* 0x0000003307427836 */ /* 0x000fe20000000000 */
[----:B------:R-:W-:Y:S02]  /*1e730*/  ULDC UR6, c[0x0][0x22c] ;  /* 0x00008b0000067ab9 */ /* 0x000fe40000000800 */
[----:B------:R0:W-:Y:S02]  /*1e740*/  STL [R1+0x1f8], R32 ;  /* 0x0001f82001007387 */ /* 0x0001e40000100800 */
[----:B0-----:R-:W-:Y:S01]  /*1e750*/  VIADD R32, R32, UR4 ;  /* 0x0000000420207c36 */ /* 0x001fe20008000000 */
[----:B------:R-:W-:-:S03]  /*1e760*/  ULDC UR4, c[0x0][0x248] ;  /* 0x0000920000047ab9 */ /* 0x000fc60000000800 */
[----:B------:R-:W-:Y:S01]  /*1e770*/  VIADD R39, R32, UR4 ;  /* 0x0000000420277c36 */ /* 0x000fe20008000000 */
[----:B------:R-:W-:Y:S01]  /*1e780*/  ULDC UR4, c[0x0][0x248] ;  /* 0x0000920000047ab9 */ /* 0x000fe20000000800 */
[C---:B------:R-:W-:Y:S02]  /*1e790*/  LEA R4, P3, R18.reuse, R2, 0x1 ;  /* 0x0000000212047211 */ /* 0x040fe400078608ff */
[----:B------:R-:W-:Y:S01]  /*1e7a0*/  VIADD R38, R39, UR4 ;  /* 0x0000000427267c36 */ /* 0x000fe20008000000 */
[----:B------:R-:W-:Y:S01]  /*1e7b0*/  ULDC UR4, c[0x0][0x248] ;  /* 0x0000920000047ab9 */ /* 0x000fe20000000800 */
[----:B------:R-:W-:Y:S02]  /*1e7c0*/  LEA.HI.X.SX32 R5, R18, R3, 0x1, P3 ;  /* 0x0000000312057211 */ /* 0x000fe400018f0eff */
[----:B------:R-:W-:Y:S01]  /*1e7d0*/  VIADD R18, R38, UR4 ;  /* 0x0000000426127c36 */ /* 0x000fe20008000000 */
[----:B------:R-:W-:Y:S01]  /*1e7e0*/  STL [R1+0x1f4], R32 ;  /* 0x0001f42001007387 */ /* 0x000fe20000100800 */
[----:B------:R-:W-:-:S03]  /*1e7f0*/  ULDC UR4, c[0x0][0x248] ;  /* 0x0000920000047ab9 */ /* 0x000fc60000000800 */
        /* <DEDUP_REMOVED lines=66> */
[----:B------:R-:W-:Y:S01]  /*1ec20*/  ULDC UR4, c[0x0][0x248] ;  /* 0x0000920000047ab9 */ /* 0x000fe20000000800 */
        /* <DEDUP_REMOVED lines=110> */
[----:B------:R-:W-:Y:S01]  /*1f310*/  VIADD R66, R7, 0x3e ;  /* 0x0000003e07427836 */ /* 0x000fe20000000000 */
[----:B------:R-:W-:Y:S02]  /*1f320*/  ULDC UR6, c[0x0][0x248] ;  /* 0x0000920000067ab9 */ /* 0x000fe40000000800 */
[----:B------:R0:W-:Y:S02]  /*1f330*/  STL [R1+0x134], R18 ;  /* 0x0001341201007387 */ /* 0x0001e40000100800 */
[----:B0-----:R-:W-:Y:S01]  /*1f340*/  VIADD R18, R18, UR4 ;  /* 0x0000000412127c36 */ /* 0x001fe20008000000 */
[----:B------:R-:W-:-:S04]  /*1f350*/  ULDC UR4, c[0x0][0x248] ;  /* 0x0000920000047ab9 */ /* 0x000fc80000000800 */
[----:B------:R0:W-:Y:S01]  /*1f360*/  STL [R1+0x130], R18 ;  /* 0x0001301201007387 */ /* 0x0001e20000100800 */
[----:B------:R-:W-:Y:S01]  /*1f370*/  LEA R4, P2, R19, R2, 0x1 ;  /* 0x0000000213047211 */ /* 0x000fe200078408ff */
[----:B0-----:R-:W-:Y:S01]  /*1f380*/  VIADD R18, R18, UR4 ;  /* 0x0000000412127c36 */ /* 0x001fe20008000000 */
[----:B------:R-:W-:-:S04]  /*1f390*/  ULDC UR4, c[0x0][0x248] ;  /* 0x0000920000047ab9 */ /* 0x000fc80000000800 */
[----:B------:R0:W-:Y:S01]  /*1f3a0*/  STL [R1+0x12c], R18 ;  /* 0x00012c1201007387 */ /* 0x0001e20000100800 */
[----:B------:R-:W-:Y:S01]  /*1f3b0*/  LEA.HI.X.SX32 R5, R19, R3, 0x1, P2 ;  /* 0x0000000313057211 */ /* 0x000fe200010f0eff */
[----:B0-----:R-:W-:Y:S01]  /*1f3c0*/  VIADD R18, R18, UR4 ;  /* 0x0000000412127c36 */ /* 0x001fe20008000000 */
[----:B------:R-:W-:Y:S02]  /*1f3d0*/  ULDC UR4, c[0x0][0x22c] ;  /* 0x00008b0000047ab9 */ /* 0x000fe40000000800 */
[----:B------:R-:W-:Y:S01]  /*1f3e0*/  ISETP.LT.AND P2, PT, R66, UR4, !P0 ;  /* 0x0000000442007c0c */ /* 0x000fe2000c741270 */
[----:B------:R-:W-:Y:S01]  /*1f3f0*/  VIADD R42, R18, UR6 ;  /* 0x00000006122a7c36 */ /* 0x000fe20008000000 */
[----:B------:R-:W-:Y:S01]  /*1f400*/  ULDC UR4, c[0x0][0x248] ;  /* 0x0000920000047ab9 */ /* 0x000fe20000000800 */
[----:B------:R0:W-:Y:S01]  /*1f410*/  STL [R1+0x128], R18 ;  /* 0x0001281201007387 */ /* 0x0001e20000100800 */
[----:B------:R-:W-:Y:S01]  /*1f420*/  PRMT R108, R108, 0x7632, R108 ;  /* 0x000076326c6c7816 */ /* 0x000fe2000000006c */
[----:B------:R-:W-:Y:S01]  /*1f430*/  VIADD R66, R7, 0x3f ;  /* 0x0000003f07427836 */ /* 0x000fe20000000000 */
[----:B------:R-:W-:Y:S01]  /*1f440*/  ULDC UR6, c[0x0][0x22c] ;  /* 0x00008b0000067ab9 */ /* 0x000fe20000000800 */
[----:B0-----:R-:W-:Y:S01]  /*1f450*/  VIADD R18, R42, UR4 ;  /* 0x000000042a127c36 */ /* 0x001fe20008000000 */
[----:B------:R-:W-:Y:S01]  /*1f460*/  ULDC UR4, c[0x0][0x248] ;  /* 0x0000920000047ab9 */ /* 0x000fe20000000800 */
[----:B------:R-:W-:Y:S04]  /*1f470*/  @P3 STG.E.U16 desc[UR30][R4.64], R108 ;  /* 0x0000006c04003986 */ /* 0x000fe8000c10151e */
[----:B------:R0:W-:Y:S02]  /*1f480*/  STL [R1+0x120], R18 ;  /* 0x0001201201007387 */ /* 0x0001e40000100800 */
        /* <DEDUP_REMOVED lines=17> */
[----:B------:R-:W-:Y:S02]  /*1f5a0*/  ISETP.LT.AND P3, PT, R66, UR6, !P0 ;  /* 0x0000000642007c0c */ /* 0x000fe4000c761270 */
[C---:B0-----:R-:W-:Y:S01]  /*1f5b0*/  LEA R4, P4, R10.reuse, R2, 0x1 ;  /* 0x000000020a047211 */ /* 0x041fe200078808ff */
[----:B------:R-:W-:Y:S01]  /*1f5c0*/  VIADD R66, R7, 0x40 ;  /* 0x0000004007427836 */ /* 0x000fe20000000000 */
[----:B------:R-:W-:Y:S01]  /*1f5d0*/  PRMT R109, R109, 0x7632, R109 ;  /* 0x000076326d6d7816 */ /* 0x000fe2000000006d */
[----:B------:R-:W-:Y:S01]  /*1f5e0*/  STL [R1+0x11c], R18 ;  /* 0x00011c1201007387 */ /* 0x000fe20000100800 */
[----:B------:R-:W-:Y:S01]  /*1f5f0*/  LEA.HI.X.SX32 R5, R10, R3, 0x1, P4 ;  /* 0x000000030a057211 */ /* 0x000fe200020f0eff */
[----:B------:R-:W-:Y:S01]  /*1f600*/  VIADD R10, R47, UR4 ;  /* 0x000000042f0a7c36 */ /* 0x000fe20008000000 */
[----:B------:R-:W-:Y:S01]  /*1f610*/  ULDC UR6, c[0x0][0x22c] ;  /* 0x00008b0000067ab9 */ /* 0x000fe20000000800 */
[----:B------:R-:W-:Y:S01]  /*1f620*/  STL [R1+0x114], R13 ;  /* 0x0001140d01007387 */ /* 0x000fe20000100800 */
[----:B------:R-:W-:Y:S01]  /*1f630*/  ULDC UR4, c[0x0][0x248] ;  /* 0x0000920000047ab9 */ /* 0x000fe20000000800 */
[----:B------:R-:W-:Y:S01]  /*1f640*/  ISETP.LT.AND P4, PT, R66, UR6, !P0 ;  /* 0x0000000642007c0c */ /* 0x000fe2000c781270 */
[----:B------:R-:W-:Y:S01]  /*1f650*/  VIADD R66, R7, 0x41 ;  /* 0x0000004107427836 */ /* 0x000fe20000000000 */
[----:B------:R0:W-:Y:S01]  /*1f660*/  @P5 STG.E.U16 desc[UR30][R4.64], R109 ;  /* 0x0000006d04005986 */ /* 0x0001e2000c10151e */
[----:B------:R-:W-:-:S03]  /*1f670*/  ULDC UR6, c[0x0][0x248] ;  /* 0x0000920000067ab9 */ /* 0x000fc60000000800 */
        /* <DEDUP_REMOVED lines=10> */
[----:B------:R-:W-:-:S02]  /*1f720*/  ULDC UR4, c[0x0][0x248] ;  /* 0x0000920000047ab9 */ /* 0x000fc40000000800 */
[----:B------:R1:W-:Y:S01]  /*1f730*/  @P6 STG.E.U16 desc[UR30][R4.64], R110 ;  /* 0x0000006e04006986 */ /* 0x0003e2000c10151e */
[----:B------:R-:W-:Y:S01]  /*1f740*/  VIADD R66, R7, 0x42 ;  /* 0x0000004207427836 */ /* 0x000fe20000000000 */
[----:B------:R-:W-:Y:S01]  /*1f750*/  ULDC UR6, c[0x0][0x248] ;  /* 0x0000920000067ab9 */ /* 0x000fe20000000800 */
[----:B0-----:R-:W-:Y:S01]  /*1f760*/  VIADD R10, R41, UR4 ;  /* 0x00000004290a7c36 */ /* 0x001fe20008000000 */
[----:B------:R-:W-:-:S03]  /*1f770*/  ULDC UR4, c[0x0][0x248] ;  /* 0x0000920000047ab9 */ /* 0x000fc60000000800 */
[----:B------:R-:W-:Y:S01]  /*1f780*/  VIADD R33, R10, UR4 ;  /* 0x000000040a217c36 */ /* 0x000fe20008000000 */
[----:B------:R-:W-:Y:S01]  /*1f790*/  ULDC UR4, c[0x0][0x22c] ;  /* 0x00008b0000047ab9 */ /* 0x000fe20000000800 */
[----:B-1----:R-:W-:-:S04]  /*1f7a0*/  LEA R4, P6, R8, R2, 0x1 ;  /* 0x0000000208047211 */ /* 0x002fc800078c08ff */
[----:B------:R-:W-:Y:S01]  /*1f7b0*/  LEA.HI.X.SX32 R5, R8, R3, 0x1, P6 ;  /* 0x0000000308057211 */ /* 0x000fe200030f0eff */
[----:B------:R-:W-:Y:S01]  /*1f7c0*/  VIADD R8, R33, UR6 ;  /* 0x0000000621087c36 */ /* 0x000fe20008000000 */
[----:B------:R-:W-:Y:S01]  /*1f7d0*/  ISETP.LT.AND P6, PT, R66, UR4, !P0 ;  /* 0x0000000442007c0c */ /* 0x000fe2000c7c1270 */
[----:B------:R-:W-:Y:S01]  /*1f7e0*/  ULDC UR4, c[0x0][0x248] ;  /* 0x0000920000047ab9 */ /* 0x000fe20000000800 */
[----:B------:R0:W-:Y:S01]  /*1f7f0*/  STL [R1+0xf0], R10 ;  /* 0x0000f00a01007387 */ /* 0x0001e20000100800 */
[----:B------:R-:W-:Y:S01]  /*1f800*/  PRMT R110, R110, 0x7632, R110 ;  /* 0x000076326e6e7816 */ /* 0x000fe2000000006e */
[----:B------:R-:W-:Y:S01]  /*1f810*/  ULDC UR6, c[0x0][0x22c] ;  /* 0x00008b0000067ab9 */ /* 0x000fe20000000800 */
[----:B0-----:R-:W-:Y:S01]  /*1f820*/  VIADD R10, R8, UR4 ;  /* 0x00000004080a7c36 */ /* 0x001fe20008000000 */
[----:B------:R-:W-:-:S04]  /*1f830*/  ULDC UR4, c[0x0][0x248] ;  /* 0x0000920000047ab9 */ /* 0x000fc80000000800 */
[----:B------:R0:W-:Y:S02]  /*1f840*/  STL [R1+0xe4], R10 ;  /* 0x0000e40a01007387 */ /* 0x0001e40000100800 */
[----:B0-----:R-:W-:Y:S01]  /*1f850*/  VIADD R10, R10, UR4 ;  /* 0x000000040a0a7c36 */ /* 0x001fe20008000000 */
[----:B------:R-:W-:-:S03]  /*1f860*/  ULDC UR4, c[0x0][0x248] ;  /* 0x0000920000047ab9 */ /* 0x000fc60000000800 */
[----:B------:R-:W-:Y:S01]  /*1f870*/  VIADD R28, R10, UR4 ;  /* 0x000000040a1c7c36 */ /* 0x000fe20008000000 */
[----:B------:R-:W-:Y:S01]  /*1f880*/  ULDC UR4, c[0x0][0x248] ;  /* 0x0000920000047ab9 */ /* 0x000fe20000000800 */
[----:B------:R0:W-:Y:S04]  /*1f890*/  STL [R1+0xe0], R10 ;  /* 0x0000e00a01007387 */ /* 0x0001e80000100800 */
[----:B------:R1:W-:Y:S01]  /*1f8a0*/  @P1 STG.E.U16 desc[UR30][R4.64], R110 ;  /* 0x0000006e04001986 */ /* 0x0003e2000c10151e */
[----:B0-----:R-:W-:Y:S01]  /*1f8b0*/  VIADD R10, R28, UR4 ;  /* 0x000000041c0a7c36 */ /* 0x001fe20008000000 */
[----:B------:R-:W-:-:S03]  /*1f8c0*/  ULDC UR4, c[0x0][0x248] ;  /* 0x0000920000047ab9 */ /* 0x000fc60000000800 */
[----:B------:R-:W-:Y:S01]  /*1f8d0*/  VIADD R25, R10, UR4 ;  /* 0x000000040a197c36 */ /* 0x000fe20008000000 */
[----:B------:R-:W-:Y:S01]  /*1f8e0*/  ULDC UR4, c[0x0][0x248] ;  /* 0x0000920000047ab9 */ /* 0x000fe20000000800 */
[CC--:B-1----:R-:W-:Y:S02]  /*1f8f0*/  LEA R4, P1, R252.reuse, R2.reuse, 0x1 ;  /* 0x00000002fc047211 */ /* 0x0c2fe400078208ff */
[----:B------:R-:W-:Y:S01]  /*1f900*/  VIADD R24, R25, UR4 ;  /* 0x0000000419187c36 */ /* 0x000fe20008000000 */
[----:B------:R-:W-:Y:S01]  /*1f910*/  ULDC UR4, c[0x0][0x248] ;  /* 0x0000920000047ab9 */ /* 0x000fe20000000800 */
        /* <DEDUP_REMOVED lines=57> */
[----:B------:R-:W-:Y:S01]  /*1fcb0*/  VIADD R61, R23, UR4 ;  /* 0x00000004173d7c36 */ /* 0x000fe20008000000 */
[----:B------:R-:W-:Y:S01]  /*1fcc0*/  ULDC UR4, c[0x0][0x248] ;  /* 0x0000920000047ab9 */ /* 0x000fe20000000800 */
[----:B------:R-:W-:Y:S02]  /*1fcd0*/  VIADD R6, R7, 0x47 ;  /* 0x0000004707067836 */ /* 0x000fe40000000000 */
[----:B------:R0:W-:Y:S01]  /*1fce0*/  @P6 STG.E.U16 desc[UR30][R4.64], R85 ;  /* 0x0000005504006986 */ /* 0x0001e2000c10151e */
[----:B------:R-:W-:Y:S01]  /*1fcf0*/  VIADD R22, R61, UR4 ;  /* 0x000000043d167c36 */ /* 0x000fe20008000000 */
[----:B------:R-:W-:Y:S01]  /*1fd00*/  ULDC UR4, c[0x0][0x248] ;  /* 0x0000920000047ab9 */ /* 0x000fe20000000800 */
[----:B------:R-:W-:Y:S01]  /*1fd10*/  VIADD R0, R7, 0x48 ;  /* 0x0000004807007836 */ /* 0x000fe20000000000 */
[----:B------:R-:W-:Y:S01]  /*1fd20*/  ISETP.LT.AND P5, PT, R6, UR6, !P0 ;  /* 0x0000000606007c0c */ /* 0x000fe2000c7a1270 */
[----:B------:R-:W-:Y:S01]  /*1fd30*/  VIADD R118, R22, UR4 ;  /* 0x0000000416767c36 */ /* 0x000fe20008000000 */
[----:B------:R-:W-:Y:S01]  /*1fd40*/  ULDC UR6, c[0x0][0x22c] ;  /* 0x00008b0000067ab9 */ /* 0x000fe20000000800 */
[----:B------:R-:W-:Y:S01]  /*1fd50*/  ULDC UR4, c[0x0][0x248] ;  /* 0x0000920000047ab9 */ /* 0x000fe20000000800 */
[----:B0-----:R-:W-:-:S02]  /*1fd60*/  LEA R4, P6, R9, R2, 0x1 ;  /* 0x0000000209047211 */ /* 0x001fc400078c08ff */
[----:B------:R-:W-:Y:S02]  /*1fd70*/  PRMT R85, R85, 0x7632, R85 ;  /* 0x0000763255557816 */ /* 0x000fe40000000055 */
        /* <DEDUP_REMOVED lines=22> */
[----:B------:R1:W-:Y:S01]  /*1fee0*/  STL [R1+0xfc0], R118 ;  /* 0x000fc07601007387 */ /* 0x0003e20000100800 */
        /* <DEDUP_REMOVED lines=10> */
[----:B-1----:R-:W-:Y:S01]  /*1ff90*/  VIADD R118, R62, UR4 ;  /* 0x000000043e767c36 */ /* 0x002fe20008000000 */
[----:B------:R-:W-:-:S03]  /*1ffa0*/  ULDC UR4, c[0x0][0x248] ;  /* 0x0000920000047ab9 */ /* 0x000fc60000000800 */
[----:B------:R-:W-:Y:S01]  /*1ffb0*/  VIADD R113, R118, UR4 ;  /* 0x0000000476717c36 */ /* 0x000fe20008000000 */
[----:B------:R0:W-:Y:S01]  /*1ffc0*/  @P3 STG.E.U16 desc[UR30][R4.64], R86 ;  /* 0x0000005604003986 */ /* 0x0001e2000c10151e */
[----:B------:R-:W-:-:S03]  /*1ffd0*/  ULDC UR4, c[0x0][0x248] ;  /* 0x0000920000047ab9 */ /* 0x000fc60000000800 */
[----:B------:R1:W-:Y:S01]  /*1ffe0*/  STL.64 [R1+0xfd0], R118 ;  /* 0x000fd07601007387 */ /* 0x0003e20000100a00 */
[----:B0-----:R-:W-:Y:S01]  /*1fff0*/  LEA R4, P3, R21, R2, 0x1 ;  /* 0x0000000215047211 */ /* 0x001fe200078608ff */
[----:B-1----:R-:W-:Y:S01]  /*20000*/  VIADD R119, R113, UR4 ;  /* 0x0000000471777c36 */ /* 0x002fe20008000000 */
[----:B------:R-:W-:Y:S02]  /*20010*/  ULDC UR4, c[0x0][0x248] ;  /* 0x0000920000047ab9 */ /* 0x000fe40000000800 */
[----:B------:R-:W-:Y:S01]  /*20020*/  LEA.HI.X.SX32 R5, R21, R3, 0x1, P3 ;  /* 0x0000000315057211 */ /* 0x000fe200018f0eff */
[----:B------:R-:W-:Y:S01]  /*20030*/  VIADD R36, R119, UR4 ;  /* 0x0000000477247c36 */ /* 0x000fe20008000000 */
[----:B------:R-:W-:Y:S01]  /*20040*/  ULDC UR4, c[0x0][0x248] ;  /* 0x0000920000047ab9 */ /* 0x000fe20000000800 */
[----:B------:R-:W-:Y:S02]  /*20050*/  VIADD R0, R7, 0x4b ;  /* 0x0000004b07007836 */ /* 0x000fe40000000000 */
[----:B------:R0:W-:Y:S01]  /*20060*/  @P4 STG.E.U16 desc[UR30][R4.64], R87 ;  /* 0x0000005704004986 */ /* 0x0001e2000c10151e */
[----:B------:R-:W-:Y:S01]  /*20070*/  VIADD R26, R36, UR4 ;  /* 0x00000004241a7c36 */ /* 0x000fe20008000000 */
[----:B------:R-:W-:Y:S01]  /*20080*/  ULDC UR4, c[0x0][0x248] ;  /* 0x0000920000047ab9 */ /* 0x000fe20000000800 */
[----:B------:R-:W-:-:S02]  /*20090*/  PRMT R6, R87, 0x7632, R6 ;  /* 0x0000763257067816 */ /* 0x000fc40000000006 */
[----:B------:R-:W-:Y:S01]  /*200a0*/  VIADD R21, R26, UR4 ;  /* 0x000000041a157c36 */ /* 0x000fe20008000000 */
[----:B------:R-:W-:Y:S01]  /*200b0*/  ISETP.LT.AND P3, PT, R0, UR6, !P0 ;  /* 0x0000000600007c0c */ /* 0x000fe2000c761270 */
[----:B------:R-:W-:Y:S01]  /*200c0*/  VIADD R0, R7, 0x4c ;  /* 0x0000004c07007836 */ /* 0x000fe20000000000 */
[----:B------:R-:W-:Y:S01]  /*200d0*/  ULDC UR4, c[0x0][0x248] ;  /* 0x0000920000047ab9 */ /* 0x000fe20000000800 */
[----:B------:R-:W-:Y:S01]  /*200e0*/  ULDC UR6, c[0x0][0x22c] ;  /* 0x00008b0000067ab9 */ /* 0x000fe20000000800 */
[----:B0-----:R-:W-:-:S04]  /*200f0*/  LEA R4, P4, R15, R2, 0x1 ;  /* 0x000000020f047211 */ /* 0x001fc800078808ff */
[----:B------:R-:W-:Y:S01]  /*20100*/  LEA.HI.X.SX32 R5, R15, R3, 0x1, P4 ;  /* 0x000000030f057211 */ /* 0x000fe200020f0eff */
[----:B------:R-:W-:Y:S01]  /*20110*/  VIADD R15, R21, UR4 ;  /* 0x00000004150f7c36 */ /* 0x000fe20008000000 */
[----:B------:R-:W-:Y:S01]  /*20120*/  ULDC UR4, c[0x0][0x248] ;  /* 0x0000920000047ab9 */ /* 0x000fe20000000800 */
[----:B------:R-:W-:Y:S02]  /*20130*/  ISETP.LT.AND P4, PT, R0, UR6, !P0 ;  /* 0x0000000600007c0c */ /* 0x000fe4000c781270 */
[----:B------:R0:W-:Y:S01]  /*20140*/  @P5 STG.E.U16 desc[UR30][R4.64], R6 ;  /* 0x0000000604005986 */ /* 0x0001e2000c10151e */
[----:B------:R-:W-:Y:S01]  /*20150*/  VIADD R124, R15, UR4 ;  /* 0x000000040f7c7c36 */ /* 0x000fe20008000000 */
[----:B------:R-:W-:Y:S01]  /*20160*/  ULDC UR6, c[0x0][0x248] ;  /* 0x0000920000067ab9 */ /* 0x000fe20000000800 */
[----:B------:R-:W-:Y:S01]  /*20170*/  VIADD R0, R7, 0x4d ;  /* 0x0000004d07007836 */ /* 0x000fe20000000000 */
[----:B------:R-:W-:Y:S01]  /*20180*/  ULDC UR4, c[0x0][0x22c] ;  /* 0x00008b0000047ab9 */ /* 0x000fe20000000800 */
[----:B0-----:R-:W-:-:S04]  /*20190*/  LEA R4, P5, R14, R2, 0x1 ;  /* 0x000000020e047211 */ /* 0x001fc800078a08ff */
[----:B------:R-:W-:Y:S01]  /*201a0*/  LEA.HI.X.SX32 R5, R14, R3, 0x1, P5 ;  /* 0x000000030e057211 */ /* 0x000fe200028f0eff */
[----:B------:R-:W-:Y:S01]  /*201b0*/  VIADD R14, R124, UR6 ;  /* 0x000000067c0e7c36 */ /* 0x000fe20008000000 */
[----:B------:R-:W-:Y:S01]  /*201c0*/  ISETP.LT.AND P5, PT, R0, UR4, !P0 ;  /* 0x0000000400007c0c */ /* 0x000fe2000c7a1270 */
[----:B------:R-:W-:Y:S01]  /*201d0*/  ULDC UR4, c[0x0][0x248] ;  /* 0x0000920000047ab9 */ /* 0x000fe20000000800 */
[----:B------:R-:W-:Y:S01]  /*201e0*/  ULDC UR6, c[0x0][0x248] ;  /* 0x0000920000067ab9 */ /* 0x000fe20000000800 */
[----:B------:R-:W-:Y:S01]  /*201f0*/  VIADD R121, R14, UR4 ;  /* 0x000000040e797c36 */ /* 0x000fe20008000000 */
[----:B------:R-:W-:-:S03]  /*20200*/  ULDC UR4, c[0x0][0x248] ;  /* 0x0000920000047ab9 */ /* 0x000fc60000000800 */
[----:B------:R-:W-:Y:S01]  /*20210*/  VIADD R120, R121, UR4 ;  /* 0x0000000479787c36 */ /* 0x000fe20008000000 */
[----:B------:R-:W-:Y:S01]  /*20220*/  ULDC UR4, c[0x0][0x248] ;  /* 0x0000920000047ab9 */ /* 0x000fe20000000800 */
[----:B------:R0:W-:Y:S01]  /*20230*/  @P6 STG.E.U16 desc[UR30][R4.64], R96 ;  /* 0x0000006004006986 */ /* 0x0001e2000c10151e */
[----:B------:R-:W-:Y:S02]  /*20240*/  VIADD R0, R7, 0x4e ;  /* 0x0000004e07007836 */ /* 0x000fe40000000000 */
[----:B------:R-:W-:Y:S01]  /*20250*/  VIADD R126, R120, UR4 ;  /* 0x00000004787e7c36 */ /* 0x000fe20008000000 */
[----:B------:R-:W-:Y:S01]  /*20260*/  ULDC UR4, c[0x0][0x22c] ;  /* 0x00008b0000047ab9 */ /* 0x000fe20000000800 */
[----:B------:R-:W-:Y:S02]  /*20270*/  STL.64 [R1+0xfd8], R112 ;  /* 0x000fd87001007387 */ /* 0x000fe40000100a00 */
[----:B------:R-:W-:Y:S01]  /*20280*/  VIADD R127, R126, UR6 ;  /* 0x000000067e7f7c36 */ /* 0x000fe20008000000 */
[----:B------:R-:W-:Y:S01]  /*20290*/  ULDC UR6, c[0x0][0x22c] ;  /* 0x00008b0000067ab9 */ /* 0x000fe20000000800 */
[C---:B0-----:R-:W-:Y:S01]  /*202a0*/  LEA R4, P6, R17.reuse, R2, 0x1 ;  /* 0x0000000211047211 */ /* 0x041fe200078c08ff */
[----:B------:R0:W-:Y:S03]  /*202b0*/  STL.64 [R1+0xfe0], R14 ;  /* 0x000fe00e01007387 */ /* 0x0001e60000100a00 */
[----:B------:R-:W-:-:S02]  /*202c0*/  LEA.HI.X.SX32 R5, R17, R3, 0x1, P6 ;  /* 0x0000000311057211 */ /* 0x000fc400030f0eff */
[----:B------:R-:W-:Y:S01]  /*202d0*/  ISETP.LT.AND P6, PT, R0, UR4, !P0 ;  /* 0x0000000400007c0c */ /* 0x000fe2000c7c1270 */
[----:B------:R-:W-:Y:S02]  /*202e0*/  ULDC UR4, c[0x0][0x248] ;  /* 0x0000920000047ab9 */ /* 0x000fe40000000800 */
[----:B0-----:R-:W-:Y:S01]  /*202f0*/  VIADD R14, R127, UR4 ;  /* 0x000000047f0e7c36 */ /* 0x001fe20008000000 */
[----:B------:R-:W-:-:S03]  /*20300*/  ULDC UR4, c[0x0][0x248] ;  /* 0x0000920000047ab9 */ /* 0x000fc60000000800 */
[----:B------:R-:W-:Y:S01]  /*20310*/  VIADD R122, R14, UR4 ;  /* 0x000000040e7a7c36 */ /* 0x000fe20008000000 */
[----:B------:R-:W-:Y:S01]  /*20320*/  ULDC UR4, c[0x0][0x248] ;  /* 0x0000920000047ab9 */ /* 0x000fe20000000800 */
[----:B------:R-:W-:Y:S02]  /*20330*/  PRMT R96, R96, 0x7632, R96 ;  /* 0x0000763260607816 */ /* 0x000fe40000000060 */
[----:B------:R-:W-:Y:S01]  /*20340*/  VIADD R128, R122, UR4 ;  /* 0x000000047a807c36 */ /* 0x000fe20008000000 */
[----:B------:R-:W-:Y:S02]  /*20350*/  ULDC UR4, c[0x0][0x248] ;  /* 0x0000920000047ab9 */ /* 0x000fe40000000800 */
[----:B------:R0:W-:Y:S01]  /*20360*/  @P1 STG.E.U16 desc[UR30][R4.64], R96 ;  /* 0x0000006004001986 */ /* 0x0001e2000c10151e */
[----:B------:R-:W-:Y:S01]  /*20370*/  VIADD R129, R128, UR4 ;  /* 0x0000000480817c36 */ /* 0x000fe20008000000 */
[----:B------:R-:W-:-:S03]  /*20380*/  ULDC UR4, c[0x0][0x248] ;  /* 0x0000920000047ab9 */ /* 0x000fc60000000800 */
[----:B------:R-:W-:Y:S01]  /*20390*/  VIADD R135, R129, UR4 ;  /* 0x0000000481877c36 */ /* 0x000fe20008000000 */
[----:B------:R-:W-:Y:S01]  /*203a0*/  ULDC UR4, c[0x0][0x248] ;  /* 0x0000920000047ab9 */ /* 0x000fe20000000800 */
[CC--:B0-----:R-:W-:Y:S02]  /*203b0*/  LEA R4, P1, R16.reuse, R2.reuse, 0x1 ;  /* 0x0000000210047211 */ /* 0x0c1fe400078208ff */
[----:B------:R-:W-:Y:S01]  /*203c0*/  VIADD R134, R135, UR4 ;  /* 0x0000000487867c36 */ /* 0x000fe20008000000 */
[----:B------:R-:W-:Y:S01]  /*203d0*/  ULDC UR4, c[0x0][0x248] ;  /* 0x0000920000047ab9 */ /* 0x000fe20000000800 */
[----:B------:R-:W-:Y:S01]  /*203e0*/  LEA.HI.X.SX32 R5, R16, R3, 0x1, P1 ;  /* 0x0000000310057211 */ /* 0x000fe200008f0eff */
[C---:B------:R-:W-:Y:S02]  /*203f0*/  VIADD R0, R7.reuse, 0x4f ;  /* 0x0000004f07007836 */ /* 0x040fe40000000000 */
[----:B------:R-:W-:Y:S01]  /*20400*/  VIADD R123, R134, UR4 ;  /* 0x00000004867b7c36 */ /* 0x000fe20008000000 */
[----:B------:R-:W-:Y:S01]  /*20410*/  ULDC UR4, c[0x0][0x248] ;  /* 0x0000920000047ab9 */ /* 0x000fe20000000800 */
[----:B------:R0:W-:Y:S01]  /*20420*/  @P2 STG.E.U16 desc[UR30][R4.64], R97 ;  /* 0x0000006104002986 */ /* 0x0001e2000c10151e */
[----:B------:R-:W-:Y:S01]  /*20430*/  ISETP.LT.AND P1, PT, R0, UR6, !P0 ;  /* 0x0000000600007c0c */ /* 0x000fe2000c721270 */
[----:B------:R-:W-:Y:S01]  /*20440*/  VIADD R0, R7, 0x50 ;  /* 0x0000005007007836 */ /* 0x000fe20000000000 */
[----:B------:R-:W-:Y:S01]  /*20450*/  ULDC UR6, c[0x0][0x22c] ;  /* 0x00008b0000067ab9 */ /* 0x000fe20000000800 */
[----:B0-----:R-:W-:-:S04]  /*20460*/  LEA R4, P2, R11, R2, 0x1 ;  /* 0x000000020b047211 */ /* 0x001fc800078408ff */
[----:B------:R-:W-:Y:S01]  /*20470*/  LEA.HI.X.SX32 R5, R11, R3, 0x1, P2 ;  /* 0x000000030b057211 */ /* 0x000fe200010f0eff */
[----:B------:R-:W-:Y:S01]  /*20480*/  VIADD R11, R123, UR4 ;  /* 0x000000047b0b7c36 */ /* 0x000fe20008000000 */
[----:B------:R-:W-:Y:S01]  /*20490*/  PRMT R97, R97, 0x7632, R97 ;  /* 0x0000763261617816 */ /* 0x000fe20000000061 */
[----:B------:R-:W-:Y:S02]  /*204a0*/  ULDC UR4, c[0x0][0x248] ;  /* 0x0000920000047ab9 */ /* 0x000fe40000000800 */
        /* <DEDUP_REMOVED lines=9> */
[----:B------:R-:W-:Y:S01]  /*20540*/  STL.64 [R1+0xfa0], R120 ;  /* 0x000fa07801007387 */ /* 0x000fe20000100a00 */
[----:B------:R-:W-:Y:S01]  /*20550*/  ULDC UR6, c[0x0][0x248] ;  /* 0x0000920000067ab9 */ /* 0x000fe20000000800 */
[----:B0-----:R-:W-:-:S04]  /*20560*/  LEA R4, P3, R251, R2, 0x1 ;  /* 0x00000002fb047211 */ /* 0x001fc800078608ff */
[----:B------:R-:W-:Y:S02]  /*20570*/  LEA.HI.X.SX32 R5, R251, R3, 0x1, P3 ;  /* 0x00000003fb057211 */ /* 0x000fe400018f0eff */
[----:B------:R-:W-:Y:S01]  /*20580*/  ISETP.LT.AND P3, PT, R0, UR4, !P0 ;  /* 0x0000000400007c0c */ /* 0x000fe2000c761270 */
[----:B------:R-:W-:Y:S02]  /*20590*/  ULDC UR4, c[0x0][0x248] ;  /* 0x0000920000047ab9 */ /* 0x000fe40000000800 */
[----:B------:R-:W-:Y:S01]  /*205a0*/  VIADD R125, R118, UR4 ;  /* 0x00000004767d7c36 */ /* 0x000fe20008000000 */
[----:B------:R-:W-:Y:S01]  /*205b0*/  STL.64 [R1+0xf80], R128 ;  /* 0x000f808001007387 */ /* 0x000fe20000100a00 */
[----:B------:R-:W-:-:S03]  /*205c0*/  ULDC UR4, c[0x0][0x248] ;  /* 0x0000920000047ab9 */ /* 0x000fc60000000800 */
[----:B------:R0:W-:Y:S01]  /*205d0*/  STL.64 [R1+0xf98], R134 ;  /* 0x000f988601007387 */ /* 0x0001e20000100a00 */
[----:B------:R-:W-:-:S03]  /*205e0*/  VIADD R0, R7, 0x52 ;  /* 0x0000005207007836 */ /* 0x000fc60000000000 */
[----:B------:R1:W-:Y:S01]  /*205f0*/  @P4 STG.E.U16 desc[UR30][R4.64], R98 ;  /* 0x0000006204004986 */ /* 0x0003e2000c10151e */
[----:B0-----:R-:W-:Y:S01]  /*20600*/  VIADD R134, R125, UR4 ;  /* 0x000000047d867c36 */ /* 0x001fe20008000000 */
[----:B------:R-:W-:Y:S01]  /*20610*/  ULDC UR4, c[0x0][0x248] ;  /* 0x0000920000047ab9 */ /* 0x000fe20000000800 */
[----:B-1----:R-:W-:Y:S02]  /*20620*/  LEA R4, P4, R132, R2, 0x1 ;  /* 0x0000000284047211 */ /* 0x002fe400078808ff */
[----:B------:R-:W-:Y:S01]  /*20630*/  VIADD R252, R134, UR4 ;  /* 0x0000000486fc7c36 */ /* 0x000fe20008000000 */
[----:B------:R-:W-:Y:S01]  /*20640*/  ULDC UR4, c[0x0][0x22c] ;  /* 0x00008b0000047ab9 */ /* 0x000fe20000000800 */
[----:B------:R-:W-:Y:S02]  /*20650*/  LEA.HI.X.SX32 R5, R132, R3, 0x1, P4 ;  /* 0x0000000384057211 */ /* 0x000fe400020f0eff */
[----:B------:R-:W-:Y:S01]  /*20660*/  VIADD R251, R252, UR6 ;  /* 0x00000006fcfb7c36 */ /* 0x000fe20008000000 */
[----:B------:R-:W-:Y:S01]  /*20670*/  ISETP.LT.AND P4, PT, R0, UR4, !P0 ;  /* 0x0000000400007c0c */ /* 0x000fe2000c781270 */
[----:B------:R-:W-:Y:S01]  /*20680*/  ULDC UR4, c[0x0][0x248] ;  /* 0x0000920000047ab9 */ /* 0x000fe20000000800 */
[----:B------:R-:W-:Y:S01]  /*20690*/  PRMT R98, R98, 0x7632, R98 ;  /* 0x0000763262627816 */ /* 0x000fe20000000062 */
[----:B------:R-:W-:Y:S01]  /*206a0*/  VIADD R250, R251, UR4 ;  /* 0x00000004fbfa7c36 */ /* 0x000fe20008000000 */
[----:B------:R-:W-:Y:S01]  /*206b0*/  ULDC UR4, c[0x0][0x248] ;  /* 0x0000920000047ab9 */ /* 0x000fe20000000800 */
[----:B------:R-:W-:-:S02]  /*206c0*/  ULDC UR6, c[0x0][0x22c] ;  /* 0x00008b0000067ab9 */ /* 0x000fc40000000800 */
        /* <DEDUP_REMOVED lines=8> */
[----:B------:R-:W-:Y:S01]  /*20750*/  ULDC UR4, c[0x0][0x248] ;  /* 0x0000920000047ab9 */ /* 0x000fe20000000800 */
[----:B------:R-:W-:Y:S02]  /*20760*/  VIADD R0, R7, 0x53 ;  /* 0x0000005307007836 */ /* 0x000fe40000000000 */
[----:B------:R-:W-:Y:S01]  /*20770*/  VIADD R6, R137, UR4 ;  /* 0x0000000489067c36 */ /* 0x000fe20008000000 */
[----:B------:R-:W-:Y:S01]  /*20780*/  ULDC UR4, c[0x0][0x248] ;  /* 0x0000920000047ab9 */ /* 0x000fe20000000800 */
[----:B0-----:R-:W-:-:S04]  /*20790*/  LEA R4, P5, R131, R2, 0x1 ;  /* 0x0000000283047211 */ /* 0x001fc800078a08ff */
[----:B------:R-:W-:Y:S02]  /*207a0*/  LEA.HI.X.SX32 R5, R131, R3, 0x1, P5 ;  /* 0x0000000383057211 */ /* 0x000fe400028f0eff */
[----:B------:R-:W-:Y:S01]  /*207b0*/  ISETP.LT.AND P5, PT, R0, UR6, !P0 ;  /* 0x0000000600007c0c */ /* 0x000fe2000c7a1270 */
[----:B------:R-:W-:Y:S01]  /*207c0*/  VIADD R0, R6, UR4 ;  /* 0x0000000406007c36 */ /* 0x000fe20008000000 */
[----:B------:R-:W-:Y:S01]  /*207d0*/  ULDC UR4, c[0x0][0x248] ;  /* 0x0000920000047ab9 */ /* 0x000fe20000000800 */
[----:B------:R0:W-:Y:S01]  /*207e0*/  @P6 STG.E.U16 desc[UR30][R4.64], R99 ;  /* 0x0000006304006986 */ /* 0x0001e2000c10151e */
[----:B------:R-:W-:Y:S01]  /*207f0*/  PRMT R67, R99, 0x7632, R67 ;  /* 0x0000763263437816 */ /* 0x000fe20000000043 */
[----:B------:R-:W-:Y:S01]  /*20800*/  VIADD R131, R0, UR4 ;  /* 0x0000000400837c36 */ /* 0x000fe20008000000 */
[----:B------:R-:W-:Y:S01]  /*20810*/  ULDC UR4, c[0x0][0x248] ;  /* 0x0000920000047ab9 */ /* 0x000fe20000000800 */
[----:B------:R-:W-:Y:S01]  /*20820*/  VIADD R66, R7, 0x54 ;  /* 0x0000005407427836 */ /* 0x000fe20000000000 */
[----:B------:R-:W-:Y:S01]  /*20830*/  ULDC UR6, c[0x0][0x22c] ;  /* 0x00008b0000067ab9 */ /* 0x000fe20000000800 */
[----:B0-----:R-:W-:-:S04]  /*20840*/  LEA R4, P6, R130, R2, 0x1 ;  /* 0x0000000282047211 */ /* 0x001fc800078c08ff */
        /* <DEDUP_REMOVED lines=20> */
[----:B------:R0:W-:Y:S01]  /*20990*/  STL.64 [R1+0xf58], R250 ;  /* 0x000f58fa01007387 */ /* 0x0001e20000100a00 */
[----:B------:R-:W-:-:S03]  /*209a0*/  VIADD R66, R7, 0x56 ;  /* 0x0000005607427836 */ /* 0x000fc60000000000 */
[----:B------:R1:W-:Y:S01]  /*209b0*/  @P2 STG.E.U16 desc[UR30][R4.64], R68 ;  /* 0x0000004404002986 */ /* 0x0003e2000c10151e */
[----:B0-----:R-:W-:Y:S01]  /*209c0*/  VIADD R251, R114, UR4 ;  /* 0x0000000472fb7c36 */ /* 0x001fe20008000000 */
[----:B------:R-:W-:Y:S01]  /*209d0*/  ULDC UR4, c[0x0][0x22c] ;  /* 0x00008b0000047ab9 */ /* 0x000fe20000000800 */
[----:B-1----:R-:W-:Y:S02]  /*209e0*/  LEA R4, P2, R139, R2, 0x1 ;  /* 0x000000028b047211 */ /* 0x002fe400078408ff */
[----:B------:R-:W-:Y:S01]  /*209f0*/  VIADD R250, R251, UR6 ;  /* 0x00000006fbfa7c36 */ /* 0x000fe20008000000 */
[----:B------:R-:W-:Y:S01]  /*20a00*/  PRMT R68, R68, 0x7632, R68 ;  /* 0x0000763244447816 */ /* 0x000fe20000000044 */
[----:B------:R-:W-:Y:S01]  /*20a10*/  STL.64 [R1+0xf60], R248 ;  /* 0x000f60f801007387 */ /* 0x000fe20000100a00 */
[----:B------:R-:W-:Y:S01]  /*20a20*/  LEA.HI.X.SX32 R5, R139, R3, 0x1, P2 ;  /* 0x000000038b057211 */ /* 0x000fe200010f0eff */
[----:B------:R-:W-:Y:S01]  /*20a30*/  ULDC UR6, c[0x0][0x22c] ;  /* 0x00008b0000067ab9 */ /* 0x000fe20000000800 */
[----:B------:R-:W-:Y:S01]  /*20a40*/  ISETP.LT.AND P2, PT, R66, UR4, !P0 ;  /* 0x0000000442007c0c */ /* 0x000fe2000c741270 */
[----:B------:R-:W-:-:S02]  /*20a50*/  ULDC UR4, c[0x0][0x248] ;  /* 0x0000920000047ab9 */ /* 0x000fc40000000800 */
        /* <DEDUP_REMOVED lines=8> */
[----:B------:R-:W-:Y:S02]  /*20ae0*/  STL.64 [R1+0xf78], R136 ;  /* 0x000f788801007387 */ /* 0x000fe40000100a00 */
[----:B------:R-:W-:Y:S01]  /*20af0*/  VIADD R128, R148, UR4 ;  /* 0x0000000494807c36 */ /* 0x000fe20008000000 */
[----:B------:R-:W-:Y:S01]  /*20b00*/  ULDC UR4, c[0x0][0x248] ;  /* 0x0000920000047ab9 */ /* 0x000fe20000000800 */
[----:B------:R0:W-:Y:S04]  /*20b10*/  @P3 STG.E.U16 desc[UR30][R4.64], R68 ;  /* 0x0000004404003986 */ /* 0x0001e8000c10151e */
[----:B------:R-:W-:Y:S04]  /*20b20*/  STL.64 [R1+0xf88], R130 ;  /* 0x000f888201007387 */ /* 0x000fe80000100a00 */
[----:B------:R-:W-:Y:S01]  /*20b30*/  STL.64 [R1+0xf90], R132 ;  /* 0x000f908401007387 */ /* 0x000fe20000100a00 */
[----:B0-----:R-:W-:-:S03]  /*20b40*/  LEA R4, P3, R138, R2, 0x1 ;  /* 0x000000028a047211 */ /* 0x001fc600078608ff */
[----:B------:R-:W-:Y:S01]  /*20b50*/  STL.64 [R1+0xf68], R250 ;  /* 0x000f68fa01007387 */ /* 0x000fe20000100a00 */
[----:B------:R-:W-:-:S03]  /*20b60*/  LEA.HI.X.SX32 R5, R138, R3, 0x1, P3 ;  /* 0x000000038a057211 */ /* 0x000fc600018f0eff */
[----:B------:R0:W-:Y:S01]  /*20b70*/  STL.64 [R1+0xf50], R142 ;  /* 0x000f508e01007387 */ /* 0x0001e20000100a00 */
[----:B------:R-:W-:-:S03]  /*20b80*/  VIADD R66, R7, 0x57 ;  /* 0x0000005707427836 */ /* 0x000fc60000000000 */
[----:B------:R1:W-:Y:S01]  /*20b90*/  @P4 STG.E.U16 desc[UR30][R4.64], R69 ;  /* 0x0000004504004986 */ /* 0x0003e2000c10151e */
[----:B0-----:R-:W-:Y:S01]  /*20ba0*/  VIADD R142, R128, UR4 ;  /* 0x00000004808e7c36 */ /* 0x001fe20008000000 */
[----:B------:R-:W-:-:S03]  /*20bb0*/  ULDC UR4, c[0x0][0x248] ;  /* 0x0000920000047ab9 */ /* 0x000fc60000000800 */
[----:B------:R-:W-:Y:S01]  /*20bc0*/  VIADD R138, R142, UR4 ;  /* 0x000000048e8a7c36 */ /* 0x000fe20008000000 */
[----:B-1----:R-:W-:Y:S01]  /*20bd0*/  LEA R4, P4, R64, R2, 0x1 ;  /* 0x0000000240047211 */ /* 0x002fe200078808ff */
[----:B------:R-:W-:Y:S02]  /*20be0*/  ULDC UR4, c[0x0][0x248] ;  /* 0x0000920000047ab9 */ /* 0x000fe40000000800 */
[----:B------:R-:W-:Y:S01]  /*20bf0*/  VIADD R139, R138, UR4 ;  /* 0x000000048a8b7c36 */ /* 0x000fe20008000000 */
[----:B------:R-:W-:Y:S01]  /*20c00*/  PRMT R69, R69, 0x7632, R69 ;  /* 0x0000763245457816 */ /* 0x000fe20000000045 */
[----:B------:R-:W-:Y:S01]  /*20c10*/  ULDC UR4, c[0x0][0x248] ;  /* 0x0000920000047ab9 */ /* 0x000fe20000000800 */
[----:B------:R-:W-:Y:S01]  /*20c20*/  LEA.HI.X.SX32 R5, R64, R3, 0x1, P4 ;  /* 0x0000000340057211 */ /* 0x000fe200020f0eff */
[----:B------:R-:W-:Y:S01]  /*20c30*/  VIADD R144, R139, UR4 ;  /* 0x000000048b907c36 */ /* 0x000fe20008000000 */
[----:B------:R-:W-:Y:S01]  /*20c40*/  ISETP.LT.AND P3, PT, R66, UR6, !P0 ;  /* 0x0000000642007c0c */ /* 0x000fe2000c761270 */
[C---:B------:R-:W-:Y:S01]  /*20c50*/  VIADD R66, R7.reuse, 0x58 ;  /* 0x0000005807427836 */ /* 0x040fe20000000000 */
[----:B------:R-:W-:Y:S01]  /*20c60*/  ULDC UR4, c[0x0][0x248] ;  /* 0x0000920000047ab9 */ /* 0x000fe20000000800 */
[----:B------:R-:W-:Y:S01]  /*20c70*/  ULDC UR6, c[0x0][0x22c] ;  /* 0x00008b0000067ab9 */ /* 0x000fe20000000800 */
[----:B------:R0:W-:Y:S01]  /*20c80*/  @P5 STG.E.U16 desc[UR30][R4.64], R69 ;  /* 0x0000004504005986 */ /* 0x0001e2000c10151e */
[----:B------:R-:W-:Y:S01]  /*20c90*/  VIADD R145, R144, UR4 ;  /* 0x0000000490917c36 */ /* 0x000fe20008000000 */
[----:B------:R-:W-:Y:S01]  /*20ca0*/  ISETP.LT.AND P4, PT, R66, UR6, !P0 ;  /* 0x0000000642007c0c */ /* 0x000fe2000c781270 */
[----:B------:R-:W-:Y:S01]  /*20cb0*/  VIADD R64, R7, 0x59 ;  /* 0x0000005907407836 */ /* 0x000fe20000000000 */
[----:B------:R-:W-:Y:S01]  /*20cc0*/  STL.64 [R1+0xfa8], R148 ;  /* 0x000fa89401007387 */ /* 0x000fe20000100a00 */
[----:B------:R-:W-:Y:S01]  /*20cd0*/  ULDC UR6, c[0x0][0x248] ;  /* 0x0000920000067ab9 */ /* 0x000fe20000000800 */
[----:B------:R-:W-:-:S02]  /*20ce0*/  ULDC UR4, c[0x0][0x22c] ;  /* 0x00008b0000047ab9 */ /* 0x000fc40000000800 */
[----:B------:R-:W-:Y:S01]  /*20cf0*/  STL.64 [R1+0xfb8], R128 ;  /* 0x000fb88001007387 */ /* 0x000fe20000100a00 */
[----:B0-----:R-:W-:-:S03]  /*20d00*/  LEA R4, P5, R140, R2, 0x1 ;  /* 0x000000028c047211 */ /* 0x001fc600078a08ff */
[----:B------:R0:W-:Y:S01]  /*20d10*/  STL.64 [R1+0xf70], R138 ;  /* 0x000f708a01007387 */ /* 0x0001e20000100a00 */
[----:B------:R-:W-:Y:S02]  /*20d20*/  LEA.HI.X.SX32 R5, R140, R3, 0x1, P5 ;  /* 0x000000038c057211 */ /* 0x000fe400028f0eff */
[----:B------:R-:W-:Y:S01]  /*20d30*/  ISETP.LT.AND P5, PT, R64, UR4, !P0 ;  /* 0x0000000440007c0c */ /* 0x000fe2000c7a1270 */
[----:B------:R-:W-:Y:S01]  /*20d40*/  ULDC UR4, c[0x0][0x248] ;  /* 0x0000920000047ab9 */ /* 0x000fe20000000800 */
[----:B0-----:R-:W-:Y:S01]  /*20d50*/  VIADD R138, R145, UR6 ;  /* 0x00000006918a7c36 */ /* 0x001fe20008000000 */
[----:B------:R0:W-:Y:S01]  /*20d60*/  @P6 STG.E.U16 desc[UR30][R4.64], R70 ;  /* 0x0000004604006986 */ /* 0x0001e2000c10151e */
[----:B------:R-:W-:Y:S01]  /*20d70*/  VIADD R64, R7, 0x5a ;  /* 0x0000005a07407836 */ /* 0x000fe20000000000 */
[----:B------:R-:W-:Y:S01]  /*20d80*/  ULDC UR6, c[0x0][0x248] ;  /* 0x0000920000067ab9 */ /* 0x000fe20000000800 */
[----:B------:R-:W-:Y:S01]  /*20d90*/  VIADD R152, R138, UR4 ;  /* 0x000000048a987c36 */ /* 0x000fe20008000000 */
[----:B------:R-:W-:-:S03]  /*20da0*/  ULDC UR4, c[0x0][0x248] ;  /* 0x0000920000047ab9 */ /* 0x000fc60000000800 */
[----:B------:R-:W-:Y:S01]  /*20db0*/  VIADD R146, R152, UR4 ;  /* 0x0000000498927c36 */ /* 0x000fe20008000000 */
[----:B------:R-:W-:-:S03]  /*20dc0*/  ULDC UR4, c[0x0][0x248] ;  /* 0x0000920000047ab9 */ /* 0x000fc60000000800 */
[----:B------:R-:W-:Y:S01]  /*20dd0*/  VIADD R141, R146, UR4 ;  /* 0x00000004928d7c36 */ /* 0x000fe20008000000 */
[----:B0-----:R-:W-:Y:S01]  /*20de0*/  LEA R4, P6, R57, R2, 0x1 ;  /* 0x0000000239047211 */ /* 0x001fe200078c08ff */
[----:B------:R-:W-:Y:S02]  /*20df0*/  ULDC UR4, c[0x0][0x22c] ;  /* 0x00008b0000047ab9 */ /* 0x000fe40000000800 */
[----:B------:R-:W-:Y:S01]  /*20e00*/  VIADD R147, R141, UR6 ;  /* 0x000000068d937c36 */ /* 0x000fe20008000000 */
[----:B------:R-:W-:Y:S01]  /*20e10*/  LEA.HI.X.SX32 R5, R57, R3, 0x1, P6 ;  /* 0x0000000339057211 */ /* 0x000fe200030f0eff */
[----:B------:R-:W-:Y:S01]  /*20e20*/  ULDC UR6, c[0x0][0x22c] ;  /* 0x00008b0000067ab9 */ /* 0x000fe20000000800 */
[----:B------:R-:W-:Y:S01]  /*20e30*/  ISETP.LT.AND P6, PT, R64, UR4, !P0 ;  /* 0x0000000440007c0c */ /* 0x000fe2000c7c1270 */
[----:B------:R-:W-:Y:S02]  /*20e40*/  ULDC UR4, c[0x0][0x248] ;  /* 0x0000920000047ab9 */ /* 0x000fe40000000800 */
[----:B------:R-:W-:Y:S01]  /*20e50*/  VIADD R140, R147, UR4 ;  /* 0x00000004938c7c36 */ /* 0x000fe20008000000 */
[----:B------:R-:W-:Y:S01]  /*20e60*/  ULDC UR4, c[0x0][0x248] ;  /* 0x0000920000047ab9 */ /* 0x000fe20000000800 */
[----:B------:R-:W-:-:S02]  /*20e70*/  PRMT R70, R70, 0x7632, R70 ;  /* 0x0000763246467816 */ /* 0x000fc40000000046 */
        /* <DEDUP_REMOVED lines=10> */
[----:B------:R-:W-:-:S03]  /*20f20*/  ULDC UR4, c[0x0][0x248] ;  /* 0x0000920000047ab9 */ /* 0x000fc60000000800 */
[----:B------:R-:W-:Y:S01]  /*20f30*/  VIADD R150, R56, UR4 ;  /* 0x0000000438967c36 */ /* 0x000fe20008000000 */
[----:B------:R-:W-:Y:S01]  /*20f40*/  ULDC UR4, c[0x0][0x248] ;  /* 0x0000920000047ab9 */ /* 0x000fe20000000800 */
[----:B------:R-:W-:Y:S01]  /*20f50*/  VIADD R64, R7, 0x5b ;  /* 0x0000005b07407836 */ /* 0x000fe20000000000 */
[----:B------:R0:W-:Y:S01]  /*20f60*/  @P2 STG.E.U16 desc[UR30][R4.64], R71 ;  /* 0x0000004704002986 */ /* 0x0001e2000c10151e */
[----:B------:R-:W-:Y:S01]  /*20f70*/  VIADD R151, R150, UR4 ;  /* 0x0000000496977c36 */ /* 0x000fe20008000000 */
[----:B------:R-:W-:Y:S01]  /*20f80*/  ULDC UR4, c[0x0][0x248] ;  /* 0x0000920000047ab9 */ /* 0x000fe20000000800 */
[----:B------:R-:W-:Y:S02]  /*20f90*/  PRMT R66, R71, 0x7632, R66 ;  /* 0x0000763247427816 */ /* 0x000fe40000000042 */
        /* <DEDUP_REMOVED lines=8> */
[----:B------:R-:W-:Y:S01]  /*21020*/  STL.64 [R1+0xfb0], R144 ;  /* 0x000fb09001007387 */ /* 0x000fe20000100a00 */
[----:B------:R-:W-:Y:S01]  /*21030*/  ULDC UR4, c[0x0][0x248] ;  /* 0x0000920000047ab9 */ /* 0x000fe20000000800 */
[----:B------:R-:W-:Y:S02]  /*21040*/  ISETP.LT.AND P2, PT, R64, UR6, !P0 ;  /* 0x0000000640007c0c */ /* 0x000fe4000c741270 */
[----:B------:R0:W-:Y:S01]  /*21050*/  @P3 STG.E.U16 desc[UR30][R4.64], R66 ;  /* 0x0000004204003986 */ /* 0x0001e2000c10151e */
[----:B------:R-:W-:Y:S01]  /*21060*/  VIADD R64, R7, 0x5d ;  /* 0x0000005d07407836 */ /* 0x000fe20000000000 */
[----:B------:R-:W-:Y:S02]  /*21070*/  ULDC UR6, c[0x0][0x248] ;  /* 0x0000920000067ab9 */ /* 0x000fe40000000800 */
[----:B------:R1:W-:Y:S01]  /*21080*/  STL.64 [R1+0xf20], R156 ;  /* 0x000f209c01007387 */ /* 0x0003e20000100a00 */
[----:B0-----:R-:W-:Y:S01]  /*21090*/  LEA R4, P3, R153, R2, 0x1 ;  /* 0x0000000299047211 */ /* 0x001fe200078608ff */
[----:B-1----:R-:W-:-:S03]  /*210a0*/  VIADD R156, R158, UR4 ;  /* 0x000000049e9c7c36 */ /* 0x002fc60008000000 */
[----:B------:R-:W-:Y:S01]  /*210b0*/  LEA.HI.X.SX32 R5, R153, R3, 0x1, P3 ;  /* 0x0000000399057211 */ /* 0x000fe200018f0eff */
[----:B------:R-:W-:Y:S01]  /*210c0*/  ULDC UR4, c[0x0][0x22c] ;  /* 0x00008b0000047ab9 */ /* 0x000fe20000000800 */
[----:B------:R-:W-:Y:S01]  /*210d0*/  VIADD R153, R156, UR6 ;  /* 0x000000069c997c36 */ /* 0x000fe20008000000 */
[----:B------:R-:W-:Y:S01]  /*210e0*/  ISETP.LT.AND P3, PT, R64, UR4, !P0 ;  /* 0x0000000440007c0c */ /* 0x000fe2000c761270 */
[----:B------:R-:W-:Y:S01]  /*210f0*/  ULDC UR4, c[0x0][0x248] ;  /* 0x0000920000047ab9 */ /* 0x000fe20000000800 */
[----:B------:R0:W-:Y:S01]  /*21100*/  STL.64 [R1+0xf30], R56 ;  /* 0x000f303801007387 */ /* 0x0001e20000100a00 */
[----:B------:R-:W-:Y:S01]  /*21110*/  VIADD R161, R153, UR4 ;  /* 0x0000000499a17c36 */ /* 0x000fe20008000000 */
[----:B------:R-:W-:Y:S01]  /*21120*/  ULDC UR4, c[0x0][0x248] ;  /* 0x0000920000047ab9 */ /* 0x000fe20000000800 */
[----:B------:R-:W-:Y:S02]  /*21130*/  ULDC UR6, c[0x0][0x248] ;  /* 0x0000920000067ab9 */ /* 0x000fe40000000800 */
[----:B------:R-:W-:Y:S01]  /*21140*/  VIADD R160, R161, UR4 ;  /* 0x00000004a1a07c36 */ /* 0x000fe20008000000 */
[----:B------:R-:W-:Y:S01]  /*21150*/  ULDC UR4, c[0x0][0x248] ;  /* 0x0000920000047ab9 */ /* 0x000fe20000000800 */
[----:B------:R1:W-:Y:S01]  /*21160*/  @P4 STG.E.U16 desc[UR30][R4.64], R80 ;  /* 0x0000005004004986 */ /* 0x0003e2000c10151e */
[----:B------:R-:W-:-:S02]  /*21170*/  VIADD R64, R7, 0x5e ;  /* 0x0000005e07407836 */ /* 0x000fc40000000000 */
[----:B0-----:R-:W-:Y:S01]  /*21180*/  VIADD R56, R160, UR4 ;  /* 0x00000004a0387c36 */ /* 0x001fe20008000000 */
[----:B------:R-:W-:Y:S01]  /*21190*/  ULDC UR4, c[0x0][0x22c] ;  /* 0x00008b0000047ab9 */ /* 0x000fe20000000800 */
[----:B-1----:R-:W-:Y:S02]  /*211a0*/  LEA R4, P4, R154, R2, 0x1 ;  /* 0x000000029a047211 */ /* 0x002fe400078808ff */
[----:B------:R-:W-:Y:S01]  /*211b0*/  VIADD R57, R56, UR6 ;  /* 0x0000000638397c36 */ /* 0x000fe20008000000 */
[----:B------:R-:W-:Y:S01]  /*211c0*/  PRMT R80, R80, 0x7632, R80 ;  /* 0x0000763250507816 */ /* 0x000fe20000000050 */
[----:B------:R-:W-:Y:S01]  /*211d0*/  ULDC UR6, c[0x0][0x22c] ;  /* 0x00008b0000067ab9 */ /* 0x000fe20000000800 */
[----:B------:R-:W-:Y:S02]  /*211e0*/  LEA.HI.X.SX32 R5, R154, R3, 0x1, P4 ;  /* 0x000000039a057211 */ /* 0x000fe400020f0eff */
[----:B------:R-:W-:Y:S01]  /*211f0*/  ISETP.LT.AND P4, PT, R64, UR4, !P0 ;  /* 0x0000000440007c0c */ /* 0x000fe2000c781270 */
[----:B------:R-:W-:-:S02]  /*21200*/  ULDC UR4, c[0x0][0x248] ;  /* 0x0000920000047ab9 */ /* 0x000fc40000000800 */
        /* <DEDUP_REMOVED lines=13> */
[----:B------:R-:W-:Y:S02]  /*212e0*/  VIADD R64, R7, 0x5f ;  /* 0x0000005f07407836 */ /* 0x000fe40000000000 */
        /* <DEDUP_REMOVED lines=8> */
[----:B------:R-:W-:Y:S01]  /*21370*/  ULDC UR6, c[0x0][0x248] ;  /* 0x0000920000067ab9 */ /* 0x000fe20000000800 */
[CC--:B0-----:R-:W-:Y:S02]  /*21380*/  LEA R4, P6, R65.reuse, R2.reuse, 0x1 ;  /* 0x0000000241047211 */ /* 0x0c1fe400078c08ff */
[----:B------:R-:W-:Y:S01]  /*21390*/  VIADD R167, R246, UR4 ;  /* 0x00000004f6a77c36 */ /* 0x000fe20008000000 */
[----:B------:R-:W-:Y:S01]  /*213a0*/  ULDC UR4, c[0x0][0x248] ;  /* 0x0000920000047ab9 */ /* 0x000fe20000000800 */
[----:B------:R-:W-:Y:S02]  /*213b0*/  LEA.HI.X.SX32 R5, R65, R3, 0x1, P6 ;  /* 0x0000000341057211 */ /* 0x000fe400030f0eff */
[----:B------:R-:W-:Y:S02]  /*213c0*/  LEA R64, P6, R166, R2, 0x1 ;  /* 0x00000002a6407211 */ /* 0x000fe400078c08ff */
[----:B------:R-:W-:-:S02]  /*213d0*/  PRMT R81, R81, 0x7632, R81 ;  /* 0x0000763251517816 */ /* 0x000fc40000000051 */
[----:B------:R-:W-:Y:S01]  /*213e0*/  LEA.HI.X.SX32 R65, R166, R3, 0x1, P6 ;  /* 0x00000003a6417211 */ /* 0x000fe200030f0eff */
[----:B------:R-:W-:Y:S01]  /*213f0*/  VIADD R166, R167, UR4 ;  /* 0x00000004a7a67c36 */ /* 0x000fe20008000000 */
[----:B------:R-:W-:Y:S01]  /*21400*/  ULDC UR4, c[0x0][0x248] ;  /* 0x0000920000047ab9 */ /* 0x000fe20000000800 */
[----:B------:R-:W-:Y:S02]  /*21410*/  VIADD R66, R7, 0x6f ;  /* 0x0000006f07427836 */ /* 0x000fe40000000000 */
[----:B------:R-:W-:Y:S01]  /*21420*/  VIADD R213, R166, UR4 ;  /* 0x00000004a6d57c36 */ /* 0x000fe20008000000 */
[----:B------:R0:W-:Y:S01]  /*21430*/  @P1 STG.E.U16 desc[UR30][R4.64], R81 ;  /* 0x0000005104001986 */ /* 0x0001e2000c10151e */
[----:B------:R-:W-:Y:S01]  /*21440*/  ULDC UR4, c[0x0][0x248] ;  /* 0x0000920000047ab9 */ /* 0x000fe20000000800 */
[----:B------:R-:W-:Y:S01]  /*21450*/  ISETP.LT.AND P1, PT, R66, UR5, !P0 ;  /* 0x0000000542007c0c */ /* 0x000fe2000c721270 */
[----:B------:R-:W-:Y:S01]  /*21460*/  VIADD R212, R213, UR4 ;  /* 0x00000004d5d47c36 */ /* 0x000fe20008000000 */
[----:B------:R1:W-:Y:S01]  /*21470*/  @P2 STG.E.U16 desc[UR30][R64.64], R82 ;  /* 0x0000005240002986 */ /* 0x0003e2000c10151e */
[----:B------:R-:W-:Y:S01]  /*21480*/  ULDC UR5, c[0x0][0x248] ;  /* 0x0000920000057ab9 */ /* 0x000fe20000000800 */
[----:B------:R-:W-:Y:S01]  /*21490*/  ULDC UR4, c[0x0][0x22c] ;  /* 0x00008b0000047ab9 */ /* 0x000fe20000000800 */
[----:B------:R-:W-:Y:S01]  /*214a0*/  VIADD R169, R212, UR5 ;  /* 0x00000005d4a97c36 */ /* 0x000fe20008000000 */
[----:B------:R-:W-:Y:S01]  /*214b0*/  ULDC UR5, c[0x0][0x22c] ;  /* 0x00008b0000057ab9 */ /* 0x000fe20000000800 */
[----:B0-----:R-:W-:Y:S01]  /*214c0*/  LEA R4, P2, R168, R2, 0x1 ;  /* 0x00000002a8047211 */ /* 0x001fe200078408ff */
[----:B-1----:R-:W-:-:S03]  /*214d0*/  VIADD R64, R7, 0x6e ;  /* 0x0000006e07407836 */ /* 0x002fc60000000000 */
        /* <DEDUP_REMOVED lines=21> */
[----:B------:R0:W-:Y:S01]  /*21630*/  @P4 STG.E.U16 desc[UR30][R4.64], R83 ;  /* 0x0000005304004986 */ /* 0x0001e2000c10151e */
[----:B------:R-:W-:Y:S02]  /*21640*/  ULDC UR4, c[0x0][0x248] ;  /* 0x0000920000047ab9 */ /* 0x000fe40000000800 */
[----:B------:R-:W-:Y:S01]  /*21650*/  VIADD R173, R207, UR4 ;  /* 0x00000004cfad7c36 */ /* 0x000fe20008000000 */
[----:B------:R-:W-:Y:S01]  /*21660*/  ULDC UR4, c[0x0][0x248] ;  /* 0x0000920000047ab9 */ /* 0x000fe20000000800 */
[----:B------:R-:W-:Y:S01]  /*21670*/  ISETP.LT.AND P3, PT, R64, UR5, !P0 ;  /* 0x0000000540007c0c */ /* 0x000fe2000c761270 */
[----:B------:R-:W-:Y:S01]  /*21680*/  VIADD R64, R7, 0x62 ;  /* 0x0000006207407836 */ /* 0x000fe20000000000 */
[----:B------:R-:W-:Y:S01]  /*21690*/  ULDC UR5, c[0x0][0x22c] ;  /* 0x00008b0000057ab9 */ /* 0x000fe20000000800 */
[----:B0-----:R-:W-:-:S04]  /*216a0*/  LEA R4, P4, R172, R2, 0x1 ;  /* 0x00000002ac047211 */ /* 0x001fc800078808ff */
[----:B------:R-:W-:Y:S01]  /*216b0*/  LEA.HI.X.SX32 R5, R172, R3, 0x1, P4 ;  /* 0x00000003ac057211 */ /* 0x000fe200020f0eff */
[----:B------:R-:W-:Y:S01]  /*216c0*/  VIADD R172, R173, UR4 ;  /* 0x00000004adac7c36 */ /* 0x000fe20008000000 */
[----:B------:R-:W-:Y:S01]  /*216d0*/  ULDC UR4, c[0x0][0x248] ;  /* 0x0000920000047ab9 */ /* 0x000fe20000000800 */
[----:B------:R-:W-:Y:S02]  /*216e0*/  PRMT R65, R83, 0x7632, R65 ;  /* 0x0000763253417816 */ /* 0x000fe40000000041 */
[----:B------:R-:W-:Y:S01]  /*216f0*/  VIADD R206, R172, UR4 ;  /* 0x00000004acce7c36 */ /* 0x000fe20008000000 */
[----:B------:R-:W-:Y:S01]  /*21700*/  ISETP.LT.AND P4, PT, R64, UR5, !P0 ;  /* 0x0000000540007c0c */ /* 0x000fe2000c781270 */
[----:B------:R-:W-:Y:S01]  /*21710*/  ULDC UR5, c[0x0][0x248] ;  /* 0x0000920000057ab9 */ /* 0x000fe20000000800 */
[----:B------:R0:W-:Y:S01]  /*21720*/  @P5 STG.E.U16 desc[UR30][R4.64], R65 ;  /* 0x0000004104005986 */ /* 0x0001e2000c10151e */
[----:B------:R-:W-:Y:S01]  /*21730*/  VIADD R205, R206, UR5 ;  /* 0x00000005cecd7c36 */ /* 0x000fe20008000000 */
[----:B------:R-:W-:Y:S01]  /*21740*/  ULDC UR4, c[0x0][0x248] ;  /* 0x0000920000047ab9 */ /* 0x000fe20000000800 */
[-C--:B------:R-:W-:Y:S01]  /*21750*/  LEA R66, P6, R177, R2.reuse, 0x1 ;  /* 0x00000002b1427211 */ /* 0x080fe200078c08ff */
[----:B------:R-:W-:Y:S01]  /*21760*/  ULDC UR5, c[0x0][0x248] ;  /* 0x0000920000057ab9 */ /* 0x000fe20000000800 */
[----:B------:R-:W-:Y:S01]  /*21770*/  VIADD R175, R205, UR4 ;  /* 0x00000004cdaf7c36 */ /* 0x000fe20008000000 */
[----:B------:R-:W-:Y:S01]  /*21780*/  ULDC UR4, c[0x0][0x248] ;  /* 0x0000920000047ab9 */ /* 0x000fe20000000800 */
[----:B0-----:R-:W-:-:S02]  /*21790*/  LEA R4, P5, R194, R2, 0x1 ;  /* 0x00000002c2047211 */ /* 0x001fc400078a08ff */
[----:B------:R-:W-:Y:S01]  /*217a0*/  VIADD R174, R175, UR6 ;  /* 0x00000006afae7c36 */ /* 0x000fe20008000000 */
[-C--:B------:R-:W-:Y:S01]  /*217b0*/  LEA.HI.X.SX32 R67, R177, R3.reuse, 0x1, P6 ;  /* 0x00000003b1437211 */ /* 0x080fe200030f0eff */
[----:B------:R-:W-:Y:S01]  /*217c0*/  ULDC UR6, c[0x0][0x248] ;  /* 0x0000920000067ab9 */ /* 0x000fe20000000800 */
[-C--:B------:R-:W-:Y:S02]  /*217d0*/  LEA.HI.X.SX32 R5, R194, R3.reuse, 0x1, P5 ;  /* 0x00000003c2057211 */ /* 0x080fe400028f0eff */
[CC--:B------:R-:W-:Y:S02]  /*217e0*/  LEA R64, P5, R193.reuse, R2.reuse, 0x1 ;  /* 0x00000002c1407211 */ /* 0x0c0fe400078a08ff */
[-C--:B------:R-:W-:Y:S01]  /*217f0*/  LEA R70, P6, R176, R2.reuse, 0x1 ;  /* 0x00000002b0467211 */ /* 0x080fe200078c08ff */
[----:B------:R-:W-:Y:S01]  /*21800*/  VIADD R203, R174, UR7 ;  /* 0x00000007aecb7c36 */ /* 0x000fe20008000000 */
[----:B------:R-:W-:Y:S01]  /*21810*/  LEA.HI.X.SX32 R65, R193, R3, 0x1, P5 ;  /* 0x00000003c1417211 */ /* 0x000fe200028f0eff */
[----:B------:R-:W-:Y:S01]  /*21820*/  VIADD R105, R7, 0x60 ;  /* 0x0000006007697836 */ /* 0x000fe20000000000 */
[----:B------:R-:W-:-:S02]  /*21830*/  LEA R68, P5, R192, R2, 0x1 ;  /* 0x00000002c0447211 */ /* 0x000fc400078a08ff */
[-C--:B------:R-:W-:Y:S01]  /*21840*/  LEA.HI.X.SX32 R71, R176, R3.reuse, 0x1, P6 ;  /* 0x00000003b0477211 */ /* 0x080fe200030f0eff */
[----:B------:R-:W-:Y:S01]  /*21850*/  ULDC UR7, c[0x0][0x248] ;  /* 0x0000920000077ab9 */ /* 0x000fe20000000800 */
[-C--:B------:R-:W-:Y:S01]  /*21860*/  LEA R74, P6, R190, R2.reuse, 0x1 ;  /* 0x00000002be4a7211 */ /* 0x080fe200078c08ff */
[----:B------:R-:W-:Y:S01]  /*21870*/  VIADD R201, R203, UR5 ;  /* 0x00000005cbc97c36 */ /* 0x000fe20008000000 */
[-C--:B------:R-:W-:Y:S01]  /*21880*/  LEA.HI.X.SX32 R69, R192, R3.reuse, 0x1, P5 ;  /* 0x00000003c0457211 */ /* 0x080fe200028f0eff */
[----:B------:R-:W-:Y:S01]  /*21890*/  ULDC UR5, c[0x0][0x248] ;  /* 0x0000920000057ab9 */ /* 0x000fe20000000800 */
[-C--:B------:R-:W-:Y:S02]  /*218a0*/  LEA R72, P5, R191, R2.reuse, 0x1 ;  /* 0x00000002bf487211 */ /* 0x080fe400078a08ff */
[-C--:B------:R-:W-:Y:S01]  /*218b0*/  LEA.HI.X.SX32 R75, R190, R3.reuse, 0x1, P6 ;  /* 0x00000003be4b7211 */ /* 0x080fe200030f0eff */
[----:B------:R-:W-:Y:S01]  /*218c0*/  VIADD R177, R201, UR8 ;  /* 0x00000008c9b17c36 */ /* 0x000fe20008000000 */
[CC--:B------:R-:W-:Y:S01]  /*218d0*/  LEA R78, P6, R178.reuse, R2.reuse, 0x1 ;  /* 0x00000002b24e7211 */ /* 0x0c0fe200078c08ff */
[----:B------:R-:W-:Y:S01]  /*218e0*/  STL.64 [R1+0xf38], R150 ;  /* 0x000f389601007387 */ /* 0x000fe20000100a00 */
[-C--:B------:R-:W-:Y:S01]  /*218f0*/  LEA.HI.X.SX32 R73, R191, R3.reuse, 0x1, P5 ;  /* 0x00000003bf497211 */ /* 0x080fe200028f0eff */
[----:B------:R-:W-:Y:S01]  /*21900*/  ULDC UR8, c[0x0][0x248] ;  /* 0x0000920000087ab9 */ /* 0x000fe20000000800 */
[-C--:B------:R-:W-:Y:S01]  /*21910*/  LEA R76, P5, R179, R2.reuse, 0x1 ;  /* 0x00000002b34c7211 */ /* 0x080fe200078a08ff */
[----:B------:R-:W-:Y:S01]  /*21920*/  VIADD R176, R177, UR9 ;  /* 0x00000009b1b07c36 */ /* 0x000fe20008000000 */
[----:B------:R-:W-:Y:S01]  /*21930*/  LEA.HI.X.SX32 R79, R178, R3, 0x1, P6 ;  /* 0x00000003b24f7211 */ /* 0x000fe200030f0eff */
[----:B------:R-:W-:Y:S01]  /*21940*/  STL.64 [R1+0xf28], R158 ;  /* 0x000f289e01007387 */ /* 0x000fe20000100a00 */
[----:B------:R-:W-:-:S02]  /*21950*/  LEA R82, P6, R188, R2, 0x1 ;  /* 0x00000002bc527211 */ /* 0x000fc400078c08ff */
[-C--:B------:R-:W-:Y:S01]  /*21960*/  LEA.HI.X.SX32 R77, R179, R3.reuse, 0x1, P5 ;  /* 0x00000003b34d7211 */ /* 0x080fe200028f0eff */
[----:B------:R-:W-:Y:S01]  /*21970*/  VIADD R200, R176, UR4 ;  /* 0x00000004b0c87c36 */ /* 0x000fe20008000000 */
[-C--:B------:R-:W-:Y:S01]  /*21980*/  LEA R80, P5, R189, R2.reuse, 0x1 ;  /* 0x00000002bd507211 */ /* 0x080fe200078a08ff */
[----:B------:R-:W-:Y:S01]  /*21990*/  STL.64 [R1+0xf40], R152 ;  /* 0x000f409801007387 */ /* 0x000fe20000100a00 */
[-C--:B------:R-:W-:Y:S01]  /*219a0*/  LEA.HI.X.SX32 R83, R188, R3.reuse, 0x1, P6 ;  /* 0x00000003bc537211 */ /* 0x080fe200030f0eff */
[----:B------:R-:W-:Y:S01]  /*219b0*/  ULDC UR4, c[0x0][0x248] ;  /* 0x0000920000047ab9 */ /* 0x000fe20000000800 */
[-C--:B------:R-:W-:Y:S01]  /*219c0*/  LEA R86, P6, R181, R2.reuse, 0x1 ;  /* 0x00000002b5567211 */ /* 0x080fe200078c08ff */
[----:B------:R-:W-:Y:S01]  /*219d0*/  VIADD R199, R200, UR10 ;  /* 0x0000000ac8c77c36 */ /* 0x000fe20008000000 */
[-C--:B------:R-:W-:Y:S01]  /*219e0*/  LEA.HI.X.SX32 R81, R189, R3.reuse, 0x1, P5 ;  /* 0x00000003bd517211 */ /* 0x080fe200028f0eff */
[----:B------:R-:W-:Y:S01]  /*219f0*/  STL.64 [R1+0xf48], R160 ;  /* 0x000f48a001007387 */ /* 0x000fe20000100a00 */
[-C--:B------:R-:W-:Y:S01]  /*21a00*/  LEA R84, P5, R187, R2.reuse, 0x1 ;  /* 0x00000002bb547211 */ /* 0x080fe200078a08ff */
[----:B------:R-:W-:Y:S01]  /*21a10*/  VIADD R15, R7, 0x61 ;  /* 0x00000061070f7836 */ /* 0x000fe20000000000 */
[-C--:B------:R-:W-:Y:S01]  /*21a20*/  LEA.HI.X.SX32 R87, R181, R3.reuse, 0x1, P6 ;  /* 0x00000003b5577211 */ /* 0x080fe200030f0eff */
[----:B------:R-:W-:Y:S01]  /*21a30*/  ULDC UR9, c[0x0][0x248] ;  /* 0x0000920000097ab9 */ /* 0x000fe20000000800 */
[-C--:B------:R-:W-:Y:S01]  /*21a40*/  LEA R98, P6, R186, R2.reuse, 0x1 ;  /* 0x00000002ba627211 */ /* 0x080fe200078c08ff */
[----:B------:R-:W-:Y:S01]  /*21a50*/  VIADD R179, R199, UR6 ;  /* 0x00000006c7b37c36 */ /* 0x000fe20008000000 */
[-C--:B------:R-:W-:Y:S01]  /*21a60*/  LEA.HI.X.SX32 R85, R187, R3.reuse, 0x1, P5 ;  /* 0x00000003bb557211 */ /* 0x080fe200028f0eff */
[----:B------:R-:W-:Y:S01]  /*21a70*/  STL.64 [R1+0xf18], R164 ;  /* 0x000f18a401007387 */ /* 0x000fe20000100a00 */
[-C--:B------:R-:W-:Y:S01]  /*21a80*/  LEA R96, P5, R180, R2.reuse, 0x1 ;  /* 0x00000002b4607211 */ /* 0x080fe200078a08ff */
[----:B------:R-:W-:Y:S01]  /*21a90*/  ULDC UR10, c[0x0][0x248] ;  /* 0x00009200000a7ab9 */ /* 0x000fe20000000800 */
[-C--:B------:R-:W-:Y:S01]  /*21aa0*/  LEA.HI.X.SX32 R99, R186, R3.reuse, 0x1, P6 ;  /* 0x00000003ba637211 */ /* 0x080fe200030f0eff */
[----:B------:R-:W-:Y:S01]  /*21ab0*/  VIADD R178, R179, UR7 ;  /* 0x00000007b3b27c36 */ /* 0x000fe20008000000 */
[-C--:B------:R-:W-:Y:S01]  /*21ac0*/  LEA R104, P6, R183, R2.reuse, 0x1 ;  /* 0x00000002b7687211 */ /* 0x080fe200078c08ff */
[----:B------:R-:W2:Y:S01]  /*21ad0*/  LDL.LU R137, [R1+0x314] ;  /* 0x0003140001897983 */ /* 0x000ea20000300800 */
[-C--:B------:R-:W-:Y:S01]  /*21ae0*/  LEA.HI.X.SX32 R97, R180, R3.reuse, 0x1, P5 ;  /* 0x00000003b4617211 */ /* 0x080fe200028f0eff */
[----:B------:R-:W-:Y:S01]  /*21af0*/  ULDC UR6, c[0x0][0x248] ;  /* 0x0000920000067ab9 */ /* 0x000fe20000000800 */
[----:B------:R-:W-:Y:S01]  /*21b00*/  ISETP.LT.AND P5, PT, R105, UR11, !P0 ;  /* 0x0000000b69007c0c */ /* 0x000fe2000c7a1270 */
[----:B------:R-:W-:Y:S01]  /*21b10*/  VIADD R197, R178, UR5 ;  /* 0x00000005b2c57c36 */ /* 0x000fe20008000000 */
[-C--:B------:R-:W-:Y:S01]  /*21b20*/  LEA.HI.X.SX32 R105, R183, R3.reuse, 0x1, P6 ;  /* 0x00000003b7697211 */ /* 0x080fe200030f0eff */
[----:B------:R-:W3:Y:S01]  /*21b30*/  LDL.LU R136, [R1+0x30c] ;  /* 0x00030c0001887983 */ /* 0x000ee20000300800 */
[CC--:B------:R-:W-:Y:S01]  /*21b40*/  LEA R106, P6, R182.reuse, R2.reuse, 0x1 ;  /* 0x00000002b66a7211 */ /* 0x0c0fe200078c08ff */
[----:B------:R-:W-:Y:S01]  /*21b50*/  VIADD R196, R197, UR8 ;  /* 0x00000008c5c47c36 */ /* 0x000fe20008000000 */
[----:B------:R-:W-:Y:S01]  /*21b60*/  ULDC UR5, c[0x0][0x248] ;  /* 0x0000920000057ab9 */ /* 0x000fe20000000800 */
[----:B------:R-:W-:Y:S01]  /*21b70*/  ULDC UR7, c[0x0][0x248] ;  /* 0x0000920000077ab9 */ /* 0x000fe20000000800 */
[-C--:B------:R-:W-:Y:S01]  /*21b80*/  LEA.HI.X.SX32 R107, R182, R3.reuse, 0x1, P6 ;  /* 0x00000003b66b7211 */ /* 0x080fe200030f0eff */
[----:B------:R-:W-:Y:S01]  /*21b90*/  ULDC UR8, c[0x0][0x248] ;  /* 0x0000920000087ab9 */ /* 0x000fe20000000800 */
[C---:B------:R-:W-:Y:S01]  /*21ba0*/  LEA R108, P6, R185.reuse, R2, 0x1 ;  /* 0x00000002b96c7211 */ /* 0x040fe200078c08ff */
[----:B------:R-:W-:Y:S01]  /*21bb0*/  VIADD R181, R196, UR4 ;  /* 0x00000004c4b57c36 */ /* 0x000fe20008000000 */
[----:B------:R-:W-:Y:S01]  /*21bc0*/  ULDC UR4, c[0x0][0x248] ;  /* 0x0000920000047ab9 */ /* 0x000fe20000000800 */
[----:B------:R-:W-:Y:S01]  /*21bd0*/  ULDC UR11, c[0x0][0x248] ;  /* 0x00009200000b7ab9 */ /* 0x000fe20000000800 */
[----:B------:R-:W-:-:S02]  /*21be0*/  LEA.HI.X.SX32 R109, R185, R3, 0x1, P6 ;  /* 0x00000003b96d7211 */ /* 0x000fc400030f0eff */
[C---:B------:R-:W-:Y:S01]  /*21bf0*/  LEA R110, P6, R184.reuse, R2, 0x1 ;  /* 0x00000002b86e7211 */ /* 0x040fe200078c08ff */
[----:B------:R-:W-:Y:S01]  /*21c00*/  VIADD R180, R181, UR6 ;  /* 0x00000006b5b47c36 */ /* 0x000fe20008000000 */
[----:B------:R-:W-:Y:S02]  /*21c10*/  ULDC UR6, c[0x0][0x22c] ;  /* 0x00008b0000067ab9 */ /* 0x000fe40000000800 */
[----:B------:R-:W-:Y:S02]  /*21c20*/  LEA.HI.X.SX32 R111, R184, R3, 0x1, P6 ;  /* 0x00000003b86f7211 */ /* 0x000fe400030f0eff */
[----:B------:R-:W-:Y:S01]  /*21c30*/  ISETP.LT.AND P6, PT, R15, UR6, !P0 ;  /* 0x000000060f007c0c */ /* 0x000fe2000c7c1270 */
[----:B------:R-:W-:Y:S01]  /*21c40*/  VIADD R195, R180, UR5 ;  /* 0x00000005b4c37c36 */ /* 0x000fe20008000000 */
[----:B------:R-:W4:Y:S01]  /*21c50*/  LDL.LU R15, [R1+0x308] ;  /* 0x00030800010f7983 */ /* 0x000f220000300800 */
[----:B------:R-:W-:Y:S01]  /*21c60*/  ULDC UR5, c[0x0][0x248] ;  /* 0x0000920000057ab9 */ /* 0x000fe20000000800 */
[----:B------:R-:W-:-:S02]  /*21c70*/  ULDC UR6, c[0x0][0x248] ;  /* 0x0000920000067ab9 */ /* 0x000fc40000000800 */
[----:B------:R-:W4:Y:S04]  /*21c80*/  LDL.LU R249, [R1+0x2e4] ;  /* 0x0002e40001f97983 */ /* 0x000f280000300800 */
[----:B------:R-:W4:Y:S01]  /*21c90*/  LDL.LU R122, [R1+0x2e0] ;  /* 0x0002e000017a7983 */ /* 0x000f220000300800 */
[----:B------:R-:W-:Y:S01]  /*21ca0*/  VIADD R193, R195, UR4 ;  /* 0x00000004c3c17c36 */ /* 0x000fe20008000000 */
[----:B------:R-:W-:Y:S02]  /*21cb0*/  ULDC UR4, c[0x0][0x248] ;  /* 0x0000920000047ab9 */ /* 0x000fe40000000800 */
[----:B------:R0:W-:Y:S01]  /*21cc0*/  @P5 STG.E.U16 desc[UR30][R4.64], R100 ;  /* 0x0000006404005986 */ /* 0x0001e2000c10151e */
[----:B------:R-:W-:Y:S01]  /*21cd0*/  VIADD R183, R193, UR4 ;  /* 0x00000004c1b77c36 */ /* 0x000fe20008000000 */
[----:B------:R-:W-:-:S02]  /*21ce0*/  ULDC UR4, c[0x0][0x248] ;  /* 0x0000920000047ab9 */ /* 0x000fc40000000800 */
[----:B------:R-:W4:Y:S01]  /*21cf0*/  LDL.LU R123, [R1+0x2c4] ;  /* 0x0002c400017b7983 */ /* 0x000f220000300800 */
[----:B------:R-:W-:Y:S01]  /*21d00*/  VIADD R182, R183, UR4 ;  /* 0x00000004b7b67c36 */ /* 0x000fe20008000000 */
[----:B------:R-:W-:Y:S02]  /*21d10*/  ULDC UR4, c[0x0][0x248] ;  /* 0x0000920000047ab9 */ /* 0x000fe40000000800 */
[----:B------:R-:W4:Y:S01]  /*21d20*/  LDL.LU R135, [R1+0x2c0] ;  /* 0x0002c00001877983 */ /* 0x000f220000300800 */
[----:B------:R-:W-:Y:S01]  /*21d30*/  VIADD R192, R182, UR5 ;  /* 0x00000005b6c07c36 */ /* 0x000fe20008000000 */
[----:B------:R-:W-:Y:S01]  /*21d40*/  ULDC UR5, c[0x0][0x22c] ;  /* 0x00008b0000057ab9 */ /* 0x000fe20000000800 */
[----:B0-----:R-:W-:Y:S02]  /*21d50*/  PRMT R5, R100, 0x7632, R5 ;  /* 0x0000763264057816 */ /* 0x001fe40000000005 */
[----:B------:R-:W-:Y:S01]  /*21d60*/  VIADD R185, R192, UR4 ;  /* 0x00000004c0b97c36 */ /* 0x000fe20008000000 */
[----:B------:R-:W-:Y:S01]  /*21d70*/  ULDC UR4, c[0x0][0x248] ;  /* 0x0000920000047ab9 */ /* 0x000fe20000000800 */
[----:B------:R-:W-:Y:S01]  /*21d80*/  VIADD R4, R7, 0x6a ;  /* 0x0000006a07047836 */ /* 0x000fe20000000000 */
[----:B------:R-:W4:Y:S01]  /*21d90*/  LDL.LU R120, [R1+0x2bc] ;  /* 0x0002bc0001787983 */ /* 0x000f220000300800 */
[----:B------:R-:W-:Y:S01]  /*21da0*/  VIADD R184, R185, UR4 ;  /* 0x00000004b9b87c36 */ /* 0x000fe20008000000 */
[----:B------:R-:W-:-:S02]  /*21db0*/  ULDC UR4, c[0x0][0x248] ;  /* 0x0000920000047ab9 */ /* 0x000fc40000000800 */
[----:B------:R-:W-:Y:S01]  /*21dc0*/  ISETP.LT.AND P5, PT, R4, UR5, !P0 ;  /* 0x0000000504007c0c */ /* 0x000fe2000c7a1270 */
[----:B------:R-:W-:Y:S01]  /*21dd0*/  VIADD R100, R184, UR4 ;  /* 0x00000004b8647c36 */ /* 0x000fe20008000000 */
[----:B------:R-:W-:Y:S01]  /*21de0*/  ULDC UR4, c[0x0][0x248] ;  /* 0x0000920000047ab9 */ /* 0x000fe20000000800 */
[----:B------:R-:W-:Y:S01]  /*21df0*/  VIADD R4, R7, 0x63 ;  /* 0x0000006307047836 */ /* 0x000fe20000000000 */
[----:B------:R-:W-:Y:S01]  /*21e00*/  ULDC UR5, c[0x0][0x22c] ;  /* 0x00008b0000057ab9 */ /* 0x000fe20000000800 */
[----:B------:R-:W-:Y:S01]  /*21e10*/  VIADD R191, R100, UR4 ;  /* 0x0000000464bf7c36 */ /* 0x000fe20008000000 */
[----:B------:R-:W-:Y:S01]  /*21e20*/  ULDC UR4, c[0x0][0x248] ;  /* 0x0000920000047ab9 */ /* 0x000fe20000000800 */
[----:B------:R0:W-:Y:S02]  /*21e30*/  @P6 STG.E.U16 desc[UR30][R64.64], R5 ;  /* 0x0000000540006986 */ /* 0x0001e4000c10151e */
[----:B------:R-:W-:Y:S01]  /*21e40*/  VIADD R189, R191, UR4 ;  /* 0x00000004bfbd7c36 */ /* 0x000fe20008000000 */
[----:B------:R-:W-:Y:S01]  /*21e50*/  ULDC UR4, c[0x0][0x248] ;  /* 0x0000920000047ab9 */ /* 0x000fe20000000800 */
[----:B------:R-:W4:Y:S02]  /*21e60*/  LDL.LU R121, [R1+0x2b8] ;  /* 0x0002b80001797983 */ /* 0x000f240000300800 */
[----:B------:R-:W-:Y:S01]  /*21e70*/  VIADD R187, R189, UR4 ;  /* 0x00000004bdbb7c36 */ /* 0x000fe20008000000 */
[----:B------:R-:W-:Y:S01]  /*21e80*/  ULDC UR4, c[0x0][0x248] ;  /* 0x0000920000047ab9 */ /* 0x000fe20000000800 */
[----:B------:R-:W-:Y:S01]  /*21e90*/  ISETP.LT.AND P6, PT, R4, UR5, !P0 ;  /* 0x0000000504007c0c */ /* 0x000fe2000c7c1270 */
[----:B------:R1:W-:Y:S01]  /*21ea0*/  @P4 STG.E.U16 desc[UR30][R66.64], R101 ;  /* 0x0000006542004986 */ /* 0x0003e2000c10151e */
[----:B------:R-:W-:Y:S01]  /*21eb0*/  VIADD R186, R187, UR4 ;  /* 0x00000004bbba7c36 */ /* 0x000fe20008000000 */
[----:B------:R-:W-:Y:S01]  /*21ec0*/  ULDC UR4, c[0x0][0x248] ;  /* 0x0000920000047ab9 */ /* 0x000fe20000000800 */
[----:B------:R-:W-:Y:S01]  /*21ed0*/  VIADD R4, R7, 0x64 ;  /* 0x0000006407047836 */ /* 0x000fe20000000000 */
[----:B0-----:R-:W-:Y:S01]  /*21ee0*/  PRMT R5, R101, 0x7632, R5 ;  /* 0x0000763265057816 */ /* 0x001fe20000000005 */
[----:B------:R-:W-:Y:S01]  /*21ef0*/  VIADD R188, R186, UR4 ;  /* 0x00000004babc7c36 */ /* 0x000fe20008000000 */
[----:B------:R-:W-:Y:S01]  /*21f00*/  ULDC UR4, c[0x0][0x248] ;  /* 0x0000920000047ab9 */ /* 0x000fe20000000800 */
[----:B------:R-:W-:Y:S01]  /*21f10*/  ULDC UR5, c[0x0][0x22c] ;  /* 0x00008b0000057ab9 */ /* 0x000fe20000000800 */
[----:B------:R-:W4:Y:S01]  /*21f20*/  LDL.LU R248, [R1+0x2ac] ;  /* 0x0002ac0001f87983 */ /* 0x000f220000300800 */
[----:B------:R-:W-:Y:S01]  /*21f30*/  ISETP.LT.AND P4, PT, R4, UR5, !P0 ;  /* 0x0000000504007c0c */ /* 0x000fe2000c781270 */
[----:B-1----:R-:W-:Y:S01]  /*21f40*/  VIADD R101, R188, UR4 ;  /* 0x00000004bc657c36 */ /* 0x002fe20008000000 */
[----:B------:R-:W-:Y:S01]  /*21f50*/  ULDC UR4, c[0x0][0x248] ;  /* 0x0000920000047ab9 */ /* 0x000fe20000000800 */
[----:B------:R-:W-:Y:S01]  /*21f60*/  VIADD R4, R7, 0x65 ;  /* 0x0000006507047836 */ /* 0x000fe20000000000 */
[----:B------:R-:W-:Y:S01]  /*21f70*/  ULDC UR5, c[0x0][0x22c] ;  /* 0x00008b0000057ab9 */ /* 0x000fe20000000800 */
[----:B------:R-:W-:Y:S01]  /*21f80*/  VIADD R67, R101, UR4 ;  /* 0x0000000465437c36 */ /* 0x000fe20008000000 */
[----:B------:R-:W-:-:S03]  /*21f90*/  ULDC UR4, c[0x0][0x248] ;  /* 0x0000920000047ab9 */ /* 0x000fc60000000800 */
[----:B------:R-:W-:Y:S01]  /*21fa0*/  VIADD R66, R67, UR4 ;  /* 0x0000000443427c36 */ /* 0x000fe20008000000 */
[----:B------:R-:W-:Y:S01]  /*21fb0*/  ULDC UR4, c[0x0][0x248] ;  /* 0x0000920000047ab9 */ /* 0x000fe20000000800 */
[----:B------:R-:W-:Y:S02]  /*21fc0*/  @P6 STG.E.U16 desc[UR30][R68.64], R5 ;  /* 0x0000000544006986 */ /* 0x000fe4000c10151e */
[----:B------:R-:W-:Y:S01]  /*21fd0*/  VIADD R190, R66, UR4 ;  /* 0x0000000442be7c36 */ /* 0x000fe20008000000 */
[----:B------:R-:W-:Y:S01]  /*21fe0*/  ISETP.LT.AND P6, PT, R4, UR5, !P0 ;  /* 0x0000000504007c0c */ /* 0x000fe2000c7c1270 */
[----:B------:R-:W-:Y:S01]  /*21ff0*/  ULDC UR4, c[0x0][0x248] ;  /* 0x0000920000047ab9 */ /* 0x000fe20000000800 */
[----:B------:R0:W-:Y:S01]  /*22000*/  @P4 STG.E.U16 desc[UR30][R70.64], R102 ;  /* 0x0000006646004986 */ /* 0x0001e2000c10151e */
[----:B------:R-:W-:Y:S01]  /*22010*/  VIADD R4, R7, 0x66 ;  /* 0x0000006607047836 */ /* 0x000fe20000000000 */
[----:B------:R-:W-:Y:S01]  /*22020*/  ULDC UR5, c[0x0][0x22c] ;  /* 0x00008b0000057ab9 */ /* 0x000fe20000000800 */
[----:B0-----:R-:W-:Y:S01]  /*22030*/  VIADD R70, R190, UR4 ;  /* 0x00000004be467c36 */ /* 0x001fe20008000000 */
[----:B------:R-:W-:Y:S01]  /*22040*/  ULDC UR4, c[0x0][0x248] ;  /* 0x0000920000047ab9 */ /* 0x000fe20000000800 */
[----:B------:R-:W-:-:S02]  /*22050*/  PRMT R102, R102, 0x7632, R102 ;  /* 0x0000763266667816 */ /* 0x000fc40000000066 */
[----:B------:R-:W-:Y:S01]  /*22060*/  VIADD R69, R70, UR4 ;  /* 0x0000000446457c36 */ /* 0x000fe20008000000 */
[----:B------:R-:W-:-:S03]  /*22070*/  ULDC UR4, c[0x0][0x248] ;  /* 0x0000920000047ab9 */ /* 0x000fc60000000800 */
[----:B------:R-:W-:Y:S01]  /*22080*/  VIADD R68, R69, UR4 ;  /* 0x0000000445447c36 */ /* 0x000fe20008000000 */
[----:B------:R-:W-:Y:S01]  /*22090*/  ULDC UR4, c[0x0][0x248] ;  /* 0x0000920000047ab9 */ /* 0x000fe20000000800 */
[----:B------:R0:W-:Y:S01]  /*220a0*/  @P6 STG.E.U16 desc[UR30][R72.64], R102 ;  /* 0x0000006648006986 */ /* 0x0001e2000c10151e */
[----:B------:R-:W-:Y:S01]  /*220b0*/  ISETP.LT.AND P4, PT, R4, UR5, !P0 ;  /* 0x0000000504007c0c */ /* 0x000fe2000c781270 */
[----:B------:R-:W-:Y:S01]  /*220c0*/  VIADD R4, R7, 0x67 ;  /* 0x0000006707047836 */ /* 0x000fe20000000000 */
[----:B------:R-:W-:Y:S01]  /*220d0*/  ULDC UR5, c[0x0][0x22c] ;  /* 0x00008b0000057ab9 */ /* 0x000fe20000000800 */
[----:B0-----:R-:W-:Y:S01]  /*220e0*/  VIADD R102, R68, UR4 ;  /* 0x0000000444667c36 */ /* 0x001fe20008000000 */
[----:B------:R-:W-:-:S03]  /*220f0*/  ULDC UR4, c[0x0][0x248] ;  /* 0x0000920000047ab9 */ /* 0x000fc60000000800 */
[----:B------:R-:W-:Y:S01]  /*22100*/  VIADD R73, R102, UR4 ;  /* 0x0000000466497c36 */ /* 0x000fe20008000000 */
[----:B------:R-:W-:Y:S01]  /*22110*/  ULDC UR4, c[0x0][0x248] ;  /* 0x0000920000047ab9 */ /* 0x000fe20000000800 */
[----:B------:R-:W-:Y:S01]  /*22120*/  ISETP.LT.AND P6, PT, R4, UR5, !P0 ;  /* 0x0000000504007c0c */ /* 0x000fe2000c7c1270 */
[----:B------:R-:W-:Y:S01]  /*22130*/  ULDC UR5, c[0x0][0x248] ;  /* 0x0000920000057ab9 */ /* 0x000fe20000000800 */
[----:B------:R-:W-:Y:S01]  /*22140*/  VIADD R72, R73, UR4 ;  /* 0x0000000449487c36 */ /* 0x000fe20008000000 */
[----:B------:R-:W-:Y:S01]  /*22150*/  ULDC UR4, c[0x0][0x248] ;  /* 0x0000920000047ab9 */ /* 0x000fe20000000800 */
[----:B------:R-:W-:Y:S02]  /*22160*/  VIADD R4, R7, 0x68 ;  /* 0x0000006807047836 */ /* 0x000fe40000000000 */
[----:B------:R-:W-:Y:S01]  /*22170*/  VIADD R71, R72, UR5 ;  /* 0x0000000548477c36 */ /* 0x000fe20008000000 */
[----:B------:R-:W-:Y:S01]  /*22180*/  ULDC UR5, c[0x0][0x22c] ;  /* 0x00008b0000057ab9 */ /* 0x000fe20000000800 */
[----:B------:R0:W-:Y:S02]  /*22190*/  @P4 STG.E.U16 desc[UR30][R74.64], R103 ;  /* 0x000000674a004986 */ /* 0x0001e4000c10151e */
[----:B------:R-:W-:Y:S01]  /*221a0*/  VIADD R194, R71, UR4 ;  /* 0x0000000447c27c36 */ /* 0x000fe20008000000 */
[----:B------:R-:W-:Y:S01]  /*221b0*/  ISETP.LT.AND P4, PT, R4, UR5, !P0 ;  /* 0x0000000504007c0c */ /* 0x000fe2000c781270 */
[----:B------:R-:W-:Y:S01]  /*221c0*/  ULDC UR4, c[0x0][0x248] ;  /* 0x0000920000047ab9 */ /* 0x000fe20000000800 */
[----:B------:R-:W-:Y:S01]  /*221d0*/  PRMT R5, R103, 0x7632, R5 ;  /* 0x0000763267057816 */ /* 0x000fe20000000005 */
[----:B------:R-:W-:Y:S01]  /*221e0*/  VIADD R4, R7, 0x69 ;  /* 0x0000006907047836 */ /* 0x000fe20000000000 */
[----:B------:R-:W-:Y:S01]  /*221f0*/  ULDC UR5, c[0x0][0x22c] ;  /* 0x00008b0000057ab9 */ /* 0x000fe20000000800 */
[----:B0-----:R-:W-:Y:S01]  /*22200*/  VIADD R103, R194, UR4 ;  /* 0x00000004c2677c36 */ /* 0x001fe20008000000 */
[----:B------:R-:W-:-:S03]  /*22210*/  ULDC UR4, c[0x0][0x248] ;  /* 0x0000920000047ab9 */ /* 0x000fc60000000800 */
[----:B------:R-:W-:Y:S01]  /*22220*/  VIADD R75, R103, UR4 ;  /* 0x00000004674b7c36 */ /* 0x000fe20008000000 */
[----:B------:R-:W-:Y:S01]  /*22230*/  ULDC UR4, c[0x0][0x248] ;  /* 0x0000920000047ab9 */ /* 0x000fe20000000800 */
[----:B------:R-:W-:Y:S02]  /*22240*/  @P6 STG.E.U16 desc[UR30][R76.64], R5 ;  /* 0x000000054c006986 */ /* 0x000fe4000c10151e */
[----:B------:R-:W-:Y:S01]  /*22250*/  VIADD R74, R75, UR4 ;  /* 0x000000044b4a7c36 */ /* 0x000fe20008000000 */
[----:B------:R-:W-:Y:S01]  /*22260*/  ULDC UR4, c[0x0][0x248] ;  /* 0x0000920000047ab9 */ /* 0x000fe20000000800 */
[----:B------:R0:W-:Y:S01]  /*22270*/  @P4 STG.E.U16 desc[UR30][R78.64], R92 ;  /* 0x0000005c4e004986 */ /* 0x0001e2000c10151e */
[----:B------:R-:W-:Y:S01]  /*22280*/  ISETP.LT.AND P6, PT, R4, UR5, !P0 ;  /* 0x0000000504007c0c */ /* 0x000fe2000c7c1270 */
[----:B0-----:R-:W-:Y:S01]  /*22290*/  VIADD R79, R74, UR4 ;  /* 0x000000044a4f7c36 */ /* 0x001fe20008000000 */
[----:B------:R-:W-:Y:S01]  /*222a0*/  ULDC UR4, c[0x0][0x248] ;  /* 0x0000920000047ab9 */ /* 0x000fe20000000800 */
[----:B------:R-:W-:Y:S01]  /*222b0*/  VIADD R4, R7, 0x6c ;  /* 0x0000006c07047836 */ /* 0x000fe20000000000 */
[----:B------:R-:W-:Y:S01]  /*222c0*/  PRMT R92, R92, 0x7632, R92 ;  /* 0x000076325c5c7816 */ /* 0x000fe2000000005c */
[----:B------:R-:W-:Y:S01]  /*222d0*/  VIADD R78, R79, UR4 ;  /* 0x000000044f4e7c36 */ /* 0x000fe20008000000 */
[----:B------:R-:W-:Y:S01]  /*222e0*/  ULDC UR4, c[0x0][0x248] ;  /* 0x0000920000047ab9 */ /* 0x000fe20000000800 */
[----:B------:R-:W-:-:S02]  /*222f0*/  ULDC UR5, c[0x0][0x22c] ;  /* 0x00008b0000057ab9 */ /* 0x000fc40000000800 */
[----:B------:R-:W-:Y:S01]  /*22300*/  VIADD R77, R78, UR4 ;  /* 0x000000044e4d7c36 */ /* 0x000fe20008000000 */
[----:B------:R-:W-:-:S03]  /*22310*/  ULDC UR4, c[0x0][0x248] ;  /* 0x0000920000047ab9 */ /* 0x000fc60000000800 */
        /* <DEDUP_REMOVED lines=8> */
[----:B------:R-:W-:Y:S01]  /*223a0*/  ISETP.LT.AND P6, PT, R4, UR5, !P0 ;  /* 0x0000000504007c0c */ /* 0x000fe2000c7c1270 */
[----:B0-----:R-:W-:Y:S01]  /*223b0*/  VIADD R92, R198, UR4 ;  /* 0x00000004c65c7c36 */ /* 0x001fe20008000000 */
[----:B------:R-:W-:Y:S01]  /*223c0*/  ULDC UR4, c[0x0][0x248] ;  /* 0x0000920000047ab9 */ /* 0x000fe20000000800 */
[----:B------:R-:W-:Y:S01]  /*223d0*/  PRMT R5, R93, 0x7632, R5 ;  /* 0x000076325d057816 */ /* 0x000fe20000000005 */
[----:B------:R0:W-:Y:S01]  /*223e0*/  @P5 STG.E.U16 desc[UR30][R82.64], R93 ;  /* 0x0000005d52005986 */ /* 0x0001e2000c10151e */
[----:B------:R-:W-:Y:S01]  /*223f0*/  VIADD R81, R92, UR4 ;  /* 0x000000045c517c36 */ /* 0x000fe20008000000 */
[----:B------:R-:W-:Y:S01]  /*22400*/  ULDC UR4, c[0x0][0x248] ;  /* 0x0000920000047ab9 */ /* 0x000fe20000000800 */
[----:B------:R-:W-:Y:S01]  /*22410*/  VIADD R4, R7, 0x70 ;  /* 0x0000007007047836 */ /* 0x000fe20000000000 */
[----:B------:R-:W-:Y:S01]  /*22420*/  ULDC UR5, c[0x0][0x22c] ;  /* 0x00008b0000057ab9 */ /* 0x000fe20000000800 */
[----:B------:R-:W-:Y:S01]  /*22430*/  VIADD R80, R81, UR4 ;  /* 0x0000000451507c36 */ /* 0x000fe20008000000 */
[----:B------:R-:W-:-:S03]  /*22440*/  ULDC UR4, c[0x0][0x248] ;  /* 0x0000920000047ab9 */ /* 0x000fc60000000800 */
[----:B------:R1:W-:Y:S01]  /*22450*/  @P6 STG.E.U16 desc[UR30][R84.64], R5 ;  /* 0x0000000554006986 */ /* 0x0003e2000c10151e */
[----:B0-----:R-:W-:Y:S01]  /*22460*/  VIADD R93, R80, UR4 ;  /* 0x00000004505d7c36 */ /* 0x001fe20008000000 */
[----:B------:R-:W-:-:S03]  /*22470*/  ULDC UR4, c[0x0][0x248] ;  /* 0x0000920000047ab9 */ /* 0x000fc60000000800 */
[----:B-1----:R-:W-:Y:S01]  /*22480*/  VIADD R84, R93, UR4 ;  /* 0x000000045d547c36 */ /* 0x002fe20008000000 */
[----:B------:R-:W-:-:S03]  /*22490*/  ULDC UR4, c[0x0][0x248] ;  /* 0x0000920000047ab9 */ /* 0x000fc60000000800 */
[----:B------:R-:W-:Y:S01]  /*224a0*/  VIADD R83, R84, UR4 ;  /* 0x0000000454537c36 */ /* 0x000fe20008000000 */
[----:B------:R-:W-:-:S03]  /*224b0*/  ULDC UR4, c[0x0][0x248] ;  /* 0x0000920000047ab9 */ /* 0x000fc60000000800 */
[----:B------:R-:W-:Y:S01]  /*224c0*/  VIADD R82, R83, UR4 ;  /* 0x0000000453527c36 */ /* 0x000fe20008000000 */
[----:B------:R-:W-:Y:S01]  /*224d0*/  ULDC UR4, c[0x0][0x248] ;  /* 0x0000920000047ab9 */ /* 0x000fe20000000800 */
[----:B------:R-:W-:Y:S01]  /*224e0*/  ISETP.LT.AND P5, PT, R4, UR5, !P0 ;  /* 0x0000000504007c0c */ /* 0x000fe2000c7a1270 */
[C---:B------:R-:W-:Y:S01]  /*224f0*/  VIADD R4, R7.reuse, 0x71 ;  /* 0x0000007107047836 */ /* 0x040fe20000000000 */
[----:B------:R-:W-:Y:S01]  /*22500*/  ULDC UR5, c[0x0][0x22c] ;  /* 0x00008b0000057ab9 */ /* 0x000fe20000000800 */
        /* <DEDUP_REMOVED lines=10> */
[----:B------:R-:W-:Y:S02]  /*225b0*/  PRMT R94, R94, 0x7632, R94 ;  /* 0x000076325e5e7816 */ /* 0x000fe4000000005e */
        /* <DEDUP_REMOVED lines=9> */
[----:B------:R-:W-:Y:S01]  /*22650*/  VIADD R4, R7, 0x74 ;  /* 0x0000007407047836 */ /* 0x000fe20000000000 */
[----:B------:R-:W-:Y:S01]  /*22660*/  @P2 STG.E.U16 desc[UR30][R98.64], R95 ;  /* 0x0000005f62002986 */ /* 0x000fe2000c10151e */
[----:B------:R-:W-:Y:S01]  /*22670*/  PRMT R5, R95, 0x7632, R5 ;  /* 0x000076325f057816 */ /* 0x000fe20000000005 */
[----:B------:R-:W-:Y:S01]  /*22680*/  ULDC UR4, c[0x0][0x248] ;  /* 0x0000920000047ab9 */ /* 0x000fe20000000800 */
[----:B0-----:R-:W-:Y:S01]  /*22690*/  VIADD R96, R204, UR5 ;  /* 0x00000005cc607c36 */ /* 0x001fe20008000000 */
[----:B------:R-:W-:-:S02]  /*226a0*/  ULDC UR5, c[0x0][0x22c] ;  /* 0x00008b0000057ab9 */ /* 0x000fc40000000800 */
[----:B------:R-:W-:Y:S01]  /*226b0*/  ISETP.LT.AND P2, PT, R4, UR5, !P0 ;  /* 0x0000000504007c0c */ /* 0x000fe2000c741270 */
[C---:B------:R-:W-:Y:S01]  /*226c0*/  VIADD R4, R7.reuse, 0x75 ;  /* 0x0000007507047836 */ /* 0x040fe20000000000 */
[----:B------:R-:W-:Y:S01]  /*226d0*/  ULDC UR5, c[0x0][0x22c] ;  /* 0x00008b0000057ab9 */ /* 0x000fe20000000800 */
[----:B------:R0:W-:Y:S03]  /*226e0*/  @P1 STG.E.U16 desc[UR30][R104.64], R5 ;  /* 0x0000000568001986 */ /* 0x0001e6000c10151e */
[----:B------:R-:W-:Y:S01]  /*226f0*/  ISETP.LT.AND P1, PT, R4, UR5, !P0 ;  /* 0x0000000504007c0c */ /* 0x000fe2000c721270 */
[----:B------:R-:W-:Y:S01]  /*22700*/  VIADD R4, R7, 0x76 ;  /* 0x0000007607047836 */ /* 0x000fe20000000000 */
[----:B------:R-:W-:Y:S01]  /*22710*/  @P5 STG.E.U16 desc[UR30][R106.64], R88 ;  /* 0x000000586a005986 */ /* 0x000fe2000c10151e */
[----:B------:R-:W-:Y:S01]  /*22720*/  ULDC UR5, c[0x0][0x22c] ;  /* 0x00008b0000057ab9 */ /* 0x000fe20000000800 */
[----:B0-----:R-:W-:-:S02]  /*22730*/  PRMT R5, R88, 0x7632, R5 ;  /* 0x0000763258057816 */ /* 0x001fc40000000005 */
[----:B------:R-:W-:Y:S01]  /*22740*/  ISETP.LT.AND P5, PT, R4, UR5, !P0 ;  /* 0x0000000504007c0c */ /* 0x000fe2000c7a1270 */
[----:B------:R-:W-:Y:S01]  /*22750*/  VIADD R95, R96, UR4 ;  /* 0x00000004605f7c36 */ /* 0x000fe20008000000 */
[----:B------:R-:W-:Y:S01]  /*22760*/  ULDC UR4, c[0x0][0x248] ;  /* 0x0000920000047ab9 */ /* 0x000fe20000000800 */
[----:B------:R0:W-:Y:S01]  /*22770*/  @P6 STG.E.U16 desc[UR30][R108.64], R5 ;  /* 0x000000056c006986 */ /* 0x0001e2000c10151e */
[----:B------:R-:W-:-:S03]  /*22780*/  ULDC UR5, c[0x0][0x248] ;  /* 0x0000920000057ab9 */ /* 0x000fc60000000800 */
[----:B------:R1:W-:Y:S01]  /*22790*/  @P4 STG.E.U16 desc[UR30][R110.64], R89 ;  /* 0x000000596e004986 */ /* 0x0003e2000c10151e */
[----:B------:R-:W-:-:S04]  /*227a0*/  LEA R4, P4, R216, R2, 0x1 ;  /* 0x00000002d8047211 */ /* 0x000fc800078808ff */
[-C--:B0-----:R-:W-:Y:S02]  /*227b0*/  LEA.HI.X.SX32 R5, R216, R3.reuse, 0x1, P4 ;  /* 0x00000003d8057211 */ /* 0x081fe400020f0eff */
[----:B------:R-:W-:Y:S02]  /*227c0*/  LEA R64, P4, R215, R2, 0x1 ;  /* 0x00000002d7407211 */ /* 0x000fe400078808ff */
[----:B-1----:R-:W-:Y:S02]  /*227d0*/  PRMT R89, R89, 0x7632, R89 ;  /* 0x0000763259597816 */ /* 0x002fe40000000059 */
[----:B------:R-:W-:-:S03]  /*227e0*/  LEA.HI.X.SX32 R65, R215, R3, 0x1, P4 ;  /* 0x00000003d7417211 */ /* 0x000fc600020f0eff */
[----:B------:R0:W-:Y:S04]  /*227f0*/  @P3 STG.E.U16 desc[UR30][R4.64], R89 ;  /* 0x0000005904003986 */ /* 0x0001e8000c10151e */
[----:B------:R1:W-:Y:S01]  /*22800*/  @P2 STG.E.U16 desc[UR30][R64.64], R90 ;  /* 0x0000005a40002986 */ /* 0x0003e2000c10151e */
[----:B------:R-:W-:Y:S02]  /*22810*/  PRMT R111, R90, 0x7632, R111 ;  /* 0x000076325a6f7816 */ /* 0x000fe4000000006f */
[----:B0-----:R-:W-:-:S04]  /*22820*/  LEA R4, P2, R214, R2, 0x1 ;  /* 0x00000002d6047211 */ /* 0x001fc800078408ff */
[----:B------:R-:W-:-:S05]  /*22830*/  LEA.HI.X.SX32 R5, R214, R3, 0x1, P2 ;  /* 0x00000003d6057211 */ /* 0x000fca00010f0eff */
[----:B------:R-:W-:Y:S01]  /*22840*/  @P1 STG.E.U16 desc[UR30][R4.64], R111 ;  /* 0x0000006f04001986 */ /* 0x000fe2000c10151e */
[----:B------:R-:W-:-:S04]  /*22850*/  LEA R238, P1, R58, R2, 0x1 ;  /* 0x000000023aee7211 */ /* 0x000fc800078208ff */
[-C--:B------:R-:W-:Y:S02]  /*22860*/  LEA.HI.X.SX32 R239, R58, R3.reuse, 0x1, P1 ;  /* 0x000000033aef7211 */ /* 0x080fe400008f0eff */
[-C--:B--2---:R-:W-:Y:S02]  /*22870*/  LEA R240, P1, R137, R2.reuse, 0x1 ;  /* 0x0000000289f07211 */ /* 0x084fe400078208ff */
[-C--:B-1----:R-:W-:Y:S02]  /*22880*/  LEA R64, P2, R59, R2.reuse, 0x1 ;  /* 0x000000023b407211 */ /* 0x082fe400078408ff */
[-C--:B------:R-:W-:Y:S02]  /*22890*/  LEA.HI.X.SX32 R241, R137, R3.reuse, 0x1, P1 ;  /* 0x0000000389f17211 */ /* 0x080fe400008f0eff */
[----:B------:R-:W2:Y:S01]  /*228a0*/  LDL.LU R137, [R1+0x2b0] ;  /* 0x0002b00001897983 */ /* 0x000ea20000300800 */
[----:B------:R-:W-:Y:S02]  /*228b0*/  LEA.HI.X.SX32 R65, R59, R3, 0x1, P2 ;  /* 0x000000033b417211 */ /* 0x000fe400010f0eff */
[----:B---3--:R-:W-:-:S02]  /*228c0*/  LEA R242, P2, R136, R2, 0x1 ;  /* 0x0000000288f27211 */ /* 0x008fc400078408ff */
[-C--:B----4-:R-:W-:Y:S02]  /*228d0*/  LEA R112, P3, R15, R2.reuse, 0x1 ;  /* 0x000000020f707211 */ /* 0x090fe400078608ff */
[-C--:B------:R-:W-:Y:S02]  /*228e0*/  LEA R58, P4, R63, R2.reuse, 0x1 ;  /* 0x000000023f3a7211 */ /* 0x080fe400078808ff */
[-C--:B------:R-:W-:Y:S02]  /*228f0*/  LEA R130, P1, R249, R2.reuse, 0x1 ;  /* 0x00000002f9827211 */ /* 0x080fe400078208ff */
[-C--:B------:R-:W-:Y:S02]  /*22900*/  LEA.HI.X.SX32 R243, R136, R3.reuse, 0x1, P2 ;  /* 0x0000000388f37211 */ /* 0x080fe400010f0eff */
[----:B------:R-:W-:Y:S02]  /*22910*/  LEA.HI.X.SX32 R113, R15, R3, 0x1, P3 ;  /* 0x000000030f717211 */ /* 0x000fe400018f0eff */
[----:B------:R-:W-:-:S02]  /*22920*/  LEA R128, P2, R122, R2, 0x1 ;  /* 0x000000027a807211 */ /* 0x000fc400078408ff */
[-C--:B------:R-:W-:Y:S02]  /*22930*/  LEA.HI.X.SX32 R59, R63, R3.reuse, 0x1, P4 ;  /* 0x000000033f3b7211 */ /* 0x080fe400020f0eff */
[-C--:B------:R-:W-:Y:S01]  /*22940*/  LEA.HI.X.SX32 R131, R249, R3.reuse, 0x1, P1 ;  /* 0x00000003f9837211 */ /* 0x080fe200008f0eff */
[----:B------:R0:W-:Y:S01]  /*22950*/  STL.64 [R1+0xb80], R112 ;  /* 0x000b807001007387 */ /* 0x0001e20000100a00 */
[----:B------:R-:W-:-:S03]  /*22960*/  LEA.HI.X.SX32 R129, R122, R3, 0x1, P2 ;  /* 0x000000037a817211 */ /* 0x000fc600010f0eff */
[----:B------:R-:W-:Y:S04]  /*22970*/  STL.64 [R1+0xf08], R58 ;  /* 0x000f083a01007387 */ /* 0x000fe80000100a00 */
[----:B------:R-:W-:Y:S04]  /*22980*/  STL.64 [R1+0xb70], R130 ;  /* 0x000b708201007387 */ /* 0x000fe80000100a00 */
[----:B------:R-:W3:Y:S04]  /*22990*/  LDL.LU R249, [R1+0x294] ;  /* 0x0002940001f97983 */ /* 0x000ee80000300800 */
[----:B------:R1:W-:Y:S04]  /*229a0*/  STL.64 [R1+0xb68], R128 ;  /* 0x000b688001007387 */ /* 0x0003e80000100a00 */
[----:B------:R-:W4:Y:S01]  /*229b0*/  LDL.LU R122, [R1+0x290] ;  /* 0x00029000017a7983 */ /* 0x000f220000300800 */
[----:B0-----:R-:W-:Y:S01]  /*229c0*/  IMAD.MOV.U32 R113, RZ, RZ, R62 ;  /* 0x000000ffff717224 */ /* 0x001fe200078e003e */
[CC--:B------:R-:W-:Y:S01]  /*229d0*/  LEA R62, P3, R53.reuse, R2.reuse, 0x1 ;  /* 0x00000002353e7211 */ /* 0x0c0fe200078608ff */
[----:B------:R-:W-:Y:S01]  /*229e0*/  IMAD.MOV.U32 R112, RZ, RZ, R60 ;  /* 0x000000ffff707224 */ /* 0x000fe200078e003c */
[----:B------:R-:W-:Y:S01]  /*229f0*/  LEA R60, P4, R52, R2, 0x1 ;  /* 0x00000002343c7211 */ /* 0x000fe200078808ff */
[----:B------:R-:W-:Y:S01]  /*22a00*/  IMAD.MOV.U32 R15, RZ, RZ, R61 ;  /* 0x000000ffff0f7224 */ /* 0x000fe200078e003d */
[----:B------:R-:W-:-:S02]  /*22a10*/  LEA.HI.X.SX32 R63, R53, R3, 0x1, P3 ;  /* 0x00000003353f7211 */ /* 0x000fc400018f0eff */
[-C--:B-1----:R-:W-:Y:S02]  /*22a20*/  LEA R128, P1, R123, R2.reuse, 0x1 ;  /* 0x000000027b807211 */ /* 0x082fe400078208ff */
[-C--:B------:R-:W-:Y:S02]  /*22a30*/  LEA R58, P2, R135, R2.reuse, 0x1 ;  /* 0x00000002873a7211 */ /* 0x080fe400078408ff */
[-C--:B------:R-:W-:Y:S02]  /*22a40*/  LEA.HI.X.SX32 R61, R52, R3.reuse, 0x1, P4 ;  /* 0x00000003343d7211 */ /* 0x080fe400020f0eff */
[-C--:B------:R-:W-:Y:S02]  /*22a50*/  LEA.HI.X.SX32 R129, R123, R3.reuse, 0x1, P1 ;  /* 0x000000037b817211 */ /* 0x080fe400008f0eff */
[----:B------:R-:W-:Y:S01]  /*22a60*/  LEA R52, P4, R121, R2, 0x1 ;  /* 0x0000000279347211 */ /* 0x000fe200078808ff */
[----:B------:R0:W-:Y:S01]  /*22a70*/  STL.64 [R1+0xb60], R62 ;  /* 0x000b603e01007387 */ /* 0x0001e20000100a00 */
[----:B------:R-:W-:-:S02]  /*22a80*/  LEA.HI.X.SX32 R59, R135, R3, 0x1, P2 ;  /* 0x00000003873b7211 */ /* 0x000fc400010f0eff */
[----:B------:R-:W-:Y:S01]  /*22a90*/  LEA.HI.X.SX32 R53, R121, R3, 0x1, P4 ;  /* 0x0000000379357211 */ /* 0x000fe200020f0eff */
[----:B------:R1:W-:Y:S04]  /*22aa0*/  STL.64 [R1+0xef8], R60 ;  /* 0x000ef83c01007387 */ /* 0x0003e80000100a00 */
[----:B------:R-:W-:Y:S01]  /*22ab0*/  STL.64 [R1+0xb50], R128 ;  /* 0x000b508001007387 */ /* 0x000fe20000100a00 */
[----:B0-----:R-:W-:-:S03]  /*22ac0*/  LEA R62, P3, R120, R2, 0x1 ;  /* 0x00000002783e7211 */ /* 0x001fc600078608ff */
[----:B------:R-:W4:Y:S01]  /*22ad0*/  LDL.LU R123, [R1+0x280] ;  /* 0x00028000017b7983 */ /* 0x000f220000300800 */
[----:B------:R-:W-:-:S03]  /*22ae0*/  LEA.HI.X.SX32 R63, R120, R3, 0x1, P3 ;  /* 0x00000003783f7211 */ /* 0x000fc600018f0eff */
[----:B------:R0:W-:Y:S01]  /*22af0*/  STL.64 [R1+0xb48], R58 ;  /* 0x000b483a01007387 */ /* 0x0001e20000100a00 */
[----:B-1----:R-:W-:-:S03]  /*22b00*/  LEA R60, P2, R248, R2, 0x1 ;  /* 0x00000002f83c7211 */ /* 0x002fc600078408ff */
[----:B------:R-:W4:Y:S04]  /*22b10*/  LDL.LU R135, [R1+0x27c] ;  /* 0x00027c0001877983 */ /* 0x000f280000300800 */
[----:B------:R-:W4:Y:S04]  /*22b20*/  LDL.LU R120, [R1+0x278] ;  /* 0x0002780001787983 */ /* 0x000f280000300800 */
[----:B------:R1:W-:Y:S01]  /*22b30*/  STL.64 [R1+0xb38], R52 ;  /* 0x000b383401007387 */ /* 0x0003e20000100a00 */
[----:B0-----:R-:W-:-:S03]  /*22b40*/  LEA R58, P3, R55, R2, 0x1 ;  /* 0x00000002373a7211 */ /* 0x001fc600078608ff */
[----:B------:R-:W4:Y:S01]  /*22b50*/  LDL.LU R121, [R1+0x26c] ;  /* 0x00026c0001797983 */ /* 0x000f220000300800 */
[-C--:B------:R-:W-:Y:S02]  /*22b60*/  LEA.HI.X.SX32 R61, R248, R3.reuse, 0x1, P2 ;  /* 0x00000003f83d7211 */ /* 0x080fe400010f0eff */
[----:B------:R-:W-:Y:S02]  /*22b70*/  LEA.HI.X.SX32 R59, R55, R3, 0x1, P3 ;  /* 0x00000003373b7211 */ /* 0x000fe400018f0eff */
[----:B-1----:R-:W-:-:S04]  /*22b80*/  LEA R52, P4, R54, R2, 0x1 ;  /* 0x0000000236347211 */ /* 0x002fc800078808ff */
[----:B------:R-:W-:Y:S02]  /*22b90*/  LEA.HI.X.SX32 R53, R54, R3, 0x1, P4 ;  /* 0x0000000336357211 */ /* 0x000fe400020f0eff */
[----:B--2---:R-:W-:-:S04]  /*22ba0*/  LEA R128, P1, R137, R2, 0x1 ;  /* 0x0000000289807211 */ /* 0x004fc800078208ff */
[----:B------:R-:W-:-:S05]  /*22bb0*/  LEA.HI.X.SX32 R129, R137, R3, 0x1, P1 ;  /* 0x0000000389817211 */ /* 0x000fca00008f0eff */
[----:B------:R3:W-:Y:S04]  /*22bc0*/  STL.64 [R1+0xb28], R128 ;  /* 0x000b288001007387 */ /* 0x0007e80000100a00 */
[----:B------:R-:W2:Y:S04]  /*22bd0*/  LDL.LU R133, [R1+0x268] ;  /* 0x0002680001857983 */ /* 0x000ea80000300800 */
[----:B------:R-:W-:Y:S04]  /*22be0*/  STL.64 [R1+0xb20], R60 ;  /* 0x000b203c01007387 */ /* 0x000fe80000100a00 */
[----:B------:R-:W2:Y:S04]  /*22bf0*/  LDL.LU R130, [R1+0x264] ;  /* 0x0002640001827983 */ /* 0x000ea80000300800 */
[----:B------:R0:W-:Y:S04]  /*22c00*/  STL.64 [R1+0xb18], R58 ;  /* 0x000b183a01007387 */ /* 0x0001e80000100a00 */
[----:B------:R-:W2:Y:S04]  /*22c10*/  LDL.LU R131, [R1+0x260] ;  /* 0x0002600001837983 */ /* 0x000ea80000300800 */
[----:B------:R-:W2:Y:S01]  /*22c20*/  LDL.LU R136, [R1+0x250] ;  /* 0x0002500001887983 */ /* 0x000ea20000300800 */
[----:B---3--:R-:W-:-:S02]  /*22c30*/  LEA R128, P1, R249, R2, 0x1 ;  /* 0x00000002f9807211 */ /* 0x008fc400078208ff */
[-C--:B0-----:R-:W-:Y:S02]  /*22c40*/  LEA R58, P3, R49, R2.reuse, 0x1 ;  /* 0x00000002313a7211 */ /* 0x081fe400078608ff */
[C---:B----4-:R-:W-:Y:S02]  /*22c50*/  LEA R60, P2, R122.reuse, R2, 0x1 ;  /* 0x000000027a3c7211 */ /* 0x050fe400078408ff */
[-C--:B------:R-:W-:Y:S02]  /*22c60*/  LEA.HI.X.SX32 R129, R249, R3.reuse, 0x1, P1 ;  /* 0x00000003f9817211 */ /* 0x080fe400008f0eff */
[-C--:B------:R-:W-:Y:S01]  /*22c70*/  LEA.HI.X.SX32 R61, R122, R3.reuse, 0x1, P2 ;  /* 0x000000037a3d7211 */ /* 0x080fe200010f0eff */
[----:B------:R-:W-:Y:S01]  /*22c80*/  STL.64 [R1+0xee0], R52 ;  /* 0x000ee03401007387 */ /* 0x000fe20000100a00 */
[----:B------:R-:W-:-:S03]  /*22c90*/  LEA.HI.X.SX32 R59, R49, R3, 0x1, P3 ;  /* 0x00000003313b7211 */ /* 0x000fc600018f0eff */
[----:B------:R-:W-:Y:S04]  /*22ca0*/  STL.64 [R1+0xb08], R128 ;  /* 0x000b088001007387 */ /* 0x000fe80000100a00 */
[----:B------:R-:W3:Y:S04]  /*22cb0*/  LDL.LU R137, [R1+0x24c] ;  /* 0x00024c0001897983 */ /* 0x000ee80000300800 */
[----:B------:R0:W-:Y:S04]  /*22cc0*/  STL.64 [R1+0xb00], R60 ;  /* 0x000b003c01007387 */ /* 0x0001e80000100a00 */
[----:B------:R-:W4:Y:S04]  /*22cd0*/  LDL.LU R248, [R1+0x248] ;  /* 0x0002480001f87983 */ /* 0x000f280000300800 */
[----:B------:R1:W-:Y:S04]  /*22ce0*/  STL.64 [R1+0xaf8], R58 ;  /* 0x000af83a01007387 */ /* 0x0003e80000100a00 */
[----:B------:R-:W4:Y:S04]  /*22cf0*/  LDL.LU R249, [R1+0x23c] ;  /* 0x00023c0001f97983 */ /* 0x000f280000300800 */
[----:B------:R-:W4:Y:S01]  /*22d00*/  LDL.LU R122, [R1+0x234] ;  /* 0x00023400017a7983 */ /* 0x000f220000300800 */
[----:B------:R-:W-:-:S02]  /*22d10*/  LEA R54, P4, R48, R2, 0x1 ;  /* 0x0000000230367211 */ /* 0x000fc400078808ff */
[-C--:B0-----:R-:W-:Y:S02]  /*22d20*/  LEA R60, P1, R123, R2.reuse, 0x1 ;  /* 0x000000027b3c7211 */ /* 0x081fe400078208ff */
[-C--:B-1----:R-:W-:Y:S02]  /*22d30*/  LEA R58, P2, R135, R2.reuse, 0x1 ;  /* 0x00000002873a7211 */ /* 0x082fe400078408ff */
[-C--:B------:R-:W-:Y:S02]  /*22d40*/  LEA.HI.X.SX32 R55, R48, R3.reuse, 0x1, P4 ;  /* 0x0000000330377211 */ /* 0x080fe400020f0eff */
[-C--:B------:R-:W-:Y:S02]  /*22d50*/  LEA.HI.X.SX32 R61, R123, R3.reuse, 0x1, P1 ;  /* 0x000000037b3d7211 */ /* 0x080fe400008f0eff */
[-C--:B------:R-:W-:Y:S02]  /*22d60*/  LEA.HI.X.SX32 R59, R135, R3.reuse, 0x1, P2 ;  /* 0x00000003873b7211 */ /* 0x080fe400010f0eff */
[CC--:B------:R-:W-:Y:S01]  /*22d70*/  LEA R52, P4, R121.reuse, R2.reuse, 0x1 ;  /* 0x0000000279347211 */ /* 0x0c0fe200078808ff */
[----:B------:R-:W-:Y:S03]  /*22d80*/  STL.64 [R1+0xae8], R60 ;  /* 0x000ae83c01007387 */ /* 0x000fe60000100a00 */
[----:B------:R-:W-:Y:S01]  /*22d90*/  LEA.HI.X.SX32 R53, R121, R3, 0x1, P4 ;  /* 0x0000000379357211 */ /* 0x000fe200020f0eff */
[----:B------:R2:W-:Y:S01]  /*22da0*/  STL.64 [R1+0xae0], R58 ;  /* 0x000ae03a01007387 */ /* 0x0005e20000100a00 */
[----:B------:R-:W-:Y:S01]  /*22db0*/  LEA R48, P3, R120, R2, 0x1 ;  /* 0x0000000278307211 */ /* 0x000fe200078608ff */
[----:B------:R-:W-:-:S02]  /*22dc0*/  IMAD.MOV.U32 R123, RZ, RZ, R112 ;  /* 0x000000ffff7b7224 */ /* 0x000fc400078e0070 */
[----:B------:R0:W-:Y:S01]  /*22dd0*/  STL.64 [R1+0xad0], R52 ;  /* 0x000ad03401007387 */ /* 0x0001e20000100a00 */
[----:B------:R-:W-:Y:S01]  /*22de0*/  IMAD.MOV.U32 R112, RZ, RZ, R44 ;  /* 0x000000ffff707224 */ /* 0x000fe200078e002c */
[----:B------:R-:W-:Y:S01]  /*22df0*/  LEA.HI.X.SX32 R49, R120, R3, 0x1, P3 ;  /* 0x0000000378317211 */ /* 0x000fe200018f0eff */
[----:B------:R-:W-:Y:S02]  /*22e00*/  IMAD.MOV.U32 R120, RZ, RZ, R45 ;  /* 0x000000ffff787224 */ /* 0x000fe400078e002d */
[----:B------:R-:W-:Y:S02]  /*22e10*/  IMAD.MOV.U32 R135, RZ, RZ, R15 ;  /* 0x000000ffff877224 */ /* 0x000fe400078e000f */
[----:B------:R-:W-:Y:S02]  /*22e20*/  IMAD.MOV.U32 R15, RZ, RZ, R113 ;  /* 0x000000ffff0f7224 */ /* 0x000fe400078e0071 */
[----:B------:R-:W-:Y:S02]  /*22e30*/  IMAD.MOV.U32 R113, RZ, RZ, R50 ;  /* 0x000000ffff717224 */ /* 0x000fe400078e0032 */
[----:B------:R-:W-:Y:S01]  /*22e40*/  IMAD.MOV.U32 R121, RZ, RZ, R51 ;  /* 0x000000ffff797224 */ /* 0x000fe200078e0033 */
[----:B--2---:R-:W-:-:S04]  /*22e50*/  LEA R58, P1, R133, R2, 0x1 ;  /* 0x00000002853a7211 */ /* 0x004fc800078208ff */
[----:B------:R-:W-:Y:S02]  /*22e60*/  LEA.HI.X.SX32 R59, R133, R3, 0x1, P1 ;  /* 0x00000003853b7211 */ /* 0x000fe400008f0eff */
[----:B0-----:R-:W-:-:S03]  /*22e70*/  LEA R52, P2, R130, R2, 0x1 ;  /* 0x0000000282347211 */ /* 0x001fc600078408ff */
[----:B------:R4:W-:Y:S01]  /*22e80*/  STL.64 [R1+0xac0], R58 ;  /* 0x000ac03a01007387 */ /* 0x0009e20000100a00 */
[----:B------:R-:W-:-:S03]  /*22e90*/  LEA.HI.X.SX32 R53, R130, R3, 0x1, P2 ;  /* 0x0000000382357211 */ /* 0x000fc600010f0eff */
[----:B------:R-:W2:Y:S01]  /*22ea0*/  LDL.LU R128, [R1+0x230] ;  /* 0x0002300001807983 */ /* 0x000ea20000300800 */
[----:B------:R-:W-:-:S03]  /*22eb0*/  LEA R44, P4, R136, R2, 0x1 ;  /* 0x00000002882c7211 */ /* 0x000fc600078808ff */
[----:B------:R0:W-:Y:S01]  /*22ec0*/  STL.64 [R1+0xab8], R52 ;  /* 0x000ab83401007387 */ /* 0x0001e20000100a00 */
[----:B------:R-:W-:-:S03]  /*22ed0*/  LEA.HI.X.SX32 R45, R136, R3, 0x1, P4 ;  /* 0x00000003882d7211 */ /* 0x000fc600020f0eff */
[----:B------:R-:W2:Y:S04]  /*22ee0*/  LDL.LU R129, [R1+0x22c] ;  /* 0x00022c0001817983 */ /* 0x000ea80000300800 */
[----:B------:R-:W2:Y:S04]  /*22ef0*/  LDL.LU R148, [R1+0x220] ;  /* 0x0002200001947983 */ /* 0x000ea80000300800 */
[----:B------:R1:W-:Y:S01]  /*22f00*/  STL.64 [R1+0xaa8], R44 ;  /* 0x000aa82c01007387 */ /* 0x0003e20000100a00 */
[----:B------:R-:W-:-:S03]  /*22f10*/  LEA R50, P3, R131, R2, 0x1 ;  /* 0x0000000283327211 */ /* 0x000fc600078608ff */
[----:B------:R-:W2:Y:S01]  /*22f20*/  LDL.LU R250, [R1+0x21c] ;  /* 0x00021c0001fa7983 */ /* 0x000ea20000300800 */
[----:B------:R-:W-:Y:S02]  /*22f30*/  LEA.HI.X.SX32 R51, R131, R3, 0x1, P3 ;  /* 0x0000000383337211 */ /* 0x000fe400018f0eff */
[-C--:B---3--:R-:W-:Y:S01]  /*22f40*/  LEA R60, P1, R137, R2.reuse, 0x1 ;  /* 0x00000002893c7211 */ /* 0x088fe200078208ff */
[----:B------:R-:W3:Y:S04]  /*22f50*/  LDL.LU R133, [R1+0x214] ;  /* 0x0002140001857983 */ /* 0x000ee80000300800 */
[----:B------:R-:W3:Y:S01]  /*22f60*/  LDL.LU R130, [R1+0x210] ;  /* 0x0002100001827983 */ /* 0x000ee20000300800 */
[----:B----4-:R-:W-:-:S03]  /*22f70*/  LEA R58, P2, R248, R2, 0x1 ;  /* 0x00000002f83a7211 */ /* 0x010fc600078408ff */
[----:B------:R-:W4:Y:S01]  /*22f80*/  LDL.LU R131, [R1+0x204] ;  /* 0x0002040001837983 */ /* 0x000f220000300800 */
[-C--:B------:R-:W-:Y:S02]  /*22f90*/  LEA.HI.X.SX32 R61, R137, R3.reuse, 0x1, P1 ;  /* 0x00000003893d7211 */ /* 0x080fe400008f0eff */
[----:B------:R-:W-:Y:S01]  /*22fa0*/  LEA.HI.X.SX32 R59, R248, R3, 0x1, P2 ;  /* 0x00000003f83b7211 */ /* 0x000fe200010f0eff */
[----:B------:R-:W4:Y:S01]  /*22fb0*/  LDL.LU R136, [R1+0x200] ;  /* 0x0002000001887983 */ /* 0x000f220000300800 */
[----:B0-----:R-:W-:-:S03]  /*22fc0*/  LEA R52, P4, R122, R2, 0x1 ;  /* 0x000000027a347211 */ /* 0x001fc600078808ff */
[----:B------:R-:W-:Y:S01]  /*22fd0*/  STL.64 [R1+0xaa0], R60 ;  /* 0x000aa03c01007387 */ /* 0x000fe20000100a00 */
[----:B------:R-:W-:-:S03]  /*22fe0*/  LEA.HI.X.SX32 R53, R122, R3, 0x1, P4 ;  /* 0x000000037a357211 */ /* 0x000fc600020f0eff */
[----:B------:R2:W-:Y:S04]  /*22ff0*/  STL.64 [R1+0xa98], R58 ;  /* 0x000a983a01007387 */ /* 0x0005e80000100a00 */
[----:B------:R0:W-:Y:S04]  /*23000*/  STL.64 [R1+0xa88], R52 ;  /* 0x000a883401007387 */ /* 0x0001e80000100a00 */
[----:B------:R-:W4:Y:S04]  /*23010*/  LDL.LU R251, [R1+0x1f8] ;  /* 0x0001f80001fb7983 */ /* 0x000f280000300800 */
[----:B------:R-:W4:Y:S01]  /*23020*/  LDL.LU R132, [R1+0x1f4] ;  /* 0x0001f40001847983 */ /* 0x000f220000300800 */
[----:B-1----:R-:W-:Y:S01]  /*23030*/  LEA R44, P3, R249, R2, 0x1 ;  /* 0x00000002f92c7211 */ /* 0x002fe200078608ff */
[----:B------:R-:W-:-:S02]  /*23040*/  IMAD.MOV.U32 R122, RZ, RZ, R123 ;  /* 0x000000ffff7a7224 */ /* 0x000fc400078e007b */
[----:B------:R-:W-:Y:S01]  /*23050*/  IMAD.MOV.U32 R123, RZ, RZ, R40 ;  /* 0x000000ffff7b7224 */ /* 0x000fe200078e0028 */
[----:B------:R-:W-:Y:S01]  /*23060*/  LEA.HI.X.SX32 R45, R249, R3, 0x1, P3 ;  /* 0x00000003f92d7211 */ /* 0x000fe200018f0eff */
[----:B------:R-:W-:Y:S01]  /*23070*/  IMAD.MOV.U32 R137, RZ, RZ, R120 ;  /* 0x000000ffff897224 */ /* 0x000fe200078e0078 */
[----:B------:R-:W4:Y:S01]  /*23080*/  LDL.LU R149, [R1+0x1d4] ;  /* 0x0001d40001957983 */ /* 0x000f220000300800 */
[----:B------:R-:W-:-:S03]  /*23090*/  IMAD.MOV.U32 R120, RZ, RZ, R41 ;  /* 0x000000ffff787224 */ /* 0x000fc600078e0029 */
[----:B------:R-:W4:Y:S01]  /*230a0*/  LDL.LU R143, [R1+0x1d0] ;  /* 0x0001d000018f7983 */ /* 0x000f220000300800 */
[----:B------:R-:W-:Y:S02]  /*230b0*/  IMAD.MOV.U32 R249, RZ, RZ, R46 ;  /* 0x000000fffff97224 */ /* 0x000fe400078e002e */
[----:B------:R-:W-:Y:S01]  /*230c0*/  IMAD.MOV.U32 R248, RZ, RZ, R47 ;  /* 0x000000fffff87224 */ /* 0x000fe200078e002f */
[----:B--2---:R-:W-:-:S04]  /*230d0*/  LEA R58, P1, R128, R2, 0x1 ;  /* 0x00000002803a7211 */ /* 0x004fc800078208ff */
[----:B------:R-:W-:-:S05]  /*230e0*/  LEA.HI.X.SX32 R59, R128, R3, 0x1, P1 ;  /* 0x00000003803b7211 */ /* 0x000fca00008f0eff */
[----:B------:R4:W-:Y:S01]  /*230f0*/  STL.64 [R1+0xa78], R58 ;  /* 0x000a783a01007387 */ /* 0x0009e20000100a00 */
[-C--:B0-----:R-:W-:Y:S02]  /*23100*/  LEA R52, P3, R148, R2.reuse, 0x1 ;  /* 0x0000000294347211 */ /* 0x081fe400078608ff */
[-C--:B------:R-:W-:Y:S02]  /*23110*/  LEA R40, P4, R250, R2.reuse, 0x1 ;  /* 0x00000002fa287211 */ /* 0x080fe400078808ff */
[-C--:B------:R-:W-:Y:S02]  /*23120*/  LEA.HI.X.SX32 R53, R148, R3.reuse, 0x1, P3 ;  /* 0x0000000394357211 */ /* 0x080fe400018f0eff */
[----:B------:R-:W-:Y:S02]  /*23130*/  LEA.HI.X.SX32 R41, R250, R3, 0x1, P4 ;  /* 0x00000003fa297211 */ /* 0x000fe400020f0eff */
[----:B---3--:R-:W-:-:S03]  /*23140*/  LEA R60, P1, R133, R2, 0x1 ;  /* 0x00000002853c7211 */ /* 0x008fc600078208ff */
[----:B------:R-:W-:Y:S01]  /*23150*/  STL.64 [R1+0xa60], R40 ;  /* 0x000a602801007387 */ /* 0x000fe20000100a00 */
[----:B----4-:R-:W-:-:S03]  /*23160*/  LEA R58, P3, R131, R2, 0x1 ;  /* 0x00000002833a7211 */ /* 0x010fc600078608ff */
[----:B------:R0:W-:Y:S01]  /*23170*/  STL.64 [R1+0xa68], R52 ;  /* 0x000a683401007387 */ /* 0x0001e20000100a00 */
[-C--:B------:R-:W-:Y:S02]  /*23180*/  LEA.HI.X.SX32 R61, R133, R3.reuse, 0x1, P1 ;  /* 0x00000003853d7211 */ /* 0x080fe400008f0eff */
[----:B------:R-:W-:Y:S01]  /*23190*/  LEA.HI.X.SX32 R59, R131, R3, 0x1, P3 ;  /* 0x00000003833b7211 */ /* 0x000fe200018f0eff */
[----:B------:R-:W2:Y:S01]  /*231a0*/  LDL.LU R128, [R1+0x1e0] ;  /* 0x0001e00001807983 */ /* 0x000ea20000300800 */
[----:B------:R-:W-:-:S03]  /*231b0*/  LEA R46, P2, R129, R2, 0x1 ;  /* 0x00000002812e7211 */ /* 0x000fc600078408ff */
[----:B------:R-:W3:Y:S01]  /*231c0*/  LDL.LU R148, [R1+0x1dc] ;  /* 0x0001dc0001947983 */ /* 0x000ee20000300800 */
[----:B0-----:R-:W-:-:S03]  /*231d0*/  LEA R52, P4, R136, R2, 0x1 ;  /* 0x0000000288347211 */ /* 0x001fc600078808ff */
[----:B------:R-:W-:Y:S01]  /*231e0*/  STL.64 [R1+0xa58], R60 ;  /* 0x000a583c01007387 */ /* 0x000fe20000100a00 */
[----:B------:R-:W-:-:S03]  /*231f0*/  LEA.HI.X.SX32 R53, R136, R3, 0x1, P4 ;  /* 0x0000000388357211 */ /* 0x000fc600020f0eff */
[----:B------:R0:W-:Y:S01]  /*23200*/  STL.64 [R1+0xa48], R58 ;  /* 0x000a483a01007387 */ /* 0x0001e20000100a00 */
[----:B------:R-:W-:Y:S02]  /*23210*/  LEA.HI.X.SX32 R47, R129, R3, 0x1, P2 ;  /* 0x00000003812f7211 */ /* 0x000fe400010f0eff */
[----:B------:R-:W-:Y:S01]  /*23220*/  LEA R40, P2, R130, R2, 0x1 ;  /* 0x0000000282287211 */ /* 0x000fe200078408ff */
[----:B------:R1:W-:Y:S01]  /*23230*/  STL.64 [R1+0xa40], R52 ;  /* 0x000a403401007387 */ /* 0x0003e20000100a00 */
[----:B------:R-:W-:-:S03]  /*23240*/  IMAD.MOV.U32 R131, RZ, RZ, R42 ;  /* 0x000000ffff837224 */ /* 0x000fc600078e002a */
[----:B------:R-:W4:Y:S01]  /*23250*/  LDL.LU R250, [R1+0x1cc] ;  /* 0x0001cc0001fa7983 */ /* 0x000f220000300800 */
[CC--:B0-----:R-:W-:Y:S01]  /*23260*/  LEA R58, P1, R251.reuse, R2.reuse, 0x1 ;  /* 0x00000002fb3a7211 */ /* 0x0c1fe200078208ff */
[----:B------:R-:W-:Y:S01]  /*23270*/  IMAD.MOV.U32 R133, RZ, RZ, R248 ;  /* 0x000000ffff857224 */ /* 0x000fe200078e00f8 */
[-C--:B------:R-:W-:Y:S01]  /*23280*/  LEA.HI.X.SX32 R41, R130, R3.reuse, 0x1, P2 ;  /* 0x0000000382297211 */ /* 0x080fe200010f0eff */
[----:B------:R-:W4:Y:S01]  /*23290*/  LDL.LU R129, [R1+0x1c8] ;  /* 0x0001c80001817983 */ /* 0x000f220000300800 */
[-C--:B------:R-:W-:Y:S02]  /*232a0*/  LEA.HI.X.SX32 R59, R251, R3.reuse, 0x1, P1 ;  /* 0x00000003fb3b7211 */ /* 0x080fe400008f0eff */
[C---:B------:R-:W-:Y:S01]  /*232b0*/  LEA R42, P2, R132.reuse, R2, 0x1 ;  /* 0x00000002842a7211 */ /* 0x040fe200078408ff */
[----:B------:R-:W-:Y:S02]  /*232c0*/  IMAD.MOV.U32 R248, RZ, RZ, R43 ;  /* 0x000000fffff87224 */ /* 0x000fe400078e002b */
[----:B------:R-:W-:Y:S01]  /*232d0*/  STL.64 [R1+0xa38], R58 ;  /* 0x000a383a01007387 */ /* 0x000fe20000100a00 */
[----:B------:R-:W-:-:S03]  /*232e0*/  LEA.HI.X.SX32 R43, R132, R3, 0x1, P2 ;  /* 0x00000003842b7211 */ /* 0x000fc600010f0eff */
[----:B------:R-:W4:Y:S04]  /*232f0*/  LDL.LU R251, [R1+0x1c4] ;  /* 0x0001c40001fb7983 */ /* 0x000f280000300800 */
[----:B------:R-:W4:Y:S01]  /*23300*/  LDL.LU R132, [R1+0x1bc] ;  /* 0x0001bc0001847983 */ /* 0x000f220000300800 */
[----:B------:R-:W-:Y:S02]  /*23310*/  IMAD.MOV.U32 R130, RZ, RZ, R249 ;  /* 0x000000ffff827224 */ /* 0x000fe400078e00f9 */
[----:B------:R-:W-:Y:S02]  /*23320*/  IMAD.MOV.U32 R249, RZ, RZ, R122 ;  /* 0x000000fffff97224 */ /* 0x000fe400078e007a */
[----:B------:R-:W-:Y:S02]  /*23330*/  IMAD.MOV.U32 R122, RZ, RZ, R135 ;  /* 0x000000ffff7a7224 */ /* 0x000fe400078e0087 */
[----:B------:R-:W-:Y:S01]  /*23340*/  IMAD.MOV.U32 R135, RZ, RZ, R36 ;  /* 0x000000ffff877224 */ /* 0x000fe200078e0024 */
[----:B------:R-:W-:-:S02]  /*23350*/  LEA R36, P4, R38, R2, 0x1 ;  /* 0x0000000226247211 */ /* 0x000fc400078808ff */
[C---:B-1----:R-:W-:Y:S01]  /*23360*/  LEA R52, P3, R39.reuse, R2, 0x1 ;  /* 0x0000000227347211 */ /* 0x042fe200078608ff */
[----:B------:R-:W-:Y:S01]  /*23370*/  IMAD.MOV.U32 R136, RZ, RZ, R37 ;  /* 0x000000ffff887224 */ /* 0x000fe200078e0025 */
[-C--:B------:R-:W-:Y:S02]  /*23380*/  LEA.HI.X.SX32 R37, R38, R3.reuse, 0x1, P4 ;  /* 0x0000000326257211 */ /* 0x080fe400020f0eff */
[----:B------:R-:W-:-:S03]  /*23390*/  LEA.HI.X.SX32 R53, R39, R3, 0x1, P3 ;  /* 0x0000000327357211 */ /* 0x000fc600018f0eff */
[----:B------:R-:W-:Y:S01]  /*233a0*/  STL.64 [R1+0xa20], R36 ;  /* 0x000a202401007387 */ /* 0x000fe20000100a00 */
[----:B------:R-:W-:-:S03]  /*233b0*/  LEA R38, P4, R143, R2, 0x1 ;  /* 0x000000028f267211 */ /* 0x000fc600078808ff */
[----:B------:R0:W-:Y:S01]  /*233c0*/  STL.64 [R1+0xa28], R52 ;  /* 0x000a283401007387 */ /* 0x0001e20000100a00 */
[----:B------:R-:W-:Y:S02]  /*233d0*/  LEA.HI.X.SX32 R39, R143, R3, 0x1, P4 ;  /* 0x000000038f277211 */ /* 0x000fe400020f0eff */
[----:B0-----:R-:W-:-:S04]  /*233e0*/  LEA R52, P3, R149, R2, 0x1 ;  /* 0x0000000295347211 */ /* 0x001fc800078608ff */
[----:B------:R-:W-:Y:S02]  /*233f0*/  LEA.HI.X.SX32 R53, R149, R3, 0x1, P3 ;  /* 0x0000000395357211 */ /* 0x000fe400018f0eff */
[----:B--2---:R-:W-:-:S04]  /*23400*/  LEA R58, P1, R128, R2, 0x1 ;  /* 0x00000002803a7211 */ /* 0x004fc800078208ff */
[----:B------:R-:W-:Y:S02]  /*23410*/  LEA.HI.X.SX32 R59, R128, R3, 0x1, P1 ;  /* 0x00000003803b7211 */ /* 0x000fe400008f0eff */
[----:B---3--:R-:W-:-:S03]  /*23420*/  LEA R36, P2, R148, R2, 0x1 ;  /* 0x0000000294247211 */ /* 0x008fc600078408ff */
[----:B------:R0:W-:Y:S01]  /*23430*/  STL.64 [R1+0xa18], R58 ;  /* 0x000a183a01007387 */ /* 0x0001e20000100a00 */
[----:B------:R-:W-:-:S03]  /*23440*/  LEA.HI.X.SX32 R37, R148, R3, 0x1, P2 ;  /* 0x0000000394257211 */ /* 0x000fc600010f0eff */
[----:B------:R-:W2:Y:S04]  /*23450*/  LDL.LU R159, [R1+0x18c] ;  /* 0x00018c00019f7983 */ /* 0x000ea80000300800 */
[----:B------:R1:W-:Y:S01]  /*23460*/  STL.64 [R1+0xa08], R52 ;  /* 0x000a083401007387 */ /* 0x0003e20000100a00 */
[----:B----4-:R-:W-:-:S03]  /*23470*/  LEA R60, P1, R250, R2, 0x1 ;  /* 0x00000002fa3c7211 */ /* 0x010fc600078208ff */
[----:B------:R-:W3:Y:S01]  /*23480*/  LDL.LU R150, [R1+0x188] ;  /* 0x0001880001967983 */ /* 0x000ee20000300800 */
[----:B------:R-:W-:-:S03]  /*23490*/  LEA.HI.X.SX32 R61, R250, R3, 0x1, P1 ;  /* 0x00000003fa3d7211 */ /* 0x000fc600008f0eff */
[----:B------:R4:W-:Y:S04]  /*234a0*/  STL.64 [R1+0xa00], R38 ;  /* 0x000a002601007387 */ /* 0x0009e80000100a00 */
[----:B------:R-:W2:Y:S04]  /*234b0*/  LDL.LU R148, [R1+0x1b8] ;  /* 0x0001b80001947983 */ /* 0x000ea80000300800 */
[----:B------:R-:W3:Y:S01]  /*234c0*/  LDL.LU R149, [R1+0x1b4] ;  /* 0x0001b40001957983 */ /* 0x000ee20000300800 */
[----:B0-----:R-:W-:-:S03]  /*234d0*/  LEA R58, P3, R251, R2, 0x1 ;  /* 0x00000002fb3a7211 */ /* 0x001fc600078608ff */
[----:B------:R-:W3:Y:S01]  /*234e0*/  LDL.LU R143, [R1+0x1b0] ;  /* 0x0001b000018f7983 */ /* 0x000ee20000300800 */
[----:B-1----:R-:W-:-:S03]  /*234f0*/  LEA R52, P4, R132, R2, 0x1 ;  /* 0x0000000284347211 */ /* 0x002fc600078808ff */
[----:B------:R2:W-:Y:S01]  /*23500*/  STL.64 [R1+0x9f8], R60 ;  /* 0x0009f83c01007387 */ /* 0x0005e20000100a00 */
[----:B------:R-:W-:-:S03]  /*23510*/  LEA.HI.X.SX32 R59, R251, R3, 0x1, P3 ;  /* 0x00000003fb3b7211 */ /* 0x000fc600018f0eff */
[----:B------:R-:W3:Y:S01]  /*23520*/  LDL.LU R250, [R1+0x1ac] ;  /* 0x0001ac0001fa7983 */ /* 0x000ee20000300800 */
[-C--:B------:R-:W-:Y:S02]  /*23530*/  LEA.HI.X.SX32 R53, R132, R3.reuse, 0x1, P4 ;  /* 0x0000000384357211 */ /* 0x080fe400020f0eff */
[C---:B----4-:R-:W-:Y:S01]  /*23540*/  LEA R38, P2, R129.reuse, R2, 0x1 ;  /* 0x0000000281267211 */ /* 0x050fe200078408ff */
[----:B------:R3:W-:Y:S04]  /*23550*/  STL.64 [R1+0x9e8], R58 ;  /* 0x0009e83a01007387 */ /* 0x0007e80000100a00 */
[----:B------:R0:W-:Y:S01]  /*23560*/  STL.64 [R1+0x9e0], R52 ;  /* 0x0009e03401007387 */ /* 0x0001e20000100a00 */
[----:B------:R-:W-:-:S03]  /*23570*/  LEA.HI.X.SX32 R39, R129, R3, 0x1, P2 ;  /* 0x0000000381277211 */ /* 0x000fc600010f0eff */
[----:B------:R-:W4:Y:S04]  /*23580*/  LDL.LU R158, [R1+0x1a8] ;  /* 0x0001a800019e7983 */ /* 0x000f280000300800 */
[----:B------:R-:W4:Y:S04]  /*23590*/  LDL.LU R151, [R1+0x1a4] ;  /* 0x0001a40001977983 */ /* 0x000f280000300800 */
[----:B------:R-:W4:Y:S01]  /*235a0*/  LDL.LU R129, [R1+0x1a0] ;  /* 0x0001a00001817983 */ /* 0x000f220000300800 */
[----:B------:R-:W-:-:S03]  /*235b0*/  IMAD.MOV.U32 R132, RZ, RZ, R130 ;  /* 0x000000ffff847224 */ /* 0x000fc600078e0082 */
[----:B------:R-:W4:Y:S01]  /*235c0*/  LDL.LU R145, [R1+0x180] ;  /* 0x0001800001917983 */ /* 0x000f220000300800 */
[----:B------:R-:W-:-:S03]  /*235d0*/  IMAD.MOV.U32 R251, RZ, RZ, R131 ;  /* 0x000000fffffb7224 */ /* 0x000fc600078e0083 */
[----:B------:R-:W4:Y:S01]  /*235e0*/  LDL.LU R139, [R1+0x178] ;  /* 0x00017800018b7983 */ /* 0x000f220000300800 */
[----:B------:R-:W-:Y:S02]  /*235f0*/  IMAD.MOV.U32 R130, RZ, RZ, R136 ;  /* 0x000000ffff827224 */ /* 0x000fe400078e0088 */
[----:B------:R-:W-:Y:S01]  /*23600*/  IMAD.MOV.U32 R131, RZ, RZ, R121 ;  /* 0x000000ffff837224 */ /* 0x000fe200078e0079 */
[----:B------:R-:W4:Y:S01]  /*23610*/  LDL.LU R128, [R1+0x174] ;  /* 0x0001740001807983 */ /* 0x000f220000300800 */
[----:B------:R-:W-:Y:S02]  /*23620*/  IMAD.MOV.U32 R136, RZ, RZ, R14 ;  /* 0x000000ffff887224 */ /* 0x000fe400078e000e */
[----:B------:R-:W-:Y:S02]  /*23630*/  IMAD.MOV.U32 R121, RZ, RZ, R15 ;  /* 0x000000ffff797224 */ /* 0x000fe400078e000f */
[----:B------:R-:W-:Y:S02]  /*23640*/  IMAD.MOV.U32 R14, RZ, RZ, R33 ;  /* 0x000000ffff0e7224 */ /* 0x000fe400078e0021 */
[----:B------:R-:W-:Y:S01]  /*23650*/  IMAD.MOV.U32 R15, RZ, RZ, R32 ;  /* 0x000000ffff0f7224 */ /* 0x000fe200078e0020 */
[----:B--2---:R-:W-:-:S04]  /*23660*/  LEA R60, P1, R148, R2, 0x1 ;  /* 0x00000002943c7211 */ /* 0x004fc800078208ff */
[----:B------:R-:W-:Y:S02]  /*23670*/  LEA.HI.X.SX32 R61, R148, R3, 0x1, P1 ;  /* 0x00000003943d7211 */ /* 0x000fe400008f0eff */
[----:B---3--:R-:W-:-:S04]  /*23680*/  LEA R58, P3, R143, R2, 0x1 ;  /* 0x000000028f3a7211 */ /* 0x008fc800078608ff */
[-C--:B------:R-:W-:Y:S02]  /*23690*/  LEA.HI.X.SX32 R59, R143, R3.reuse, 0x1, P3 ;  /* 0x000000038f3b7211 */ /* 0x080fe400018f0eff */
[CC--:B0-----:R-:W-:Y:S01]  /*236a0*/  LEA R52, P4, R250.reuse, R2.reuse, 0x1 ;  /* 0x00000002fa347211 */ /* 0x0c1fe200078808ff */
[----:B------:R-:W-:Y:S03]  /*236b0*/  STL.64 [R1+0x9d8], R60 ;  /* 0x0009d83c01007387 */ /* 0x000fe60000100a00 */
[----:B------:R-:W-:Y:S01]  /*236c0*/  LEA.HI.X.SX32 R53, R250, R3, 0x1, P4 ;  /* 0x00000003fa357211 */ /* 0x000fe200020f0eff */
[----:B------:R4:W-:Y:S01]  /*236d0*/  STL.64 [R1+0x9c8], R58 ;  /* 0x0009c83a01007387 */ /* 0x0009e20000100a00 */
[----:B------:R-:W-:-:S03]  /*236e0*/  LEA R32, P2, R149, R2, 0x1 ;  /* 0x0000000295207211 */ /* 0x000fc600078408ff */
[----:B------:R0:W-:Y:S01]  /*236f0*/  STL.64 [R1+0x9c0], R52 ;  /* 0x0009c03401007387 */ /* 0x0001e20000100a00 */
[----:B------:R-:W-:Y:S01]  /*23700*/  IMAD.MOV.U32 R250, RZ, RZ, R14 ;  /* 0x000000fffffa7224 */ /* 0x000fe200078e000e */
[-C--:B------:R-:W-:Y:S01]  /*23710*/  LEA.HI.X.SX32 R33, R149, R3.reuse, 0x1, P2 ;  /* 0x0000000395217211 */ /* 0x080fe200010f0eff */
[----:B------:R-:W-:Y:S01]  /*23720*/  IMAD.MOV.U32 R14, RZ, RZ, R34 ;  /* 0x000000ffff0e7224 */ /* 0x000fe200078e0022 */
[----:B------:R-:W2:Y:S01]  /*23730*/  LDL.LU R157, [R1+0x194] ;  /* 0x00019400019d7983 */ /* 0x000ea20000300800 */
[CC--:B----4-:R-:W-:Y:S02]  /*23740*/  LEA R58, P1, R158.reuse, R2.reuse, 0x1 ;  /* 0x000000029e3a7211 */ /* 0x0d0fe400078208ff */
[CC--:B0-----:R-:W-:Y:S01]  /*23750*/  LEA R52, P3, R129.reuse, R2.reuse, 0x1 ;  /* 0x0000000281347211 */ /* 0x0c1fe200078608ff */
[----:B------:R-:W-:Y:S01]  /*23760*/  IMAD.MOV.U32 R149, RZ, RZ, R130 ;  /* 0x000000ffff957224 */ /* 0x000fe200078e0082 */
[-C--:B------:R-:W-:Y:S01]  /*23770*/  LEA.HI.X.SX32 R59, R158, R3.reuse, 0x1, P1 ;  /* 0x000000039e3b7211 */ /* 0x080fe200008f0eff */
[----:B------:R-:W3:Y:S01]  /*23780*/  LDL.LU R144, [R1+0x190] ;  /* 0x0001900001907983 */ /* 0x000ee20000300800 */
[-C--:B------:R-:W-:Y:S01]  /*23790*/  LEA.HI.X.SX32 R53, R129, R3.reuse, 0x1, P3 ;  /* 0x0000000381357211 */ /* 0x080fe200018f0eff */
[----:B------:R-:W-:Y:S01]  /*237a0*/  IMAD.MOV.U32 R130, RZ, RZ, R121 ;  /* 0x000000ffff827224 */ /* 0x000fe200078e0079 */
[C---:B------:R-:W-:Y:S01]  /*237b0*/  LEA R34, P2, R151.reuse, R2, 0x1 ;  /* 0x0000000297227211 */ /* 0x040fe200078408ff */
[----:B------:R-:W-:Y:S01]  /*237c0*/  IMAD.MOV.U32 R121, RZ, RZ, R15 ;  /* 0x000000ffff797224 */ /* 0x000fe200078e000f */
[----:B------:R-:W-:Y:S01]  /*237d0*/  STL.64 [R1+0x9b0], R58 ;  /* 0x0009b03a01007387 */ /* 0x000fe20000100a00 */
[----:B------:R-:W-:Y:S01]  /*237e0*/  IMAD.MOV.U32 R15, RZ, RZ, R35 ;  /* 0x000000ffff0f7224 */ /* 0x000fe200078e0023 */
[----:B------:R-:W-:-:S02]  /*237f0*/  LEA.HI.X.SX32 R35, R151, R3, 0x1, P2 ;  /* 0x0000000397237211 */ /* 0x000fc400010f0eff */
[----:B------:R0:W-:Y:S04]  /*23800*/  STL.64 [R1+0x9a0], R52 ;  /* 0x0009a03401007387 */ /* 0x0001e80000100a00 */
[----:B------:R-:W4:Y:S01]  /*23810*/  LDL.LU R151, [R1+0x184] ;  /* 0x0001840001977983 */ /* 0x000f220000300800 */
[----:B------:R-:W-:Y:S02]  /*23820*/  IMAD.MOV.U32 R148, RZ, RZ, R251 ;  /* 0x000000ffff947224 */ /* 0x000fe400078e00fb */
[----:B------:R-:W-:Y:S02]  /*23830*/  IMAD.MOV.U32 R251, RZ, RZ, R113 ;  /* 0x000000fffffb7224 */ /* 0x000fe400078e0071 */
[----:B------:R-:W-:Y:S01]  /*23840*/  IMAD.MOV.U32 R113, RZ, RZ, R28 ;  /* 0x000000ffff717224 */ /* 0x000fe200078e001c */
[----:B------:R-:W-:Y:S01]  /*23850*/  LEA R28, P4, R30, R2, 0x1 ;  /* 0x000000021e1c7211 */ /* 0x000fe200078808ff */
[----:B------:R-:W-:-:S02]  /*23860*/  IMAD.MOV.U32 R143, RZ, RZ, R131 ;  /* 0x000000ffff8f7224 */ /* 0x000fc400078e0083 */
[----:B------:R-:W-:Y:S02]  /*23870*/  IMAD.MOV.U32 R131, RZ, RZ, R136 ;  /* 0x000000ffff837224 */ /* 0x000fe400078e0088 */
[----:B------:R-:W-:Y:S01]  /*23880*/  IMAD.MOV.U32 R136, RZ, RZ, R29 ;  /* 0x000000ffff887224 */ /* 0x000fe200078e001d */
[----:B------:R-:W-:Y:S01]  /*23890*/  LEA.HI.X.SX32 R29, R30, R3, 0x1, P4 ;  /* 0x000000031e1d7211 */ /* 0x000fe200020f0eff */
[----:B------:R-:W-:Y:S02]  /*238a0*/  IMAD.MOV.U32 R129, RZ, RZ, R148 ;  /* 0x000000ffff817224 */ /* 0x000fe400078e0094 */
[----:B------:R-:W-:Y:S01]  /*238b0*/  IMAD.MOV.U32 R148, RZ, RZ, R149 ;  /* 0x000000ffff947224 */ /* 0x000fe200078e0095 */
[-C--:B------:R-:W-:Y:S01]  /*238c0*/  LEA R30, P4, R150, R2.reuse, 0x1 ;  /* 0x00000002961e7211 */ /* 0x080fe200078808ff */
[----:B------:R-:W-:Y:S01]  /*238d0*/  IMAD.MOV.U32 R149, RZ, RZ, R143 ;  /* 0x000000ffff957224 */ /* 0x000fe200078e008f */
[----:B0-----:R-:W-:Y:S01]  /*238e0*/  LEA R52, P3, R159, R2, 0x1 ;  /* 0x000000029f347211 */ /* 0x001fe200078608ff */
[----:B------:R-:W-:Y:S01]  /*238f0*/  IMAD.MOV.U32 R143, RZ, RZ, R250 ;  /* 0x000000ffff8f7224 */ /* 0x000fe200078e00fa */
[----:B------:R3:W-:Y:S01]  /*23900*/  STL.64 [R1+0x998], R28 ;  /* 0x0009981c01007387 */ /* 0x0007e20000100a00 */
[----:B------:R-:W-:-:S02]  /*23910*/  IMAD.MOV.U32 R250, RZ, RZ, R251 ;  /* 0x000000fffffa7224 */ /* 0x000fc400078e00fb */
[----:B------:R-:W-:Y:S02]  /*23920*/  IMAD.MOV.U32 R251, RZ, RZ, R113 ;  /* 0x000000fffffb7224 */ /* 0x000fe400078e0071 */
[----:B------:R-:W-:Y:S01]  /*23930*/  IMAD.MOV.U32 R113, RZ, RZ, R31 ;  /* 0x000000ffff717224 */ /* 0x000fe200078e001f */
[-C--:B------:R-:W-:Y:S02]  /*23940*/  LEA.HI.X.SX32 R31, R150, R3.reuse, 0x1, P4 ;  /* 0x00000003961f7211 */ /* 0x080fe400020f0eff */
[----:B------:R-:W-:Y:S02]  /*23950*/  LEA.HI.X.SX32 R53, R159, R3, 0x1, P3 ;  /* 0x000000039f357211 */ /* 0x000fe400018f0eff */
[----:B--2---:R-:W-:-:S04]  /*23960*/  LEA R58, P1, R157, R2, 0x1 ;  /* 0x000000029d3a7211 */ /* 0x004fc800078208ff */
[----:B------:R-:W-:-:S05]  /*23970*/  LEA.HI.X.SX32 R59, R157, R3, 0x1, P1 ;  /* 0x000000039d3b7211 */ /* 0x000fca00008f0eff */
[----:B------:R0:W-:Y:S01]  /*23980*/  STL.64 [R1+0x990], R58 ;  /* 0x0009903a01007387 */ /* 0x0001e20000100a00 */
[----:B---3--:R-:W-:-:S03]  /*23990*/  LEA R28, P2, R144, R2, 0x1 ;  /* 0x00000002901c7211 */ /* 0x008fc600078408ff */
[----:B------:R-:W2:Y:S01]  /*239a0*/  LDL.LU R158, [R1+0x158] ;  /* 0x00015800019e7983 */ /* 0x000ea20000300800 */
[----:B------:R-:W-:-:S03]  /*239b0*/  LEA.HI.X.SX32 R29, R144, R3, 0x1, P2 ;  /* 0x00000003901d7211 */ /* 0x000fc600010f0eff */
[----:B------:R-:W3:Y:S04]  /*239c0*/  LDL.LU R157, [R1+0x154] ;  /* 0x00015400019d7983 */ /* 0x000ee80000300800 */
[----:B------:R-:W2:Y:S01]  /*239d0*/  LDL.LU R144, [R1+0x150] ;  /* 0x0001500001907983 */ /* 0x000ea20000300800 */
[----:B----4-:R-:W-:-:S03]  /*239e0*/  LEA R60, P1, R151, R2, 0x1 ;  /* 0x00000002973c7211 */ /* 0x010fc600078208ff */
[----:B------:R-:W-:Y:S01]  /*239f0*/  STL.64 [R1+0x978], R30 ;  /* 0x0009781e01007387 */ /* 0x000fe20000100a00 */
[----:B------:R-:W-:-:S03]  /*23a00*/  LEA.HI.X.SX32 R61, R151, R3, 0x1, P1 ;  /* 0x00000003973d7211 */ /* 0x000fc600008f0eff */
[----:B------:R1:W-:Y:S01]  /*23a10*/  STL.64 [R1+0x980], R52 ;  /* 0x0009803401007387 */ /* 0x0003e20000100a00 */
[----:B0-----:R-:W-:-:S03]  /*23a20*/  LEA R58, P3, R139, R2, 0x1 ;  /* 0x000000028b3a7211 */ /* 0x001fc600078608ff */
[----:B------:R0:W-:Y:S01]  /*23a30*/  STL.64 [R1+0x970], R60 ;  /* 0x0009703c01007387 */ /* 0x0001e20000100a00 */
[----:B------:R-:W-:-:S03]  /*23a40*/  LEA.HI.X.SX32 R59, R139, R3, 0x1, P3 ;  /* 0x000000038b3b7211 */ /* 0x000fc600018f0eff */
[----:B------:R-:W4:Y:S01]  /*23a50*/  LDL.LU R152, [R1+0x148] ;  /* 0x0001480001987983 */ /* 0x000f220000300800 */
[----:B-1----:R-:W-:-:S03]  /*23a60*/  LEA R52, P4, R128, R2, 0x1 ;  /* 0x0000000280347211 */ /* 0x002fc600078808ff */
[----:B------:R-:W4:Y:S01]  /*23a70*/  LDL.LU R150, [R1+0x140] ;  /* 0x0001400001967983 */ /* 0x000f220000300800 */
[----:B------:R-:W-:-:S03]  /*23a80*/  LEA R30, P2, R145, R2, 0x1 ;  /* 0x00000002911e7211 */ /* 0x000fc600078408ff */
[----:B------:R-:W4:Y:S01]  /*23a90*/  LDL.LU R151, [R1+0x13c] ;  /* 0x00013c0001977983 */ /* 0x000f220000300800 */
[----:B------:R-:W-:-:S03]  /*23aa0*/  LEA.HI.X.SX32 R53, R128, R3, 0x1, P4 ;  /* 0x0000000380357211 */ /* 0x000fc600020f0eff */
[----:B------:R-:W0:Y:S01]  /*23ab0*/  LDL.LU R165, [R1+0x170] ;  /* 0x0001700001a57983 */ /* 0x000e220000300800 */
[----:B------:R-:W-:-:S03]  /*23ac0*/  LEA.HI.X.SX32 R31, R145, R3, 0x1, P2 ;  /* 0x00000003911f7211 */ /* 0x000fc600010f0eff */
[----:B------:R-:W3:Y:S04]  /*23ad0*/  LDL.LU R160, [R1+0x16c] ;  /* 0x00016c0001a07983 */ /* 0x000ee80000300800 */
[----:B------:R1:W-:Y:S04]  /*23ae0*/  STL.64 [R1+0x960], R58 ;  /* 0x0009603a01007387 */ /* 0x0003e80000100a00 */
[----:B------:R-:W1:Y:S04]  /*23af0*/  LDL.LU R161, [R1+0x168] ;  /* 0x0001680001a17983 */ /* 0x000e680000300800 */
[----:B------:R1:W-:Y:S04]  /*23b00*/  STL.64 [R1+0x958], R52 ;  /* 0x0009583401007387 */ /* 0x0003e80000100a00 */
[----:B------:R-:W2:Y:S04]  /*23b10*/  LDL.LU R145, [R1+0x164] ;  /* 0x0001640001917983 */ /* 0x000ea80000300800 */
[----:B------:R-:W4:Y:S04]  /*23b20*/  LDL.LU R153, [R1+0x130] ;  /* 0x0001300001997983 */ /* 0x000f280000300800 */
[----:B------:R-:W4:Y:S04]  /*23b30*/  LDL.LU R159, [R1+0x12c] ;  /* 0x00012c00019f7983 */ /* 0x000f280000300800 */
[----:B------:R-:W4:Y:S01]  /*23b40*/  LDL.LU R164, [R1+0x15c] ;  /* 0x00015c0001a47983 */ /* 0x000f220000300800 */
        /* <DEDUP_REMOVED lines=9> */
[----:B------:R-:W-:Y:S01]  /*23be0*/  IMAD.MOV.U32 R132, RZ, RZ, R25 ;  /* 0x000000ffff847224 */ /* 0x000fe200078e0019 */
[----:B0-----:R-:W-:-:S04]  /*23bf0*/  LEA R60, P1, R165, R2, 0x1 ;  /* 0x00000002a53c7211 */ /* 0x001fc800078208ff */
[----:B------:R-:W-:Y:S02]  /*23c00*/  LEA.HI.X.SX32 R61, R165, R3, 0x1, P1 ;  /* 0x00000003a53d7211 */ /* 0x000fe400008f0eff */
[----:B---3--:R-:W-:-:S03]  /*23c10*/  LEA R24, P2, R160, R2, 0x1 ;  /* 0x00000002a0187211 */ /* 0x008fc600078408ff */
[----:B------:R4:W-:Y:S01]  /*23c20*/  STL.64 [R1+0x950], R60 ;  /* 0x0009503c01007387 */ /* 0x0009e20000100a00 */
[----:B-1----:R-:W-:-:S04]  /*23c30*/  LEA R58, P3, R161, R2, 0x1 ;  /* 0x00000002a13a7211 */ /* 0x002fc800078608ff */
[----:B------:R-:W-:Y:S02]  /*23c40*/  LEA.HI.X.SX32 R59, R161, R3, 0x1, P3 ;  /* 0x00000003a13b7211 */ /* 0x000fe400018f0eff */
[----:B--2---:R-:W-:-:S04]  /*23c50*/  LEA R52, P4, R145, R2, 0x1 ;  /* 0x0000000291347211 */ /* 0x004fc800078808ff */
[-C--:B------:R-:W-:Y:S01]  /*23c60*/  LEA.HI.X.SX32 R53, R145, R3.reuse, 0x1, P4 ;  /* 0x0000000391357211 */ /* 0x080fe200020f0eff */
[----:B------:R0:W-:Y:S01]  /*23c70*/  STL.64 [R1+0x940], R58 ;  /* 0x0009403a01007387 */ /* 0x0001e20000100a00 */
[-C--:B------:R-:W-:Y:S02]  /*23c80*/  LEA.HI.X.SX32 R25, R160, R3.reuse, 0x1, P2 ;  /* 0x00000003a0197211 */ /* 0x080fe400010f0eff */
[C---:B----4-:R-:W-:Y:S01]  /*23c90*/  LEA R60, P1, R164.reuse, R2, 0x1 ;  /* 0x00000002a43c7211 */ /* 0x050fe200078208ff */
[----:B------:R1:W-:Y:S03]  /*23ca0*/  STL.64 [R1+0x938], R52 ;  /* 0x0009383401007387 */ /* 0x0003e60000100a00 */
[----:B------:R-:W-:Y:S01]  /*23cb0*/  LEA.HI.X.SX32 R61, R164, R3, 0x1, P1 ;  /* 0x00000003a43d7211 */ /* 0x000fe200008f0eff */
[----:B------:R-:W2:Y:S04]  /*23cc0*/  LDL.LU R160, [R1+0x120] ;  /* 0x0001200001a07983 */ /* 0x000ea80000300800 */
[----:B------:R-:W3:Y:S04]  /*23cd0*/  LDL.LU R161, [R1+0x11c] ;  /* 0x00011c0001a17983 */ /* 0x000ee80000300800 */
[----:B------:R4:W-:Y:S04]  /*23ce0*/  STL.64 [R1+0x928], R60 ;  /* 0x0009283c01007387 */ /* 0x0009e80000100a00 */
[----:B------:R-:W4:Y:S01]  /*23cf0*/  LDL.LU R164, [R1+0x14c] ;  /* 0x00014c0001a47983 */ /* 0x000f220000300800 */
[----:B------:R-:W-:-:S02]  /*23d00*/  IMAD.MOV.U32 R165, RZ, RZ, R139 ;  /* 0x000000ffffa57224 */ /* 0x000fc400078e008b */
[----:B------:R-:W-:Y:S01]  /*23d10*/  IMAD.MOV.U32 R139, RZ, RZ, R129 ;  /* 0x000000ffff8b7224 */ /* 0x000fe200078e0081 */
[CC--:B0-----:R-:W-:Y:S01]  /*23d20*/  LEA R58, P3, R157.reuse, R2.reuse, 0x1 ;  /* 0x000000029d3a7211 */ /* 0x0c1fe200078608ff */
[----:B------:R-:W-:Y:S02]  /*23d30*/  IMAD.MOV.U32 R129, RZ, RZ, R149 ;  /* 0x000000ffff817224 */ /* 0x000fe400078e0095 */
[----:B------:R-:W-:Y:S01]  /*23d40*/  IMAD.MOV.U32 R149, RZ, RZ, R250 ;  /* 0x000000ffff957224 */ /* 0x000fe200078e00fa */
[----:B-1----:R-:W-:Y:S01]  /*23d50*/  LEA R52, P4, R144, R2, 0x1 ;  /* 0x0000000290347211 */ /* 0x002fe200078808ff */
[----:B------:R-:W-:Y:S02]  /*23d60*/  IMAD.MOV.U32 R250, RZ, RZ, R132 ;  /* 0x000000fffffa7224 */ /* 0x000fe400078e0084 */
[----:B------:R-:W-:Y:S02]  /*23d70*/  IMAD.MOV.U32 R145, RZ, RZ, R128 ;  /* 0x000000ffff917224 */ /* 0x000fe400078e0080 */
[----:B------:R-:W-:Y:S01]  /*23d80*/  IMAD.MOV.U32 R132, RZ, RZ, R248 ;  /* 0x000000ffff847224 */ /* 0x000fe200078e00f8 */
[----:B------:R-:W-:Y:S01]  /*23d90*/  LEA.HI.X.SX32 R59, R157, R3, 0x1, P3 ;  /* 0x000000039d3b7211 */ /* 0x000fe200018f0eff */
[----:B------:R-:W-:-:S02]  /*23da0*/  IMAD.MOV.U32 R128, RZ, RZ, R148 ;  /* 0x000000ffff807224 */ /* 0x000fc400078e0094 */
[----:B------:R-:W-:Y:S02]  /*23db0*/  IMAD.MOV.U32 R248, RZ, RZ, R120 ;  /* 0x000000fffff87224 */ /* 0x000fe400078e0078 */
[----:B------:R-:W-:Y:S02]  /*23dc0*/  IMAD.MOV.U32 R148, RZ, RZ, R143 ;  /* 0x000000ffff947224 */ /* 0x000fe400078e008f */
[----:B------:R-:W-:Y:S01]  /*23dd0*/  IMAD.MOV.U32 R120, RZ, RZ, R26 ;  /* 0x000000ffff787224 */ /* 0x000fe200078e001a */
[----:B------:R-:W-:Y:S01]  /*23de0*/  LEA R26, P2, R158, R2, 0x1 ;  /* 0x000000029e1a7211 */ /* 0x000fe200078408ff */
[----:B------:R-:W-:Y:S01]  /*23df0*/  IMAD.MOV.U32 R143, RZ, RZ, R251 ;  /* 0x000000ffff8f7224 */ /* 0x000fe200078e00fb */
[-C--:B------:R-:W-:Y:S01]  /*23e00*/  LEA.HI.X.SX32 R53, R144, R3.reuse, 0x1, P4 ;  /* 0x0000000390357211 */ /* 0x080fe200020f0eff */
[----:B------:R-:W-:Y:S02]  /*23e10*/  IMAD.MOV.U32 R251, RZ, RZ, R133 ;  /* 0x000000fffffb7224 */ /* 0x000fe400078e0085 */
[----:B------:R-:W-:Y:S01]  /*23e20*/  IMAD.MOV.U32 R133, RZ, RZ, R123 ;  /* 0x000000ffff857224 */ /* 0x000fe200078e007b */
[----:B------:R0:W-:Y:S01]  /*23e30*/  STL.64 [R1+0x918], R58 ;  /* 0x0009183a01007387 */ /* 0x0001e20000100a00 */
[----:B------:R-:W-:Y:S01]  /*23e40*/  IMAD.MOV.U32 R123, RZ, RZ, R27 ;  /* 0x000000ffff7b7224 */ /* 0x000fe200078e001b */
[----:B------:R-:W-:-:S02]  /*23e50*/  LEA.HI.X.SX32 R27, R158, R3, 0x1, P2 ;  /* 0x000000039e1b7211 */ /* 0x000fc400010f0eff */
[----:B------:R-:W2:Y:S04]  /*23e60*/  LDL.LU R158, [R1+0x114] ;  /* 0x00011400019e7983 */ /* 0x000ea80000300800 */
[----:B------:R1:W-:Y:S01]  /*23e70*/  STL.64 [R1+0x910], R52 ;  /* 0x0009103401007387 */ /* 0x0003e20000100a00 */
[----:B----4-:R-:W-:-:S04]  /*23e80*/  LEA R60, P1, R164, R2, 0x1 ;  /* 0x00000002a43c7211 */ /* 0x010fc800078208ff */
[----:B------:R-:W-:-:S05]  /*23e90*/  LEA.HI.X.SX32 R61, R164, R3, 0x1, P1 ;  /* 0x00000003a43d7211 */ /* 0x000fca00008f0eff */
[----:B------:R4:W-:Y:S04]  /*23ea0*/  STL.64 [R1+0x900], R60 ;  /* 0x0009003c01007387 */ /* 0x0009e80000100a00 */
[----:B------:R-:W4:Y:S01]  /*23eb0*/  LDL.LU R164, [R1+0x138] ;  /* 0x0001380001a47983 */ /* 0x000f220000300800 */
[----:B------:R-:W-:Y:S02]  /*23ec0*/  IMAD.MOV.U32 R144, RZ, RZ, R145 ;  /* 0x000000ffff907224 */ /* 0x000fe400078e0091 */
[----:B------:R-:W-:Y:S02]  /*23ed0*/  IMAD.MOV.U32 R145, RZ, RZ, R128 ;  /* 0x000000ffff917224 */ /* 0x000fe400078e0080 */
[----:B------:R-:W-:Y:S01]  /*23ee0*/  IMAD.MOV.U32 R128, RZ, RZ, R148 ;  /* 0x000000ffff807224 */ /* 0x000fe200078e0094 */
[----:B0-----:R-:W-:Y:S01]  /*23ef0*/  LEA R58, P3, R150, R2, 0x1 ;  /* 0x00000002963a7211 */ /* 0x001fe200078608ff */
[----:B------:R-:W-:-:S02]  /*23f00*/  IMAD.MOV.U32 R157, RZ, RZ, R139 ;  /* 0x000000ffff9d7224 */ /* 0x000fc400078e008b */
[----:B------:R-:W-:Y:S01]  /*23f10*/  IMAD.MOV.U32 R148, RZ, RZ, R143 ;  /* 0x000000ffff947224 */ /* 0x000fe200078e008f */
[----:B-1----:R-:W-:Y:S01]  /*23f20*/  LEA R52, P4, R151, R2, 0x1 ;  /* 0x0000000297347211 */ /* 0x002fe200078808ff */
[----:B------:R-:W-:Y:S02]  /*23f30*/  IMAD.MOV.U32 R139, RZ, RZ, R129 ;  /* 0x000000ffff8b7224 */ /* 0x000fe400078e0081 */
[----:B------:R-:W-:Y:S02]  /*23f40*/  IMAD.MOV.U32 R143, RZ, RZ, R251 ;  /* 0x000000ffff8f7224 */ /* 0x000fe400078e00fb */
[----:B------:R-:W-:Y:S02]  /*23f50*/  IMAD.MOV.U32 R129, RZ, RZ, R149 ;  /* 0x000000ffff817224 */ /* 0x000fe400078e0095 */
[----:B------:R-:W-:Y:S02]  /*23f60*/  IMAD.MOV.U32 R251, RZ, RZ, R133 ;  /* 0x000000fffffb7224 */ /* 0x000fe400078e0085 */
[----:B------:R-:W-:-:S02]  /*23f70*/  IMAD.MOV.U32 R149, RZ, RZ, R250 ;  /* 0x000000ffff957224 */ /* 0x000fc400078e00fa */
[----:B------:R-:W-:Y:S01]  /*23f80*/  IMAD.MOV.U32 R133, RZ, RZ, R20 ;  /* 0x000000ffff857224 */ /* 0x000fe200078e0014 */
[-C--:B------:R-:W-:Y:S01]  /*23f90*/  LEA R20, P2, R152, R2.reuse, 0x1 ;  /* 0x0000000298147211 */ /* 0x080fe200078408ff */
[----:B------:R-:W-:Y:S01]  /*23fa0*/  IMAD.MOV.U32 R250, RZ, RZ, R132 ;  /* 0x000000fffffa7224 */ /* 0x000fe200078e0084 */
[-C--:B------:R-:W-:Y:S01]  /*23fb0*/  LEA.HI.X.SX32 R59, R150, R3.reuse, 0x1, P3 ;  /* 0x00000003963b7211 */ /* 0x080fe200018f0eff */
[----:B------:R-:W-:Y:S01]  /*23fc0*/  IMAD.MOV.U32 R132, RZ, RZ, R248 ;  /* 0x000000ffff847224 */ /* 0x000fe200078e00f8 */
[-C--:B------:R-:W-:Y:S01]  /*23fd0*/  LEA.HI.X.SX32 R53, R151, R3.reuse, 0x1, P4 ;  /* 0x0000000397357211 */ /* 0x080fe200020f0eff */
[----:B------:R-:W-:Y:S02]  /*23fe0*/  IMAD.MOV.U32 R248, RZ, RZ, R123 ;  /* 0x000000fffff87224 */ /* 0x000fe400078e007b */
[----:B------:R-:W-:Y:S01]  /*23ff0*/  IMAD.MOV.U32 R123, RZ, RZ, R21 ;  /* 0x000000ffff7b7224 */ /* 0x000fe200078e0015 */
[----:B------:R-:W-:Y:S02]  /*24000*/  LEA.HI.X.SX32 R21, R152, R3, 0x1, P2 ;  /* 0x0000000398157211 */ /* 0x000fe400010f0eff */
[----:B------:R-:W2:Y:S04]  /*24010*/  LDL.LU R152, [R1+0x134] ;  /* 0x0001340001987983 */ /* 0x000ea80000300800 */
[----:B------:R0:W-:Y:S04]  /*24020*/  STL.64 [R1+0x8f0], R58 ;  /* 0x0008f03a01007387 */ /* 0x0001e80000100a00 */
[----:B------:R1:W-:Y:S01]  /*24030*/  STL.64 [R1+0x8e8], R52 ;  /* 0x0008e83401007387 */ /* 0x0003e20000100a00 */
[----:B----4-:R-:W-:-:S04]  /*24040*/  LEA R60, P1, R164, R2, 0x1 ;  /* 0x00000002a43c7211 */ /* 0x010fc800078208ff */
[----:B------:R-:W-:-:S05]  /*24050*/  LEA.HI.X.SX32 R61, R164, R3, 0x1, P1 ;  /* 0x00000003a43d7211 */ /* 0x000fca00008f0eff */
[----:B------:R-:W-:Y:S04]  /*24060*/  STL.64 [R1+0x8e0], R60 ;  /* 0x0008e03c01007387 */ /* 0x000fe80000100a00 */
[----:B------:R-:W4:Y:S01]  /*24070*/  LDL.LU R164, [R1+0x128] ;  /* 0x0001280001a47983 */ /* 0x000f220000300800 */
[-C--:B0-----:R-:W-:Y:S02]  /*24080*/  LEA R58, P3, R153, R2.reuse, 0x1 ;  /* 0x00000002993a7211 */ /* 0x081fe400078608ff */
[----:B-1----:R-:W-:Y:S01]  /*24090*/  LEA R52, P4, R159, R2, 0x1 ;  /* 0x000000029f347211 */ /* 0x002fe200078808ff */
[----:B------:R-:W-:Y:S01]  /*240a0*/  IMAD.MOV.U32 R150, RZ, RZ, R145 ;  /* 0x000000ffff967224 */ /* 0x000fe200078e0091 */
[-C--:B------:R-:W-:Y:S01]  /*240b0*/  LEA.HI.X.SX32 R59, R153, R3.reuse, 0x1, P3 ;  /* 0x00000003993b7211 */ /* 0x080fe200018f0eff */
[----:B------:R-:W-:Y:S01]  /*240c0*/  IMAD.MOV.U32 R151, RZ, RZ, R139 ;  /* 0x000000ffff977224 */ /* 0x000fe200078e008b */
[----:B------:R-:W-:Y:S01]  /*240d0*/  LEA.HI.X.SX32 R53, R159, R3, 0x1, P4 ;  /* 0x000000039f357211 */ /* 0x000fe200020f0eff */
[----:B------:R-:W-:-:S02]  /*240e0*/  IMAD.MOV.U32 R145, RZ, RZ, R128 ;  /* 0x000000ffff917224 */ /* 0x000fc400078e0080 */
[----:B------:R-:W-:Y:S02]  /*240f0*/  IMAD.MOV.U32 R139, RZ, RZ, R129 ;  /* 0x000000ffff8b7224 */ /* 0x000fe400078e0081 */
[----:B------:R-:W-:Y:S02]  /*24100*/  IMAD.MOV.U32 R128, RZ, RZ, R148 ;  /* 0x000000ffff807224 */ /* 0x000fe400078e0094 */
[----:B------:R-:W-:Y:S02]  /*24110*/  IMAD.MOV.U32 R129, RZ, RZ, R149 ;  /* 0x000000ffff817224 */ /* 0x000fe400078e0095 */
[----:B------:R-:W-:Y:S01]  /*24120*/  IMAD.MOV.U32 R148, RZ, RZ, R143 ;  /* 0x000000ffff947224 */ /* 0x000fe200078e008f */
[----:B------:R-:W-:Y:S01]  /*24130*/  STL.64 [R1+0x8d0], R58 ;  /* 0x0008d03a01007387 */ /* 0x000fe20000100a00 */
[----:B------:R-:W-:Y:S02]  /*24140*/  IMAD.MOV.U32 R149, RZ, RZ, R250 ;  /* 0x000000ffff957224 */ /* 0x000fe400078e00fa */
[----:B------:R-:W-:-:S02]  /*24150*/  IMAD.MOV.U32 R143, RZ, RZ, R251 ;  /* 0x000000ffff8f7224 */ /* 0x000fc400078e00fb */
[----:B------:R-:W-:Y:S01]  /*24160*/  IMAD.MOV.U32 R153, RZ, RZ, R150 ;  /* 0x000000ffff997224 */ /* 0x000fe200078e0096 */
[----:B------:R3:W-:Y:S01]  /*24170*/  STL.64 [R1+0x8c8], R52 ;  /* 0x0008c83401007387 */ /* 0x0007e20000100a00 */
[----:B------:R-:W-:Y:S02]  /*24180*/  IMAD.MOV.U32 R250, RZ, RZ, R132 ;  /* 0x000000fffffa7224 */ /* 0x000fe400078e0084 */
[----:B------:R-:W-:Y:S02]  /*24190*/  IMAD.MOV.U32 R251, RZ, RZ, R23 ;  /* 0x000000fffffb7224 */ /* 0x000fe400078e0017 */
[----:B------:R-:W-:Y:S02]  /*241a0*/  IMAD.MOV.U32 R159, RZ, RZ, R151 ;  /* 0x000000ffff9f7224 */ /* 0x000fe400078e0097 */
[----:B------:R-:W-:Y:S02]  /*241b0*/  IMAD.MOV.U32 R150, RZ, RZ, R145 ;  /* 0x000000ffff967224 */ /* 0x000fe400078e0091 */
[----:B------:R-:W-:-:S02]  /*241c0*/  IMAD.MOV.U32 R132, RZ, RZ, R22 ;  /* 0x000000ffff847224 */ /* 0x000fc400078e0016 */
[----:B------:R-:W-:Y:S01]  /*241d0*/  IMAD.MOV.U32 R151, RZ, RZ, R139 ;  /* 0x000000ffff977224 */ /* 0x000fe200078e008b */
[-C--:B---3--:R-:W-:Y:S01]  /*241e0*/  LEA R52, P4, R161, R2.reuse, 0x1 ;  /* 0x00000002a1347211 */ /* 0x088fe200078808ff */
[----:B------:R-:W-:Y:S01]  /*241f0*/  IMAD.MOV.U32 R145, RZ, RZ, R128 ;  /* 0x000000ffff917224 */ /* 0x000fe200078e0080 */
[----:B--2---:R-:W-:Y:S01]  /*24200*/  LEA R22, P2, R152, R2, 0x1 ;  /* 0x0000000298167211 */ /* 0x004fe200078408ff */
[----:B------:R-:W-:Y:S02]  /*24210*/  IMAD.MOV.U32 R139, RZ, RZ, R129 ;  /* 0x000000ffff8b7224 */ /* 0x000fe400078e0081 */
[----:B------:R-:W-:Y:S02]  /*24220*/  IMAD.MOV.U32 R128, RZ, RZ, R148 ;  /* 0x000000ffff807224 */ /* 0x000fe400078e0094 */
[----:B------:R-:W-:Y:S02]  /*24230*/  IMAD.MOV.U32 R129, RZ, RZ, R149 ;  /* 0x000000ffff817224 */ /* 0x000fe400078e0095 */
[----:B------:R-:W-:-:S02]  /*24240*/  IMAD.MOV.U32 R148, RZ, RZ, R143 ;  /* 0x000000ffff947224 */ /* 0x000fc400078e008f */
[----:B------:R-:W-:Y:S02]  /*24250*/  IMAD.MOV.U32 R149, RZ, RZ, R250 ;  /* 0x000000ffff957224 */ /* 0x000fe400078e00fa */
[----:B------:R-:W-:Y:S01]  /*24260*/  IMAD.MOV.U32 R143, RZ, RZ, R251 ;  /* 0x000000ffff8f7224 */ /* 0x000fe200078e00fb */
[-C--:B------:R-:W-:Y:S01]  /*24270*/  LEA.HI.X.SX32 R53, R161, R3.reuse, 0x1, P4 ;  /* 0x00000003a1357211 */ /* 0x080fe200020f0eff */
[----:B------:R-:W-:Y:S01]  /*24280*/  IMAD.MOV.U32 R250, RZ, RZ, R132 ;  /* 0x000000fffffa7224 */ /* 0x000fe200078e0084 */
[----:B------:R-:W-:Y:S01]  /*24290*/  LEA.HI.X.SX32 R23, R152, R3, 0x1, P2 ;  /* 0x0000000398177211 */ /* 0x000fe200010f0eff */
[----:B------:R-:W-:Y:S01]  /*242a0*/  IMAD.MOV.U32 R132, RZ, RZ, R131 ;  /* 0x000000ffff847224 */ /* 0x000fe200078e0083 */
[-C--:B------:R-:W-:Y:S01]  /*242b0*/  LEA R58, P3, R160, R2.reuse, 0x1 ;  /* 0x00000002a03a7211 */ /* 0x080fe200078608ff */
[----:B------:R-:W-:Y:S01]  /*242c0*/  IMAD.MOV.U32 R251, RZ, RZ, R130 ;  /* 0x000000fffffb7224 */ /* 0x000fe200078e0082 */
[----:B------:R-:W2:Y:S01]  /*242d0*/  LDL.LU R152, [R1+0xf0] ;  /* 0x0000f00001987983 */ /* 0x000ea20000300800 */
[----:B------:R-:W-:Y:S01]  /*242e0*/  IMAD.MOV.U32 R131, RZ, RZ, R16 ;  /* 0x000000ffff837224 */ /* 0x000fe200078e0010 */
[----:B------:R-:W-:Y:S01]  /*242f0*/  LEA R16, P2, R165, R2, 0x1 ;  /* 0x00000002a5107211 */ /* 0x000fe200078408ff */
[----:B------:R-:W-:-:S02]  /*24300*/  IMAD.MOV.U32 R161, RZ, RZ, R128 ;  /* 0x000000ffffa17224 */ /* 0x000fc400078e0080 */
[----:B------:R-:W-:Y:S02]  /*24310*/  IMAD.MOV.U32 R130, RZ, RZ, R17 ;  /* 0x000000ffff827224 */ /* 0x000fe400078e0011 */
[----:B------:R-:W-:Y:S02]  /*24320*/  IMAD.MOV.U32 R128, RZ, RZ, R143 ;  /* 0x000000ffff807224 */ /* 0x000fe400078e008f */
[----:B------:R-:W-:Y:S01]  /*24330*/  IMAD.MOV.U32 R143, RZ, RZ, R14 ;  /* 0x000000ffff8f7224 */ /* 0x000fe200078e000e */
[-C--:B------:R-:W-:Y:S02]  /*24340*/  LEA.HI.X.SX32 R59, R160, R3.reuse, 0x1, P3 ;  /* 0x00000003a03b7211 */ /* 0x080fe400018f0eff */
[----:B------:R-:W-:Y:S01]  /*24350*/  LEA.HI.X.SX32 R17, R165, R3, 0x1, P2 ;  /* 0x00000003a5117211 */ /* 0x000fe200010f0eff */
[----:B------:R-:W-:Y:S02]  /*24360*/  IMAD.MOV.U32 R165, RZ, RZ, R139 ;  /* 0x000000ffffa57224 */ /* 0x000fe400078e008b */
[----:B------:R-:W-:-:S02]  /*24370*/  IMAD.MOV.U32 R139, RZ, RZ, R149 ;  /* 0x000000ffff8b7224 */ /* 0x000fc400078e0095 */
[----:B------:R-:W-:Y:S02]  /*24380*/  IMAD.MOV.U32 R160, RZ, RZ, R150 ;  /* 0x000000ffffa07224 */ /* 0x000fe400078e0096 */
[----:B------:R-:W-:Y:S02]  /*24390*/  IMAD.MOV.U32 R149, RZ, RZ, R136 ;  /* 0x000000ffff957224 */ /* 0x000fe400078e0088 */
[----:B------:R-:W-:Y:S02]  /*243a0*/  IMAD.MOV.U32 R150, RZ, RZ, R145 ;  /* 0x000000ffff967224 */ /* 0x000fe400078e0091 */
[----:B------:R-:W-:Y:S01]  /*243b0*/  IMAD.MOV.U32 R136, RZ, RZ, R18 ;  /* 0x000000ffff887224 */ /* 0x000fe200078e0012 */
[----:B------:R-:W-:Y:S01]  /*243c0*/  LEA R18, P2, R158, R2, 0x1 ;  /* 0x000000029e127211 */ /* 0x000fe200078408ff */
[----:B------:R-:W-:Y:S02]  /*243d0*/  IMAD.MOV.U32 R145, RZ, RZ, R148 ;  /* 0x000000ffff917224 */ /* 0x000fe400078e0094 */
[----:B------:R-:W-:-:S02]  /*243e0*/  IMAD.MOV.U32 R148, RZ, RZ, R132 ;  /* 0x000000ffff947224 */ /* 0x000fc400078e0084 */
[----:B------:R-:W-:Y:S02]  /*243f0*/  IMAD.MOV.U32 R132, RZ, RZ, R131 ;  /* 0x000000ffff847224 */ /* 0x000fe400078e0083 */
[----:B------:R-:W-:Y:S02]  /*24400*/  IMAD.MOV.U32 R5, RZ, RZ, R165 ;  /* 0x000000ffff057224 */ /* 0x000fe400078e00a5 */
[----:B------:R-:W-:Y:S01]  /*24410*/  IMAD.MOV.U32 R131, RZ, RZ, R19 ;  /* 0x000000ffff837224 */ /* 0x000fe200078e0013 */
[----:B------:R-:W-:Y:S02]  /*24420*/  LEA.HI.X.SX32 R19, R158, R3, 0x1, P2 ;  /* 0x000000039e137211 */ /* 0x000fe400010f0eff */
[----:B----4-:R-:W-:-:S04]  /*24430*/  LEA R60, P1, R164, R2, 0x1 ;  /* 0x00000002a43c7211 */ /* 0x010fc800078208ff */
[-C--:B------:R-:W-:Y:S01]  /*24440*/  LEA.HI.X.SX32 R61, R164, R3.reuse, 0x1, P1 ;  /* 0x00000003a43d7211 */ /* 0x080fe200008f0eff */
[----:B------:R-:W-:Y:S02]  /*24450*/  IMAD.MOV.U32 R164, RZ, RZ, R159 ;  /* 0x000000ffffa47224 */ /* 0x000fe400078e009f */
[----:B------:R-:W-:Y:S02]  /*24460*/  IMAD.MOV.U32 R159, RZ, RZ, R151 ;  /* 0x000000ffff9f7224 */ /* 0x000fe400078e0097 */
[----:B------:R-:W-:Y:S01]  /*24470*/  IMAD.MOV.U32 R151, RZ, RZ, R129 ;  /* 0x000000ffff977224 */ /* 0x000fe200078e0081 */
[C---:B------:R-:W-:Y:S01]  /*24480*/  LEA R14, P1, R164.reuse, R2, 0x1 ;  /* 0x00000002a40e7211 */ /* 0x040fe200078208ff */
[----:B------:R-:W-:Y:S02]  /*24490*/  IMAD.MOV.U32 R129, RZ, RZ, R251 ;  /* 0x000000ffff817224 */ /* 0x000fe400078e00fb */
[----:B------:R-:W-:Y:S02]  /*244a0*/  IMAD.MOV.U32 R251, RZ, RZ, R130 ;  /* 0x000000fffffb7224 */ /* 0x000fe400078e0082 */
[----:B------:R-:W-:Y:S01]  /*244b0*/  IMAD.MOV.U32 R130, RZ, RZ, R15 ;  /* 0x000000ffff827224 */ /* 0x000fe200078e000f */
[----:B------:R-:W-:Y:S01]  /*244c0*/  LEA.HI.X.SX32 R15, R164, R3, 0x1, P1 ;  /* 0x00000003a40f7211 */ /* 0x000fe200008f0eff */
[----:B------:R0:W-:Y:S04]  /*244d0*/  STL.64 [R1+0x8c0], R60 ;  /* 0x0008c03c01007387 */ /* 0x0001e80000100a00 */
[----:B------:R-:W-:Y:S01]  /*244e0*/  STL.64 [R1+0x8b0], R58 ;  /* 0x0008b03a01007387 */ /* 0x000fe20000100a00 */
[----:B------:R-:W-:-:S03]  /*244f0*/  IMAD.MOV.U32 R165, RZ, RZ, R151 ;  /* 0x000000ffffa57224 */ /* 0x000fc600078e0097 */
[----:B0-----:R-:W3:Y:S04]  /*24500*/  LDL.LU R61, [R1+0xe0] ;  /* 0x0000e000013d7983 */ /* 0x001ee80000300800 */
[----:B------:R-:W-:Y:S04]  /*24510*/  STL.64 [R1+0x8a8], R52 ;  /* 0x0008a83401007387 */ /* 0x000fe80000100a00 */
[----:B------:R0:W-:Y:S04]  /*24520*/  STL.64 [R1+0x8a0], R14 ;  /* 0x0008a00e01007387 */ /* 0x0001e80000100a00 */
[----:B0-----:R-:W4:Y:S04]  /*24530*/  LDL.LU.64 R14, [R1+0xfe0] ;  /* 0x000fe000010e7983 */ /* 0x001f280000300a00 */
[----:B------:R-:W2:Y:S04]  /*24540*/  LDL.LU R151, [R1+0xfc] ;  /* 0x0000fc0001977983 */ /* 0x000ea80000300800 */
[----:B------:R-:W3:Y:S01]  /*24550*/  LDL.LU R158, [R1+0x100] ;  /* 0x00010000019e7983 */ /* 0x000ee20000300800 */
[CC--:B------:R-:W-:Y:S01]  /*24560*/  LEA R52, P4, R144.reuse, R2.reuse, 0x1 ;  /* 0x0000000290347211 */ /* 0x0c0fe200078808ff */
[----:B------:R-:W-:Y:S01]  /*24570*/  IMAD.MOV.U32 R164, RZ, RZ, R161 ;  /* 0x000000ffffa47224 */ /* 0x000fe200078e00a1 */
[----:B------:R-:W-:Y:S01]  /*24580*/  LEA R58, P3, R157, R2, 0x1 ;  /* 0x000000029d3a7211 */ /* 0x000fe200078608ff */
[----:B------:R-:W-:Y:S01]  /*24590*/  IMAD.MOV.U32 R60, RZ, RZ, R159 ;  /* 0x000000ffff3c7224 */ /* 0x000fe200078e009f */
[----:B------:R-:W-:Y:S01]  /*245a0*/  LEA.HI.X.SX32 R53, R144, R3, 0x1, P4 ;  /* 0x0000000390357211 */ /* 0x000fe200020f0eff */
[----:B------:R-:W-:-:S02]  /*245b0*/  IMAD.MOV.U32 R161, RZ, RZ, R150 ;  /* 0x000000ffffa17224 */ /* 0x000fc400078e0096 */
[----:B------:R-:W-:Y:S02]  /*245c0*/  IMAD.MOV.U32 R159, RZ, RZ, R145 ;  /* 0x000000ffff9f7224 */ /* 0x000fe400078e0091 */
[----:B------:R-:W-:Y:S02]  /*245d0*/  IMAD.MOV.U32 R144, RZ, RZ, R143 ;  /* 0x000000ffff907224 */ /* 0x000fe400078e008f */
[----:B------:R-:W-:Y:S02]  /*245e0*/  IMAD.MOV.U32 R145, RZ, RZ, R130 ;  /* 0x000000ffff917224 */ /* 0x000fe400078e0082 */
[----:B------:R-:W-:Y:S01]  /*245f0*/  IMAD.MOV.U32 R143, RZ, RZ, R137 ;  /* 0x000000ffff8f7224 */ /* 0x000fe200078e0089 */
[----:B------:R-:W-:Y:S01]  /*24600*/  LEA.HI.X.SX32 R59, R157, R3, 0x1, P3 ;  /* 0x000000039d3b7211 */ /* 0x000fe200018f0eff */
[----:B------:R-:W-:Y:S02]  /*24610*/  IMAD.MOV.U32 R150, RZ, RZ, R139 ;  /* 0x000000ffff967224 */ /* 0x000fe400078e008b */
[----:B------:R-:W-:Y:S01]  /*24620*/  IMAD.MOV.U32 R130, RZ, RZ, R112 ;  /* 0x000000ffff827224 */ /* 0x000fe200078e0070 */
[-C--:B------:R-:W-:Y:S01]  /*24630*/  LEA R112, P1, R60, R2.reuse, 0x1 ;  /* 0x000000023c707211 */ /* 0x080fe200078208ff */
[----:B------:R-:W-:Y:S01]  /*24640*/  IMAD.MOV.U32 R137, RZ, RZ, R12 ;  /* 0x000000ffff897224 */ /* 0x000fe200078e000c */
[----:B------:R-:W-:Y:S01]  /*24650*/  LEA R12, P2, R161, R2, 0x1 ;  /* 0x00000002a10c7211 */ /* 0x000fe200078408ff */
[----:B------:R-:W-:-:S02]  /*24660*/  IMAD.MOV.U32 R139, RZ, RZ, R128 ;  /* 0x000000ffff8b7224 */ /* 0x000fc400078e0080 */
[----:B------:R-:W-:Y:S02]  /*24670*/  IMAD.MOV.U32 R128, RZ, RZ, R148 ;  /* 0x000000ffff807224 */ /* 0x000fe400078e0094 */
[----:B------:R-:W-:Y:S02]  /*24680*/  IMAD.MOV.U32 R157, RZ, RZ, R149 ;  /* 0x000000ffff9d7224 */ /* 0x000fe400078e0095 */
[----:B------:R-:W-:Y:S02]  /*24690*/  IMAD.MOV.U32 R148, RZ, RZ, R131 ;  /* 0x000000ffff947224 */ /* 0x000fe400078e0083 */
[----:B------:R-:W-:Y:S02]  /*246a0*/  IMAD.MOV.U32 R149, RZ, RZ, R136 ;  /* 0x000000ffff957224 */ /* 0x000fe400078e0088 */
[----:B------:R-:W-:Y:S01]  /*246b0*/  IMAD.MOV.U32 R131, RZ, RZ, R113 ;  /* 0x000000ffff837224 */ /* 0x000fe200078e0071 */
[-C--:B------:R-:W-:Y:S01]  /*246c0*/  LEA.HI.X.SX32 R113, R60, R3.reuse, 0x1, P1 ;  /* 0x000000033c717211 */ /* 0x080fe200008f0eff */
[----:B------:R-:W-:Y:S01]  /*246d0*/  IMAD.MOV.U32 R136, RZ, RZ, R13 ;  /* 0x000000ffff887224 */ /* 0x000fe200078e000d */
[----:B------:R-:W-:Y:S01]  /*246e0*/  LEA.HI.X.SX32 R13, R161, R3, 0x1, P2 ;  /* 0x00000003a10d7211 */ /* 0x000fe200010f0eff */
[----:B------:R-:W-:-:S02]  /*246f0*/  IMAD.MOV.U32 R60, RZ, RZ, R159 ;  /* 0x000000ffff3c7224 */ /* 0x000fc400078e009f */
[----:B------:R-:W-:Y:S01]  /*24700*/  IMAD.MOV.U32 R161, RZ, RZ, R150 ;  /* 0x000000ffffa17224 */ /* 0x000fe200078e0096 */
[----:B------:R-:W-:Y:S01]  /*24710*/  STL.64 [R1+0x890], R58 ;  /* 0x0008903a01007387 */ /* 0x000fe20000100a00 */
[----:B------:R-:W-:Y:S02]  /*24720*/  IMAD.MOV.U32 R150, RZ, RZ, R145 ;  /* 0x000000ffff967224 */ /* 0x000fe400078e0091 */
[----:B------:R-:W-:Y:S01]  /*24730*/  IMAD.MOV.U32 R145, RZ, RZ, R130 ;  /* 0x000000ffff917224 */ /* 0x000fe200078e0082 */
[----:B------:R-:W-:Y:S01]  /*24740*/  STL.64 [R1+0x888], R52 ;  /* 0x0008883401007387 */ /* 0x000fe20000100a00 */
[----:B------:R-:W-:Y:S02]  /*24750*/  IMAD.MOV.U32 R130, RZ, RZ, R248 ;  /* 0x000000ffff827224 */ /* 0x000fe400078e00f8 */
[----:B------:R-:W-:Y:S01]  /*24760*/  IMAD.MOV.U32 R248, RZ, RZ, R118 ;  /* 0x000000fffff87224 */ /* 0x000fe200078e0076 */
[----:B------:R-:W-:Y:S01]  /*24770*/  LEA R118, P1, R60, R2, 0x1 ;  /* 0x000000023c767211 */ /* 0x000fe200078208ff */
[----:B------:R-:W-:-:S02]  /*24780*/  IMAD.MOV.U32 R159, RZ, RZ, R144 ;  /* 0x000000ffff9f7224 */ /* 0x000fc400078e0090 */
[----:B------:R-:W-:Y:S02]  /*24790*/  IMAD.MOV.U32 R144, RZ, RZ, R143 ;  /* 0x000000ffff907224 */ /* 0x000fe400078e008f */
[----:B------:R-:W-:Y:S02]  /*247a0*/  IMAD.MOV.U32 R143, RZ, RZ, R137 ;  /* 0x000000ffff8f7224 */ /* 0x000fe400078e0089 */
[----:B------:R-:W-:Y:S01]  /*247b0*/  IMAD.MOV.U32 R137, RZ, RZ, R119 ;  /* 0x000000ffff897224 */ /* 0x000fe200078e0077 */
[----:B------:R-:W-:Y:S01]  /*247c0*/  LEA.HI.X.SX32 R119, R60, R3, 0x1, P1 ;  /* 0x000000033c777211 */ /* 0x000fe200008f0eff */
[----:B------:R0:W-:Y:S04]  /*247d0*/  STL.64 [R1+0x880], R112 ;  /* 0x0008807001007387 */ /* 0x0001e80000100a00 */
[----:B0-----:R-:W4:Y:S01]  /*247e0*/  LDL.LU.64 R112, [R1+0xfd8] ;  /* 0x000fd80001707983 */ /* 0x001f220000300a00 */
[----:B--2---:R-:W-:-:S02]  /*247f0*/  LEA R52, P4, R151, R2, 0x1 ;  /* 0x0000000297347211 */ /* 0x004fc400078808ff */
[C---:B---3--:R-:W-:Y:S02]  /*24800*/  LEA R58, P3, R158.reuse, R2, 0x1 ;  /* 0x000000029e3a7211 */ /* 0x048fe400078608ff */
[-C--:B------:R-:W-:Y:S02]  /*24810*/  LEA.HI.X.SX32 R53, R151, R3.reuse, 0x1, P4 ;  /* 0x0000000397357211 */ /* 0x080fe400020f0eff */
[----:B------:R-:W-:-:S05]  /*24820*/  LEA.HI.X.SX32 R59, R158, R3, 0x1, P3 ;  /* 0x000000039e3b7211 */ /* 0x000fca00018f0eff */
[----:B------:R-:W-:Y:S04]  /*24830*/  STL.64 [R1+0x870], R58 ;  /* 0x0008703a01007387 */ /* 0x000fe80000100a00 */
[----:B------:R-:W-:Y:S04]  /*24840*/  STL.64 [R1+0x868], R52 ;  /* 0x0008683401007387 */ /* 0x000fe80000100a00 */
[----:B------:R0:W-:Y:S04]  /*24850*/  STL.64 [R1+0x860], R118 ;  /* 0x0008607601007387 */ /* 0x0001e80000100a00 */
[----:B0-----:R-:W2:Y:S04]  /*24860*/  LDL.LU.64 R118, [R1+0xfd0] ;  /* 0x000fd00001767983 */ /* 0x001ea80000300a00 */
[----:B------:R-:W3:Y:S01]  /*24870*/  LDL.LU R60, [R1+0xe4] ;  /* 0x0000e400013c7983 */ /* 0x000ee20000300800 */
[----:B------:R-:W-:-:S02]  /*24880*/  IMAD.MOV.U32 R151, RZ, RZ, R148 ;  /* 0x000000ffff977224 */ /* 0x000fc400078e0094 */
[----:B------:R-:W-:Y:S02]  /*24890*/  IMAD.MOV.U32 R148, RZ, RZ, R136 ;  /* 0x000000ffff947224 */ /* 0x000fe400078e0088 */
[----:B------:R-:W-:Y:S02]  /*248a0*/  IMAD.MOV.U32 R136, RZ, RZ, R122 ;  /* 0x000000ffff887224 */ /* 0x000fe400078e007a */
[----:B------:R-:W-:Y:S02]  /*248b0*/  IMAD.MOV.U32 R158, RZ, RZ, R157 ;  /* 0x000000ffff9e7224 */ /* 0x000fe400078e009d */
[----:B----4-:R-:W-:Y:S01]  /*248c0*/  IMAD.MOV.U32 R122, RZ, RZ, R14 ;  /* 0x000000ffff7a7224 */ /* 0x010fe200078e000e */
[-C--:B------:R-:W-:Y:S01]  /*248d0*/  LEA R14, P2, R161, R2.reuse, 0x1 ;  /* 0x00000002a10e7211 */ /* 0x080fe200078408ff */
[----:B------:R-:W-:Y:S01]  /*248e0*/  IMAD.MOV.U32 R157, RZ, RZ, R149 ;  /* 0x000000ffff9d7224 */ /* 0x000fe200078e0095 */
[----:B------:R-:W-:Y:S01]  /*248f0*/  LEA R58, P3, R152, R2, 0x1 ;  /* 0x00000002983a7211 */ /* 0x000fe200078608ff */
[----:B------:R-:W-:-:S02]  /*24900*/  IMAD.MOV.U32 R149, RZ, RZ, R131 ;  /* 0x000000ffff957224 */ /* 0x000fc400078e0083 */
[----:B------:R-:W-:Y:S02]  /*24910*/  IMAD.MOV.U32 R131, RZ, RZ, R249 ;  /* 0x000000ffff837224 */ /* 0x000fe400078e00f9 */
[----:B------:R-:W-:Y:S01]  /*24920*/  IMAD.MOV.U32 R249, RZ, RZ, R15 ;  /* 0x000000fffff97224 */ /* 0x000fe200078e000f */
[-C--:B------:R-:W-:Y:S01]  /*24930*/  LEA.HI.X.SX32 R15, R161, R3.reuse, 0x1, P2 ;  /* 0x00000003a10f7211 */ /* 0x080fe200010f0eff */
[----:B------:R-:W-:Y:S01]  /*24940*/  IMAD.MOV.U32 R161, RZ, RZ, R158 ;  /* 0x000000ffffa17224 */ /* 0x000fe200078e009e */
[----:B------:R-:W-:Y:S01]  /*24950*/  LEA.HI.X.SX32 R59, R152, R3, 0x1, P3 ;  /* 0x00000003983b7211 */ /* 0x000fe200018f0eff */
[----:B------:R-:W-:Y:S02]  /*24960*/  IMAD.MOV.U32 R158, RZ, RZ, R159 ;  /* 0x000000ffff9e7224 */ /* 0x000fe400078e009f */
[----:B------:R-:W-:Y:S02]  /*24970*/  IMAD.MOV.U32 R152, RZ, RZ, R150 ;  /* 0x000000ffff987224 */ /* 0x000fe400078e0096 */
[----:B------:R-:W-:Y:S01]  /*24980*/  IMAD.MOV.U32 R159, RZ, RZ, R157 ;  /* 0x000000ffff9f7224 */ /* 0x000fe200078e009d */
[----:B------:R-:W-:Y:S01]  /*24990*/  LEA R52, P4, R153, R2, 0x1 ;  /* 0x0000000299347211 */ /* 0x000fe200078808ff */
[----:B------:R-:W-:-:S02]  /*249a0*/  IMAD.MOV.U32 R150, RZ, RZ, R144 ;  /* 0x000000ffff967224 */ /* 0x000fc400078e0090 */
[----:B------:R-:W-:Y:S02]  /*249b0*/  IMAD.MOV.U32 R157, RZ, RZ, R143 ;  /* 0x000000ffff9d7224 */ /* 0x000fe400078e008f */
[----:B------:R-:W-:Y:S02]  /*249c0*/  IMAD.MOV.U32 R144, RZ, RZ, R130 ;  /* 0x000000ffff907224 */ /* 0x000fe400078e0082 */
[----:B------:R-:W-:Y:S02]  /*249d0*/  IMAD.MOV.U32 R143, RZ, RZ, R136 ;  /* 0x000000ffff8f7224 */ /* 0x000fe400078e0088 */
[----:B------:R-:W-:Y:S02]  /*249e0*/  IMAD.MOV.U32 R130, RZ, RZ, R137 ;  /* 0x000000ffff827224 */ /* 0x000fe400078e0089 */
[----:B------:R-:W-:Y:S02]  /*249f0*/  IMAD.MOV.U32 R136, RZ, RZ, R123 ;  /* 0x000000ffff887224 */ /* 0x000fe400078e007b */
[----:B------:R-:W-:Y:S01]  /*24a00*/  IMAD.MOV.U32 R137, RZ, RZ, R122 ;  /* 0x000000ffff897224 */ /* 0x000fe200078e007a */
[----:B------:R-:W-:Y:S01]  /*24a10*/  LEA R122, P1, R8, R2, 0x1 ;  /* 0x00000002087a7211 */ /* 0x000fe200078208ff */
[----:B------:R-:W-:Y:S01]  /*24a20*/  IMAD.MOV.U32 R123, RZ, RZ, R8 ;  /* 0x000000ffff7b7224 */ /* 0x000fe200078e0008 */
[----:B------:R-:W-:Y:S01]  /*24a30*/  LEA.HI.X.SX32 R53, R153, R3, 0x1, P4 ;  /* 0x0000000399357211 */ /* 0x000fe200020f0eff */
[----:B------:R0:W-:Y:S01]  /*24a40*/  STL.64 [R1+0x850], R58 ;  /* 0x0008503a01007387 */ /* 0x0001e20000100a00 */
[----:B------:R-:W-:-:S02]  /*24a50*/  IMAD.MOV.U32 R153, RZ, RZ, R151 ;  /* 0x000000ffff997224 */ /* 0x000fc400078e0097 */
[----:B------:R-:W-:Y:S01]  /*24a60*/  LEA.HI.X.SX32 R123, R123, R3, 0x1, P1 ;  /* 0x000000037b7b7211 */ /* 0x000fe200008f0eff */
[----:B------:R-:W-:Y:S01]  /*24a70*/  IMAD.MOV.U32 R151, RZ, RZ, R145 ;  /* 0x000000ffff977224 */ /* 0x000fe200078e0091 */
[----:B------:R1:W-:Y:S01]  /*24a80*/  STL.64 [R1+0x848], R52 ;  /* 0x0008483401007387 */ /* 0x0003e20000100a00 */
[----:B------:R-:W-:Y:S01]  /*24a90*/  IMAD.MOV.U32 R145, RZ, RZ, R131 ;  /* 0x000000ffff917224 */ /* 0x000fe200078e0083 */
[----:B0-----:R-:W-:Y:S01]  /*24aa0*/  LEA R58, P3, R61, R2, 0x1 ;  /* 0x000000023d3a7211 */ /* 0x001fe200078608ff */
[----:B------:R-:W-:-:S03]  /*24ab0*/  IMAD.MOV.U32 R131, RZ, RZ, R135 ;  /* 0x000000ffff837224 */ /* 0x000fc600078e0087 */
[-C--:B------:R-:W-:Y:S01]  /*24ac0*/  LEA.HI.X.SX32 R59, R61, R3.reuse, 0x1, P3 ;  /* 0x000000033d3b7211 */ /* 0x080fe200018f0eff */
[----:B------:R-:W-:Y:S01]  /*24ad0*/  IMAD.MOV.U32 R135, RZ, RZ, R120 ;  /* 0x000000ffff877224 */ /* 0x000fe200078e0078 */
[C---:B-1----:R-:W-:Y:S01]  /*24ae0*/  LEA R52, P4, R160.reuse, R2, 0x1 ;  /* 0x00000002a0347211 */ /* 0x042fe200078808ff */
[----:B------:R-:W-:Y:S01]  /*24af0*/  IMAD.MOV.U32 R120, RZ, RZ, R9 ;  /* 0x000000ffff787224 */ /* 0x000fe200078e0009 */
[----:B------:R0:W-:Y:S01]  /*24b00*/  STL.64 [R1+0x840], R122 ;  /* 0x0008407a01007387 */ /* 0x0001e20000100a00 */
[----:B------:R-:W-:Y:S01]  /*24b10*/  IMAD.MOV.U32 R61, RZ, RZ, R10 ;  /* 0x000000ffff3d7224 */ /* 0x000fe200078e000a */
[----:B------:R-:W-:Y:S01]  /*24b20*/  LEA.HI.X.SX32 R53, R160, R3, 0x1, P4 ;  /* 0x00000003a0357211 */ /* 0x000fe200020f0eff */
[----:B------:R-:W-:Y:S02]  /*24b30*/  IMAD.MOV.U32 R160, RZ, RZ, R161 ;  /* 0x000000ffffa07224 */ /* 0x000fe400078e00a1 */
[----:B------:R-:W-:Y:S01]  /*24b40*/  IMAD.MOV.U32 R161, RZ, RZ, R152 ;  /* 0x000000ffffa17224 */ /* 0x000fe200078e0098 */
[----:B0-----:R-:W4:Y:S04]  /*24b50*/  LDL.LU.64 R122, [R1+0xfc8] ;  /* 0x000fc800017a7983 */ /* 0x001f280000300a00 */
[----:B------:R0:W-:Y:S01]  /*24b60*/  STL.64 [R1+0x830], R58 ;  /* 0x0008303a01007387 */ /* 0x0001e20000100a00 */
[----:B------:R-:W-:-:S02]  /*24b70*/  IMAD.MOV.U32 R152, RZ, RZ, R153 ;  /* 0x000000ffff987224 */ /* 0x000fc400078e0099 */
[----:B------:R-:W-:Y:S01]  /*24b80*/  IMAD.MOV.U32 R153, RZ, RZ, R159 ;  /* 0x000000ffff997224 */ /* 0x000fe200078e009f */
[----:B------:R1:W-:Y:S01]  /*24b90*/  STL.64 [R1+0x828], R52 ;  /* 0x0008283401007387 */ /* 0x0003e20000100a00 */
[----:B------:R-:W-:Y:S01]  /*24ba0*/  IMAD.MOV.U32 R159, RZ, RZ, R150 ;  /* 0x000000ffff9f7224 */ /* 0x000fe200078e0096 */
[----:B0-----:R-:W-:Y:S01]  /*24bb0*/  LEA R58, P3, R164, R2, 0x1 ;  /* 0x00000002a43a7211 */ /* 0x001fe200078608ff */
[----:B------:R-:W-:-:S03]  /*24bc0*/  IMAD.MOV.U32 R150, RZ, RZ, R151 ;  /* 0x000000ffff967224 */ /* 0x000fc600078e0097 */
[-C--:B------:R-:W-:Y:S02]  /*24bd0*/  LEA.HI.X.SX32 R59, R164, R3.reuse, 0x1, P3 ;  /* 0x00000003a43b7211 */ /* 0x080fe400018f0eff */
[C---:B-1----:R-:W-:Y:S01]  /*24be0*/  LEA R52, P4, R165.reuse, R2, 0x1 ;  /* 0x00000002a5347211 */ /* 0x042fe200078808ff */
[----:B------:R-:W-:Y:S02]  /*24bf0*/  IMAD.MOV.U32 R151, RZ, RZ, R157 ;  /* 0x000000ffff977224 */ /* 0x000fe400078e009d */
[----:B------:R-:W-:Y:S01]  /*24c00*/  IMAD.MOV.U32 R157, RZ, RZ, R144 ;  /* 0x000000ffff9d7224 */ /* 0x000fe200078e0090 */
[----:B------:R-:W-:Y:S01]  /*24c10*/  LEA.HI.X.SX32 R53, R165, R3, 0x1, P4 ;  /* 0x00000003a5357211 */ /* 0x000fe200020f0eff */
        /* <DEDUP_REMOVED lines=12> */
[----:B---3--:R-:W-:-:S04]  /*24ce0*/  LEA R8, P2, R60, R2, 0x1 ;  /* 0x000000023c087211 */ /* 0x008fc800078408ff */
[----:B------:R-:W-:Y:S02]  /*24cf0*/  LEA.HI.X.SX32 R9, R60, R3, 0x1, P2 ;  /* 0x000000033c097211 */ /* 0x000fe400010f0eff */
[----:B------:R-:W-:-:S04]  /*24d00*/  LEA R60, P1, R10, R2, 0x1 ;  /* 0x000000020a3c7211 */ /* 0x000fc800078208ff */
[----:B------:R-:W-:-:S05]  /*24d10*/  LEA.HI.X.SX32 R61, R61, R3, 0x1, P1 ;  /* 0x000000033d3d7211 */ /* 0x000fca00008f0eff */
[----:B------:R-:W-:Y:S01]  /*24d20*/  STL.64 [R1+0x820], R60 ;  /* 0x0008203c01007387 */ /* 0x000fe20000100a00 */
[----:B------:R-:W-:-:S03]  /*24d30*/  LEA R10, P2, R5, R2, 0x1 ;  /* 0x00000002050a7211 */ /* 0x000fc600078408ff */
[----:B------:R0:W-:Y:S01]  /*24d40*/  STL.64 [R1+0x810], R58 ;  /* 0x0008103a01007387 */ /* 0x0001e20000100a00 */
[----:B------:R-:W-:Y:S01]  /*24d50*/  LEA.HI.X.SX32 R11, R5, R3, 0x1, P2 ;  /* 0x00000003050b7211 */ /* 0x000fe200010f0eff */
[----:B------:R-:W-:Y:S02]  /*24d60*/  IMAD.MOV.U32 R5, RZ, RZ, R150 ;  /* 0x000000ffff057224 */ /* 0x000fe400078e0096 */
[----:B------:R1:W-:Y:S01]  /*24d70*/  STL.64 [R1+0x808], R52 ;  /* 0x0008083401007387 */ /* 0x0003e20000100a00 */
[----:B0-----:R-:W-:Y:S01]  /*24d80*/  IMAD.MOV.U32 R59, RZ, RZ, R161 ;  /* 0x000000ffff3b7224 */ /* 0x001fe200078e00a1 */
[----:B------:R-:W-:Y:S01]  /*24d90*/  LEA R60, P3, R165, R2, 0x1 ;  /* 0x00000002a53c7211 */ /* 0x000fe200078608ff */
[----:B------:R-:W-:-:S03]  /*24da0*/  IMAD.MOV.U32 R150, RZ, RZ, R129 ;  /* 0x000000ffff967224 */ /* 0x000fc600078e0081 */
[CC--:B------:R-:W-:Y:S01]  /*24db0*/  LEA R128, P1, R59.reuse, R2.reuse, 0x1 ;  /* 0x000000023b807211 */ /* 0x0c0fe200078208ff */
[----:B------:R-:W-:Y:S01]  /*24dc0*/  IMAD.MOV.U32 R58, RZ, RZ, R144 ;  /* 0x000000ffff3a7224 */ /* 0x000fe200078e0090 */
[CC--:B-1----:R-:W-:Y:S01]  /*24dd0*/  LEA R52, P4, R160.reuse, R2.reuse, 0x1 ;  /* 0x00000002a0347211 */ /* 0x0c2fe200078808ff */
[----:B--2---:R-:W-:Y:S01]  /*24de0*/  IMAD.MOV.U32 R144, RZ, RZ, R118 ;  /* 0x000000ffff907224 */ /* 0x004fe200078e0076 */
[-C--:B------:R-:W-:Y:S01]  /*24df0*/  LEA.HI.X.SX32 R129, R59, R3.reuse, 0x1, P1 ;  /* 0x000000033b817211 */ /* 0x080fe200008f0eff */
[----:B------:R-:W-:Y:S01]  /*24e00*/  IMAD.MOV.U32 R161, RZ, RZ, R145 ;  /* 0x000000ffffa17224 */ /* 0x000fe200078e0091 */
[-C--:B------:R-:W-:Y:S01]  /*24e10*/  LEA.HI.X.SX32 R61, R165, R3.reuse, 0x1, P3 ;  /* 0x00000003a53d7211 */ /* 0x080fe200018f0eff */
[----:B------:R-:W2:Y:S01]  /*24e20*/  LDL.LU R118, [R1+0xfc0] ;  /* 0x000fc00001767983 */ /* 0x000ea20000300800 */
[-C--:B------:R-:W-:Y:S01]  /*24e30*/  LEA.HI.X.SX32 R53, R160, R3.reuse, 0x1, P4 ;  /* 0x00000003a0357211 */ /* 0x080fe200020f0eff */
[----:B------:R-:W-:Y:S02]  /*24e40*/  IMAD.MOV.U32 R145, RZ, RZ, R113 ;  /* 0x000000ffff917224 */ /* 0x000fe400078e0071 */
[----:B------:R0:W-:Y:S01]  /*24e50*/  STL.64 [R1+0x800], R128 ;  /* 0x0008008001007387 */ /* 0x0001e20000100a00 */
[----:B------:R-:W-:Y:S01]  /*24e60*/  IMAD.MOV.U32 R160, RZ, RZ, R144 ;  /* 0x000000ffffa07224 */ /* 0x000fe200078e0090 */
[-C--:B------:R-:W-:Y:S01]  /*24e70*/  LEA R144, P1, R58, R2.reuse, 0x1 ;  /* 0x000000023a907211 */ /* 0x080fe200078208ff */
[----:B------:R-:W-:Y:S01]  /*24e80*/  IMAD.MOV.U32 R59, RZ, RZ, R152 ;  /* 0x000000ffff3b7224 */ /* 0x000fe200078e0098 */
[----:B------:R-:W-:Y:S01]  /*24e90*/  LEA R112, P2, R164, R2, 0x1 ;  /* 0x00000002a4707211 */ /* 0x000fe200078408ff */
[----:B------:R-:W-:Y:S01]  /*24ea0*/  IMAD.MOV.U32 R152, RZ, RZ, R145 ;  /* 0x000000ffff987224 */ /* 0x000fe200078e0091 */
[-C--:B------:R-:W-:Y:S01]  /*24eb0*/  LEA.HI.X.SX32 R145, R58, R3.reuse, 0x1, P1 ;  /* 0x000000033a917211 */ /* 0x080fe200008f0eff */
[----:B------:R-:W-:Y:S01]  /*24ec0*/  IMAD.MOV.U32 R165, RZ, RZ, R161 ;  /* 0x000000ffffa57224 */ /* 0x000fe200078e00a1 */
[----:B0-----:R-:W3:Y:S04]  /*24ed0*/  LDL.LU.64 R128, [R1+0xfb8] ;  /* 0x000fb80001807983 */ /* 0x001ee80000300a00 */
[----:B------:R0:W-:Y:S01]  /*24ee0*/  STL.64 [R1+0x7f0], R60 ;  /* 0x0007f03c01007387 */ /* 0x0001e20000100a00 */
[----:B------:R-:W-:Y:S01]  /*24ef0*/  IMAD.MOV.U32 R161, RZ, RZ, R139 ;  /* 0x000000ffffa17224 */ /* 0x000fe200078e008b */
[----:B------:R-:W-:-:S02]  /*24f00*/  LEA.HI.X.SX32 R113, R164, R3, 0x1, P2 ;  /* 0x00000003a4717211 */ /* 0x000fc400010f0eff */
[----:B------:R1:W-:Y:S01]  /*24f10*/  STL.64 [R1+0x7e8], R52 ;  /* 0x0007e83401007387 */ /* 0x0003e20000100a00 */
[----:B------:R-:W-:Y:S01]  /*24f20*/  IMAD.MOV.U32 R139, RZ, RZ, R114 ;  /* 0x000000ffff8b7224 */ /* 0x000fe200078e0072 */
[CC--:B------:R-:W-:Y:S02]  /*24f30*/  LEA R114, P2, R148.reuse, R2.reuse, 0x1 ;  /* 0x0000000294727211 */ /* 0x0c0fe400078408ff */
[-C--:B0-----:R-:W-:Y:S01]  /*24f40*/  LEA R60, P3, R149, R2.reuse, 0x1 ;  /* 0x00000002953c7211 */ /* 0x081fe200078608ff */
[----:B------:R0:W-:Y:S01]  /*24f50*/  STL.64 [R1+0x7e0], R144 ;  /* 0x0007e09001007387 */ /* 0x0001e20000100a00 */
[-C--:B-1----:R-:W-:Y:S02]  /*24f60*/  LEA R52, P4, R117, R2.reuse, 0x1 ;  /* 0x0000000275347211 */ /* 0x082fe400078808ff */
[-C--:B------:R-:W-:Y:S01]  /*24f70*/  LEA.HI.X.SX32 R61, R149, R3.reuse, 0x1, P3 ;  /* 0x00000003953d7211 */ /* 0x080fe200018f0eff */
[----:B------:R-:W-:Y:S01]  /*24f80*/  IMAD.MOV.U32 R164, RZ, RZ, R150 ;  /* 0x000000ffffa47224 */ /* 0x000fe200078e0096 */
[-C--:B------:R-:W-:Y:S01]  /*24f90*/  LEA.HI.X.SX32 R53, R117, R3.reuse, 0x1, P4 ;  /* 0x0000000375357211 */ /* 0x080fe200020f0eff */
[----:B------:R-:W-:Y:S01]  /*24fa0*/  IMAD.MOV.U32 R150, RZ, RZ, R115 ;  /* 0x000000ffff967224 */ /* 0x000fe200078e0073 */
[----:B------:R-:W-:Y:S01]  /*24fb0*/  LEA.HI.X.SX32 R115, R148, R3, 0x1, P2 ;  /* 0x0000000394737211 */ /* 0x000fe200010f0eff */
[----:B0-----:R-:W3:Y:S01]  /*24fc0*/  LDL.LU.64 R144, [R1+0xfb0] ;  /* 0x000fb00001907983 */ /* 0x001ee20000300a00 */
[----:B------:R-:W-:Y:S01]  /*24fd0*/  IMAD.MOV.U32 R58, RZ, RZ, R116 ;  /* 0x000000ffff3a7224 */ /* 0x000fe200078e0074 */
[----:B------:R-:W-:-:S02]  /*24fe0*/  LEA R148, P1, R59, R2, 0x1 ;  /* 0x000000023b947211 */ /* 0x000fc400078208ff */
[----:B------:R0:W-:Y:S02]  /*24ff0*/  STL.64 [R1+0x7d0], R60 ;  /* 0x0007d03c01007387 */ /* 0x0001e40000100a00 */
[-C--:B------:R-:W-:Y:S02]  /*25000*/  LEA.HI.X.SX32 R149, R59, R3.reuse, 0x1, P1 ;  /* 0x000000033b957211 */ /* 0x080fe400008f0eff */
[----:B------:R1:W-:Y:S01]  /*25010*/  STL.64 [R1+0x7c8], R52 ;  /* 0x0007c83401007387 */ /* 0x0003e20000100a00 */
[CC--:B0-----:R-:W-:Y:S02]  /*25020*/  LEA R60, P3, R153.reuse, R2.reuse, 0x1 ;  /* 0x00000002993c7211 */ /* 0x0c1fe400078608ff */
[-C--:B-1----:R-:W-:Y:S02]  /*25030*/  LEA R52, P4, R158, R2.reuse, 0x1 ;  /* 0x000000029e347211 */ /* 0x082fe400078808ff */
[----:B------:R-:W-:Y:S01]  /*25040*/  LEA.HI.X.SX32 R61, R153, R3, 0x1, P3 ;  /* 0x00000003993d7211 */ /* 0x000fe200018f0eff */
[----:B------:R-:W-:Y:S01]  /*25050*/  IMAD.MOV.U32 R153, RZ, RZ, R120 ;  /* 0x000000ffff997224 */ /* 0x000fe200078e0078 */
[----:B------:R-:W-:-:S02]  /*25060*/  LEA R120, P1, R58, R2, 0x1 ;  /* 0x000000023a787211 */ /* 0x000fc400078208ff */
[-C--:B------:R-:W-:Y:S01]  /*25070*/  LEA.HI.X.SX32 R53, R158, R3.reuse, 0x1, P4 ;  /* 0x000000039e357211 */ /* 0x080fe200020f0eff */
[----:B------:R-:W-:Y:S01]  /*25080*/  IMAD.MOV.U32 R158, RZ, RZ, R121 ;  /* 0x000000ffff9e7224 */ /* 0x000fe200078e0079 */
[----:B------:R-:W-:Y:S01]  /*25090*/  LEA.HI.X.SX32 R121, R58, R3, 0x1, P1 ;  /* 0x000000033a797211 */ /* 0x000fe200008f0eff */
[----:B------:R0:W-:Y:S04]  /*250a0*/  STL.64 [R1+0x7c0], R148 ;  /* 0x0007c09401007387 */ /* 0x0001e80000100a00 */
[----:B0-----:R-:W3:Y:S04]  /*250b0*/  LDL.LU.64 R148, [R1+0xfa8] ;  /* 0x000fa80001947983 */ /* 0x001ee80000300a00 */
[----:B------:R-:W-:Y:S04]  /*250c0*/  STL.64 [R1+0x7b0], R60 ;  /* 0x0007b03c01007387 */ /* 0x000fe80000100a00 */
[----:B------:R-:W-:Y:S04]  /*250d0*/  STL.64 [R1+0x7a8], R52 ;  /* 0x0007a83401007387 */ /* 0x000fe80000100a00 */
[----:B------:R0:W-:Y:S04]  /*250e0*/  STL.64 [R1+0x7a0], R120 ;  /* 0x0007a07801007387 */ /* 0x0001e80000100a00 */
[----:B0-----:R-:W3:Y:S01]  /*250f0*/  LDL.LU.64 R120, [R1+0xfa0] ;  /* 0x000fa00001787983 */ /* 0x001ee20000300a00 */
[----:B------:R-:W-:-:S02]  /*25100*/  LEA R116, P2, R5, R2, 0x1 ;  /* 0x0000000205747211 */ /* 0x000fc400078408ff */
[-C--:B------:R-:W-:Y:S02]  /*25110*/  LEA R60, P3, R143, R2.reuse, 0x1 ;  /* 0x000000028f3c7211 */ /* 0x080fe400078608ff */
[-C--:B------:R-:W-:Y:S02]  /*25120*/  LEA.HI.X.SX32 R117, R5, R3.reuse, 0x1, P2 ;  /* 0x0000000305757211 */ /* 0x080fe400010f0eff */
[C---:B------:R-:W-:Y:S01]  /*25130*/  LEA R52, P4, R250.reuse, R2, 0x1 ;  /* 0x00000002fa347211 */ /* 0x040fe200078808ff */
[----:B------:R-:W-:Y:S01]  /*25140*/  IMAD.MOV.U32 R5, RZ, RZ, R119 ;  /* 0x000000ffff057224 */ /* 0x000fe200078e0077 */
[-C--:B------:R-:W-:Y:S02]  /*25150*/  LEA.HI.X.SX32 R61, R143, R3.reuse, 0x1, P3 ;  /* 0x000000038f3d7211 */ /* 0x080fe400018f0eff */
[----:B------:R-:W-:Y:S01]  /*25160*/  LEA.HI.X.SX32 R53, R250, R3, 0x1, P4 ;  /* 0x00000003fa357211 */ /* 0x000fe200020f0eff */
[----:B------:R-:W-:Y:S02]  /*25170*/  IMAD.MOV.U32 R143, RZ, RZ, R135 ;  /* 0x000000ffff8f7224 */ /* 0x000fe400078e0087 */
[----:B------:R0:W-:Y:S01]  /*25180*/  STL.64 [R1+0x790], R60 ;  /* 0x0007903c01007387 */ /* 0x0001e20000100a00 */
[----:B------:R-:W-:-:S03]  /*25190*/  IMAD.MOV.U32 R58, RZ, RZ, R151 ;  /* 0x000000ffff3a7224 */ /* 0x000fc600078e0097 */
[----:B------:R1:W-:Y:S01]  /*251a0*/  STL.64 [R1+0x788], R52 ;  /* 0x0007883401007387 */ /* 0x0003e20000100a00 */
[CC--:B0-----:R-:W-:Y:S02]  /*251b0*/  LEA R60, P3, R153.reuse, R2.reuse, 0x1 ;  /* 0x00000002993c7211 */ /* 0x0c1fe400078608ff */
[C---:B-1----:R-:W-:Y:S02]  /*251c0*/  LEA R52, P4, R158.reuse, R2, 0x1 ;  /* 0x000000029e347211 */ /* 0x042fe400078808ff */
[-C--:B------:R-:W-:Y:S02]  /*251d0*/  LEA.HI.X.SX32 R61, R153, R3.reuse, 0x1, P3 ;  /* 0x00000003993d7211 */ /* 0x080fe400018f0eff */
[----:B------:R-:W-:Y:S01]  /*251e0*/  LEA.HI.X.SX32 R53, R158, R3, 0x1, P4 ;  /* 0x000000039e357211 */ /* 0x000fe200020f0eff */
[----:B------:R-:W-:Y:S02]  /*251f0*/  IMAD.MOV.U32 R153, RZ, RZ, R133 ;  /* 0x000000ffff997224 */ /* 0x000fe400078e0085 */
[----:B------:R-:W-:-:S02]  /*25200*/  IMAD.MOV.U32 R151, RZ, RZ, R130 ;  /* 0x000000ffff977224 */ /* 0x000fc400078e0082 */
[----:B----4-:R-:W-:Y:S02]  /*25210*/  IMAD.MOV.U32 R158, RZ, RZ, R123 ;  /* 0x000000ffff9e7224 */ /* 0x010fe400078e007b */
[----:B--2---:R-:W-:Y:S01]  /*25220*/  IMAD.MOV.U32 R59, RZ, RZ, R118 ;  /* 0x000000ffff3b7224 */ /* 0x004fe200078e0076 */
[----:B------:R-:W-:-:S04]  /*25230*/  LEA R118, P2, R165, R2, 0x1 ;  /* 0x00000002a5767211 */ /* 0x000fc800078408ff */
[----:B------:R-:W-:Y:S01]  /*25240*/  LEA.HI.X.SX32 R119, R165, R3, 0x1, P2 ;  /* 0x00000003a5777211 */ /* 0x000fe200010f0eff */
[----:B------:R-:W-:Y:S02]  /*25250*/  IMAD.MOV.U32 R165, RZ, RZ, R159 ;  /* 0x000000ffffa57224 */ /* 0x000fe400078e009f */
[----:B------:R-:W-:Y:S02]  /*25260*/  IMAD.MOV.U32 R159, RZ, RZ, R131 ;  /* 0x000000ffff9f7224 */ /* 0x000fe400078e0083 */
[----:B------:R-:W-:Y:S01]  /*25270*/  IMAD.MOV.U32 R131, RZ, RZ, R134 ;  /* 0x000000ffff837224 */ /* 0x000fe200078e0086 */
[----:B------:R-:W-:-:S04]  /*25280*/  LEA R134, P1, R59, R2, 0x1 ;  /* 0x000000023b867211 */ /* 0x000fc800078208ff */
[----:B------:R-:W-:Y:S01]  /*25290*/  LEA.HI.X.SX32 R135, R59, R3, 0x1, P1 ;  /* 0x000000033b877211 */ /* 0x000fe200008f0eff */
[----:B------:R-:W-:Y:S02]  /*252a0*/  IMAD.MOV.U32 R59, RZ, RZ, R164 ;  /* 0x000000ffff3b7224 */ /* 0x000fe400078e00a4 */
[----:B------:R-:W-:Y:S02]  /*252b0*/  IMAD.MOV.U32 R164, RZ, RZ, R152 ;  /* 0x000000ffffa47224 */ /* 0x000fe400078e0098 */
[----:B------:R0:W-:Y:S01]  /*252c0*/  STL.64 [R1+0x780], R134 ;  /* 0x0007808601007387 */ /* 0x0001e20000100a00 */
[----:B------:R-:W-:Y:S01]  /*252d0*/  IMAD.MOV.U32 R152, RZ, RZ, R132 ;  /* 0x000000ffff987224 */ /* 0x000fe200078e0084 */
[----:B------:R-:W-:-:S04]  /*252e0*/  LEA R132, P1, R58, R2, 0x1 ;  /* 0x000000023a847211 */ /* 0x000fc800078208ff */
[----:B------:R-:W-:Y:S01]  /*252f0*/  LEA.HI.X.SX32 R133, R58, R3, 0x1, P1 ;  /* 0x000000033a857211 */ /* 0x000fe200008f0eff */
[----:B0-----:R-:W2:Y:S04]  /*25300*/  LDL.LU.64 R134, [R1+0xf98] ;  /* 0x000f980001867983 */ /* 0x001ea80000300a00 */
[----:B------:R0:W-:Y:S04]  /*25310*/  STL.64 [R1+0x770], R60 ;  /* 0x0007703c01007387 */ /* 0x0001e80000100a00 */
[----:B------:R1:W-:Y:S01]  /*25320*/  STL.64 [R1+0x768], R52 ;  /* 0x0007683401007387 */ /* 0x0003e20000100a00 */
[----:B0-----:R-:W-:-:S02]  /*25330*/  LEA R60, P3, R161, R2, 0x1 ;  /* 0x00000002a13c7211 */ /* 0x001fc400078608ff */
[C---:B-1----:R-:W-:Y:S02]  /*25340*/  LEA R52, P4, R150.reuse, R2, 0x1 ;  /* 0x0000000296347211 */ /* 0x042fe400078808ff */
[-C--:B------:R-:W-:Y:S02]  /*25350*/  LEA.HI.X.SX32 R61, R161, R3.reuse, 0x1, P3 ;  /* 0x00000003a13d7211 */ /* 0x080fe400018f0eff */
[----:B------:R-:W-:Y:S01]  /*25360*/  LEA.HI.X.SX32 R53, R150, R3, 0x1, P4 ;  /* 0x0000000396357211 */ /* 0x000fe200020f0eff */
[----:B------:R0:W-:Y:S01]  /*25370*/  STL.64 [R1+0x760], R132 ;  /* 0x0007608401007387 */ /* 0x0001e20000100a00 */
[----:B------:R-:W-:-:S03]  /*25380*/  IMAD.MOV.U32 R58, RZ, RZ, R124 ;  /* 0x000000ffff3a7224 */ /* 0x000fc600078e007c */
[----:B0-----:R-:W4:Y:S04]  /*25390*/  LDL.LU.64 R132, [R1+0xf90] ;  /* 0x000f900001847983 */ /* 0x001f280000300a00 */
[----:B------:R-:W-:Y:S04]  /*253a0*/  STL.64 [R1+0x750], R60 ;  /* 0x0007503c01007387 */ /* 0x000fe80000100a00 */
[----:B------:R0:W-:Y:S02]  /*253b0*/  STL.64 [R1+0x748], R52 ;  /* 0x0007483401007387 */ /* 0x0001e40000100a00 */
[----:B0-----:R-:W-:-:S02]  /*253c0*/  LEA R52, P4, R151, R2, 0x1 ;  /* 0x0000000297347211 */ /* 0x001fc400078808ff */
[-C--:B------:R-:W-:Y:S02]  /*253d0*/  LEA R60, P3, R164, R2.reuse, 0x1 ;  /* 0x00000002a43c7211 */ /* 0x080fe400078608ff */
[----:B------:R-:W-:Y:S01]  /*253e0*/  LEA.HI.X.SX32 R53, R151, R3, 0x1, P4 ;  /* 0x0000000397357211 */ /* 0x000fe200020f0eff */
[----:B---3--:R-:W-:Y:S01]  /*253f0*/  IMAD.MOV.U32 R250, RZ, RZ, R120 ;  /* 0x000000fffffa7224 */ /* 0x008fe200078e0078 */
[----:B------:R-:W-:Y:S01]  /*25400*/  LEA R120, P2, R5, R2, 0x1 ;  /* 0x0000000205787211 */ /* 0x000fe200078408ff */
[----:B------:R-:W-:-:S03]  /*25410*/  IMAD.MOV.U32 R130, RZ, RZ, R121 ;  /* 0x000000ffff827224 */ /* 0x000fc600078e0079 */
[-C--:B------:R-:W-:Y:S01]  /*25420*/  LEA.HI.X.SX32 R121, R5, R3.reuse, 0x1, P2 ;  /* 0x0000000305797211 */ /* 0x080fe200010f0eff */
[----:B------:R-:W-:Y:S02]  /*25430*/  IMAD.MOV.U32 R5, RZ, RZ, R160 ;  /* 0x000000ffff057224 */ /* 0x000fe400078e00a0 */
[----:B------:R-:W-:Y:S02]  /*25440*/  IMAD.MOV.U32 R160, RZ, RZ, R251 ;  /* 0x000000ffffa07224 */ /* 0x000fe400078e00fb */
[----:B------:R-:W-:Y:S01]  /*25450*/  IMAD.MOV.U32 R251, RZ, RZ, R122 ;  /* 0x000000fffffb7224 */ /* 0x000fe200078e007a */
[-C--:B------:R-:W-:Y:S01]  /*25460*/  LEA R122, P2, R165, R2.reuse, 0x1 ;  /* 0x00000002a57a7211 */ /* 0x080fe200078408ff */
[----:B------:R-:W-:Y:S01]  /*25470*/  IMAD.MOV.U32 R161, RZ, RZ, R130 ;  /* 0x000000ffffa17224 */ /* 0x000fe200078e0082 */
[-C--:B------:R-:W-:Y:S02]  /*25480*/  LEA R130, P1, R59, R2.reuse, 0x1 ;  /* 0x000000023b827211 */ /* 0x080fe400078208ff */
[----:B------:R-:W-:Y:S01]  /*25490*/  LEA.HI.X.SX32 R123, R165, R3, 0x1, P2 ;  /* 0x00000003a57b7211 */ /* 0x000fe200010f0eff */
[----:B------:R-:W-:Y:S01]  /*254a0*/  IMAD.MOV.U32 R165, RZ, RZ, R137 ;  /* 0x000000ffffa57224 */ /* 0x000fe200078e0089 */
[----:B------:R-:W-:Y:S01]  /*254b0*/  LEA R124, P2, R5, R2, 0x1 ;  /* 0x00000002057c7211 */ /* 0x000fe200078408ff */
[----:B------:R-:W-:-:S02]  /*254c0*/  IMAD.MOV.U32 R150, RZ, RZ, R250 ;  /* 0x000000ffff967224 */ /* 0x000fc400078e00fa */
[----:B------:R-:W-:Y:S02]  /*254d0*/  IMAD.MOV.U32 R137, RZ, RZ, R248 ;  /* 0x000000ffff897224 */ /* 0x000fe400078e00f8 */
[----:B------:R-:W-:Y:S01]  /*254e0*/  IMAD.MOV.U32 R250, RZ, RZ, R131 ;  /* 0x000000fffffa7224 */ /* 0x000fe200078e0083 */
[-C--:B------:R-:W-:Y:S01]  /*254f0*/  LEA.HI.X.SX32 R131, R59, R3.reuse, 0x1, P1 ;  /* 0x000000033b837211 */ /* 0x080fe200008f0eff */
[----:B------:R-:W-:Y:S01]  /*25500*/  IMAD.MOV.U32 R248, RZ, RZ, R125 ;  /* 0x000000fffff87224 */ /* 0x000fe200078e007d */
[-C--:B------:R-:W-:Y:S01]  /*25510*/  LEA.HI.X.SX32 R125, R5, R3.reuse, 0x1, P2 ;  /* 0x00000003057d7211 */ /* 0x080fe200010f0eff */
[----:B------:R-:W-:Y:S02]  /*25520*/  IMAD.MOV.U32 R151, RZ, RZ, R139 ;  /* 0x000000ffff977224 */ /* 0x000fe400078e008b */
[----:B------:R-:W-:Y:S01]  /*25530*/  IMAD.MOV.U32 R139, RZ, RZ, R128 ;  /* 0x000000ffff8b7224 */ /* 0x000fe200078e0080 */
[----:B------:R-:W-:Y:S01]  /*25540*/  LEA R128, P1, R159, R2, 0x1 ;  /* 0x000000029f807211 */ /* 0x000fe200078208ff */
[----:B------:R-:W-:Y:S01]  /*25550*/  IMAD.MOV.U32 R5, RZ, RZ, R158 ;  /* 0x000000ffff057224 */ /* 0x000fe200078e009e */
[----:B------:R-:W-:Y:S01]  /*25560*/  LEA.HI.X.SX32 R61, R164, R3, 0x1, P3 ;  /* 0x00000003a43d7211 */ /* 0x000fe200018f0eff */
[----:B------:R-:W-:-:S02]  /*25570*/  IMAD.MOV.U32 R158, RZ, RZ, R157 ;  /* 0x000000ffff9e7224 */ /* 0x000fc400078e009d */
[----:B------:R-:W-:Y:S02]  /*25580*/  IMAD.MOV.U32 R157, RZ, RZ, R138 ;  /* 0x000000ffff9d7224 */ /* 0x000fe400078e008a */
[----:B------:R-:W-:Y:S01]  /*25590*/  IMAD.MOV.U32 R138, RZ, RZ, R129 ;  /* 0x000000ffff8a7224 */ /* 0x000fe200078e0081 */
[----:B------:R-:W-:Y:S01]  /*255a0*/  LEA.HI.X.SX32 R129, R159, R3, 0x1, P1 ;  /* 0x000000039f817211 */ /* 0x000fe200008f0eff */
[----:B------:R0:W-:Y:S04]  /*255b0*/  STL.64 [R1+0x740], R130 ;  /* 0x0007408201007387 */ /* 0x0001e80000100a00 */
[----:B0-----:R-:W3:Y:S04]  /*255c0*/  LDL.LU.64 R130, [R1+0xf88] ;  /* 0x000f880001827983 */ /* 0x001ee80000300a00 */
[----:B------:R-:W-:Y:S04]  /*255d0*/  STL.64 [R1+0x730], R60 ;  /* 0x0007303c01007387 */ /* 0x000fe80000100a00 */
[----:B------:R-:W-:Y:S04]  /*255e0*/  STL.64 [R1+0x728], R52 ;  /* 0x0007283401007387 */ /* 0x000fe80000100a00 */
[----:B------:R0:W-:Y:S04]  /*255f0*/  STL.64 [R1+0x720], R128 ;  /* 0x0007208001007387 */ /* 0x0001e80000100a00 */
[----:B0-----:R-:W2:Y:S01]  /*25600*/  LDL.LU.64 R128, [R1+0xf80] ;  /* 0x000f800001807983 */ /* 0x001ea20000300a00 */
[----:B------:R-:W-:Y:S01]  /*25610*/  IMAD.MOV.U32 R164, RZ, RZ, R152 ;  /* 0x000000ffffa47224 */ /* 0x000fe200078e0098 */
[-C--:B------:R-:W-:Y:S01]  /*25620*/  LEA R60, P3, R136, R2.reuse, 0x1 ;  /* 0x00000002883c7211 */ /* 0x080fe200078608ff */
[----:B------:R-:W-:Y:S01]  /*25630*/  IMAD.MOV.U32 R152, RZ, RZ, R126 ;  /* 0x000000ffff987224 */ /* 0x000fe200078e007e */
[----:B------:R-:W-:-:S02]  /*25640*/  LEA R52, P4, R249, R2, 0x1 ;  /* 0x00000002f9347211 */ /* 0x000fc400078808ff */
[-C--:B------:R-:W-:Y:S01]  /*25650*/  LEA R126, P2, R143, R2.reuse, 0x1 ;  /* 0x000000028f7e7211 */ /* 0x080fe200078408ff */
[----:B------:R-:W-:Y:S01]  /*25660*/  IMAD.MOV.U32 R59, RZ, RZ, R153 ;  /* 0x000000ffff3b7224 */ /* 0x000fe200078e0099 */
[-C--:B------:R-:W-:Y:S01]  /*25670*/  LEA.HI.X.SX32 R61, R136, R3.reuse, 0x1, P3 ;  /* 0x00000003883d7211 */ /* 0x080fe200018f0eff */
[----:B------:R-:W-:Y:S01]  /*25680*/  IMAD.MOV.U32 R153, RZ, RZ, R127 ;  /* 0x000000ffff997224 */ /* 0x000fe200078e007f */
[-C--:B------:R-:W-:Y:S02]  /*25690*/  LEA.HI.X.SX32 R53, R249, R3.reuse, 0x1, P4 ;  /* 0x00000003f9357211 */ /* 0x080fe400020f0eff */
[-C--:B------:R-:W-:Y:S01]  /*256a0*/  LEA.HI.X.SX32 R127, R143, R3.reuse, 0x1, P2 ;  /* 0x000000038f7f7211 */ /* 0x080fe200010f0eff */
[----:B------:R-:W-:Y:S01]  /*256b0*/  IMAD.MOV.U32 R143, RZ, RZ, R250 ;  /* 0x000000ffff8f7224 */ /* 0x000fe200078e00fa */
[C---:B------:R-:W-:Y:S01]  /*256c0*/  LEA R136, P1, R58.reuse, R2, 0x1 ;  /* 0x000000023a887211 */ /* 0x040fe200078208ff */
[----:B------:R-:W-:Y:S01]  /*256d0*/  IMAD.MOV.U32 R250, RZ, RZ, R248 ;  /* 0x000000fffffa7224 */ /* 0x000fe200078e00f8 */
[----:B------:R0:W-:Y:S01]  /*256e0*/  STL.64 [R1+0x710], R60 ;  /* 0x0007103c01007387 */ /* 0x0001e20000100a00 */
[----:B------:R-:W-:Y:S01]  /*256f0*/  IMAD.MOV.U32 R159, RZ, RZ, R137 ;  /* 0x000000ffff9f7224 */ /* 0x000fe200078e0089 */
[----:B------:R-:W-:-:S02]  /*25700*/  LEA.HI.X.SX32 R137, R58, R3, 0x1, P1 ;  /* 0x000000033a897211 */ /* 0x000fc400008f0eff */
[----:B------:R1:W-:Y:S01]  /*25710*/  STL.64 [R1+0x708], R52 ;  /* 0x0007083401007387 */ /* 0x0003e20000100a00 */
[CC--:B0-----:R-:W-:Y:S02]  /*25720*/  LEA R60, P3, R161.reuse, R2.reuse, 0x1 ;  /* 0x00000002a13c7211 */ /* 0x0c1fe400078608ff */
[CC--:B-1----:R-:W-:Y:S02]  /*25730*/  LEA R52, P4, R150.reuse, R2.reuse, 0x1 ;  /* 0x0000000296347211 */ /* 0x0c2fe400078808ff */
[-C--:B------:R-:W-:Y:S02]  /*25740*/  LEA.HI.X.SX32 R61, R161, R3.reuse, 0x1, P3 ;  /* 0x00000003a13d7211 */ /* 0x080fe400018f0eff */
[----:B------:R-:W-:Y:S01]  /*25750*/  LEA.HI.X.SX32 R53, R150, R3, 0x1, P4 ;  /* 0x0000000396357211 */ /* 0x000fe200020f0eff */
[----:B------:R-:W-:Y:S01]  /*25760*/  IMAD.MOV.U32 R150, RZ, RZ, R138 ;  /* 0x000000ffff967224 */ /* 0x000fe200078e008a */
[----:B------:R0:W-:Y:S01]  /*25770*/  STL.64 [R1+0x700], R136 ;  /* 0x0007008801007387 */ /* 0x0001e20000100a00 */
[----:B------:R-:W-:Y:S01]  /*25780*/  LEA R138, P1, R152, R2, 0x1 ;  /* 0x00000002988a7211 */ /* 0x000fe200078208ff */
[----:B------:R-:W-:-:S02]  /*25790*/  IMAD.MOV.U32 R58, RZ, RZ, R5 ;  /* 0x000000ffff3a7224 */ /* 0x000fc400078e0005 */
[----:B------:R-:W-:Y:S01]  /*257a0*/  IMAD.MOV.U32 R5, RZ, RZ, R139 ;  /* 0x000000ffff057224 */ /* 0x000fe200078e008b */
[----:B------:R-:W-:Y:S01]  /*257b0*/  LEA.HI.X.SX32 R139, R152, R3, 0x1, P1 ;  /* 0x00000003988b7211 */ /* 0x000fe200008f0eff */
[----:B0-----:R-:W4:Y:S04]  /*257c0*/  LDL.LU.64 R136, [R1+0xf78] ;  /* 0x000f780001887983 */ /* 0x001f280000300a00 */
[----:B------:R0:W-:Y:S04]  /*257d0*/  STL.64 [R1+0x6f0], R60 ;  /* 0x0006f03c01007387 */ /* 0x0001e80000100a00 */
[----:B------:R1:W-:Y:S01]  /*257e0*/  STL.64 [R1+0x6e8], R52 ;  /* 0x0006e83401007387 */ /* 0x0003e20000100a00 */
[----:B0-----:R-:W-:-:S02]  /*257f0*/  LEA R60, P3, R158, R2, 0x1 ;  /* 0x000000029e3c7211 */ /* 0x001fc400078608ff */
[C---:B-1----:R-:W-:Y:S02]  /*25800*/  LEA R52, P4, R251.reuse, R2, 0x1 ;  /* 0x00000002fb347211 */ /* 0x042fe400078808ff */
[-C--:B------:R-:W-:Y:S02]  /*25810*/  LEA.HI.X.SX32 R61, R158, R3.reuse, 0x1, P3 ;  /* 0x000000039e3d7211 */ /* 0x080fe400018f0eff */
[----:B------:R-:W-:Y:S01]  /*25820*/  LEA.HI.X.SX32 R53, R251, R3, 0x1, P4 ;  /* 0x00000003fb357211 */ /* 0x000fe200020f0eff */
[----:B------:R0:W-:Y:S04]  /*25830*/  STL.64 [R1+0x6e0], R138 ;  /* 0x0006e08a01007387 */ /* 0x0001e80000100a00 */
[----:B0-----:R-:W4:Y:S04]  /*25840*/  LDL.LU.64 R138, [R1+0xf70] ;  /* 0x000f7000018a7983 */ /* 0x001f280000300a00 */
[----:B------:R-:W-:Y:S04]  /*25850*/  STL.64 [R1+0x6d0], R60 ;  /* 0x0006d03c01007387 */ /* 0x000fe80000100a00 */
[----:B------:R-:W-:Y:S01]  /*25860*/  STL.64 [R1+0x6c8], R52 ;  /* 0x0006c83401007387 */ /* 0x000fe20000100a00 */
[----:B---3--:R-:W-:-:S02]  /*25870*/  IMAD.MOV.U32 R161, RZ, RZ, R131 ;  /* 0x000000ffffa17224 */ /* 0x008fc400078e0083 */
[----:B--2---:R-:W-:Y:S01]  /*25880*/  IMAD.MOV.U32 R248, RZ, RZ, R128 ;  /* 0x000000fffff87224 */ /* 0x004fe200078e0080 */
[----:B------:R-:W-:Y:S01]  /*25890*/  LEA R128, P2, R165, R2, 0x1 ;  /* 0x00000002a5807211 */ /* 0x000fe200078408ff */
[----:B------:R-:W-:-:S03]  /*258a0*/  IMAD.MOV.U32 R249, RZ, RZ, R129 ;  /* 0x000000fffff97224 */ /* 0x000fc600078e0081 */
[----:B------:R-:W-:Y:S01]  /*258b0*/  LEA.HI.X.SX32 R129, R165, R3, 0x1, P2 ;  /* 0x00000003a5817211 */ /* 0x000fe200010f0eff */
[----:B------:R-:W-:Y:S01]  /*258c0*/  IMAD.MOV.U32 R165, RZ, RZ, R130 ;  /* 0x000000ffffa57224 */ /* 0x000fe200078e0082 */
[----:B------:R-:W-:-:S04]  /*258d0*/  LEA R130, P2, R153, R2, 0x1 ;  /* 0x0000000299827211 */ /* 0x000fc800078408ff */
[----:B------:R-:W-:Y:S01]  /*258e0*/  LEA.HI.X.SX32 R131, R153, R3, 0x1, P2 ;  /* 0x0000000399837211 */ /* 0x000fe200010f0eff */
[----:B------:R-:W-:Y:S01]  /*258f0*/  IMAD.MOV.U32 R153, RZ, RZ, R250 ;  /* 0x000000ffff997224 */ /* 0x000fe200078e00fa */
[----:B------:R-:W-:-:S04]  /*25900*/  LEA R250, P1, R248, R2, 0x1 ;  /* 0x00000002f8fa7211 */ /* 0x000fc800078208ff */
[----:B------:R-:W-:-:S05]  /*25910*/  LEA.HI.X.SX32 R251, R248, R3, 0x1, P1 ;  /* 0x00000003f8fb7211 */ /* 0x000fca00008f0eff */
[----:B------:R0:W-:Y:S04]  /*25920*/  STL.64 [R1+0x6c0], R250 ;  /* 0x0006c0fa01007387 */ /* 0x0001e80000100a00 */
[----:B0-----:R-:W2:Y:S01]  /*25930*/  LDL.LU.64 R250, [R1+0xf68] ;  /* 0x000f680001fa7983 */ /* 0x001ea20000300a00 */
[----:B----4-:R-:W-:Y:S01]  /*25940*/  IMAD.MOV.U32 R158, RZ, RZ, R132 ;  /* 0x000000ffff9e7224 */ /* 0x010fe200078e0084 */
[-C--:B------:R-:W-:Y:S02]  /*25950*/  LEA R132, P2, R249, R2.reuse, 0x1 ;  /* 0x00000002f9847211 */ /* 0x080fe400078408ff */
[CC--:B------:R-:W-:Y:S02]  /*25960*/  LEA R60, P3, R135.reuse, R2.reuse, 0x1 ;  /* 0x00000002873c7211 */ /* 0x0c0fe400078608ff */
[----:B------:R-:W-:Y:S01]  /*25970*/  LEA R52, P4, R134, R2, 0x1 ;  /* 0x0000000286347211 */ /* 0x000fe200078808ff */
[----:B------:R-:W-:Y:S01]  /*25980*/  IMAD.MOV.U32 R152, RZ, RZ, R159 ;  /* 0x000000ffff987224 */ /* 0x000fe200078e009f */
[-C--:B------:R-:W-:Y:S01]  /*25990*/  LEA.HI.X.SX32 R61, R135, R3.reuse, 0x1, P3 ;  /* 0x00000003873d7211 */ /* 0x080fe200018f0eff */
[----:B------:R-:W-:Y:S01]  /*259a0*/  IMAD.MOV.U32 R159, RZ, RZ, R133 ;  /* 0x000000ffff9f7224 */ /* 0x000fe200078e0085 */
[----:B------:R-:W-:-:S02]  /*259b0*/  LEA.HI.X.SX32 R133, R249, R3, 0x1, P2 ;  /* 0x00000003f9857211 */ /* 0x000fc400010f0eff */
[-C--:B------:R-:W-:Y:S02]  /*259c0*/  LEA.HI.X.SX32 R53, R134, R3.reuse, 0x1, P4 ;  /* 0x0000000386357211 */ /* 0x080fe400020f0eff */
[CC--:B------:R-:W-:Y:S01]  /*259d0*/  LEA R134, P2, R59.reuse, R2.reuse, 0x1 ;  /* 0x000000023b867211 */ /* 0x0c0fe200078408ff */
[----:B------:R0:W-:Y:S01]  /*259e0*/  STL.64 [R1+0x6b0], R60 ;  /* 0x0006b03c01007387 */ /* 0x0001e20000100a00 */
[C---:B------:R-:W-:Y:S02]  /*259f0*/  LEA R248, P1, R58.reuse, R2, 0x1 ;  /* 0x000000023af87211 */ /* 0x040fe400078208ff */
[-C--:B------:R-:W-:Y:S01]  /*25a00*/  LEA.HI.X.SX32 R135, R59, R3.reuse, 0x1, P2 ;  /* 0x000000033b877211 */ /* 0x080fe200010f0eff */
[----:B------:R-:W-:Y:S01]  /*25a10*/  IMAD.MOV.U32 R59, RZ, RZ, R165 ;  /* 0x000000ffff3b7224 */ /* 0x000fe200078e00a5 */
[----:B------:R1:W-:Y:S01]  /*25a20*/  STL.64 [R1+0x6a8], R52 ;  /* 0x0006a83401007387 */ /* 0x0003e20000100a00 */
[----:B------:R-:W-:Y:S01]  /*25a30*/  IMAD.MOV.U32 R165, RZ, RZ, R151 ;  /* 0x000000ffffa57224 */ /* 0x000fe200078e0097 */
[----:B------:R-:W-:-:S02]  /*25a40*/  LEA.HI.X.SX32 R249, R58, R3, 0x1, P1 ;  /* 0x000000033af97211 */ /* 0x000fc400008f0eff */
[-C--:B0-----:R-:W-:Y:S02]  /*25a50*/  LEA R60, P3, R164, R2.reuse, 0x1 ;  /* 0x00000002a43c7211 */ /* 0x081fe400078608ff */
[-C--:B-1----:R-:W-:Y:S02]  /*25a60*/  LEA R52, P4, R160, R2.reuse, 0x1 ;  /* 0x00000002a0347211 */ /* 0x082fe400078808ff */
[-C--:B------:R-:W-:Y:S01]  /*25a70*/  LEA.HI.X.SX32 R61, R164, R3.reuse, 0x1, P3 ;  /* 0x00000003a43d7211 */ /* 0x080fe200018f0eff */
[----:B------:R-:W-:Y:S01]  /*25a80*/  IMAD.MOV.U32 R164, RZ, RZ, R150 ;  /* 0x000000ffffa47224 */ /* 0x000fe200078e0096 */
[----:B------:R-:W-:Y:S01]  /*25a90*/  LEA.HI.X.SX32 R53, R160, R3, 0x1, P4 ;  /* 0x00000003a0357211 */ /* 0x000fe200020f0eff */
[----:B------:R0:W-:Y:S04]  /*25aa0*/  STL.64 [R1+0x6a0], R248 ;  /* 0x0006a0f801007387 */ /* 0x0001e80000100a00 */
[----:B0-----:R-:W3:Y:S04]  /*25ab0*/  LDL.LU.64 R248, [R1+0xf60] ;  /* 0x000f600001f87983 */ /* 0x001ee80000300a00 */
[----:B------:R-:W-:Y:S04]  /*25ac0*/  STL.64 [R1+0x690], R60 ;  /* 0x0006903c01007387 */ /* 0x000fe80000100a00 */
[----:B------:R-:W-:Y:S01]  /*25ad0*/  STL.64 [R1+0x688], R52 ;  /* 0x0006883401007387 */ /* 0x000fe20000100a00 */
[----:B--2---:R-:W-:Y:S01]  /*25ae0*/  IMAD.MOV.U32 R151, RZ, RZ, R250 ;  /* 0x000000ffff977224 */ /* 0x004fe200078e00fa */
[----:B------:R-:W-:Y:S01]  /*25af0*/  LEA R250, P1, R152, R2, 0x1 ;  /* 0x0000000298fa7211 */ /* 0x000fe200078208ff */
[----:B------:R-:W-:-:S03]  /*25b00*/  IMAD.MOV.U32 R150, RZ, RZ, R251 ;  /* 0x000000ffff967224 */ /* 0x000fc600078e00fb */
[----:B------:R-:W-:-:S05]  /*25b10*/  LEA.HI.X.SX32 R251, R152, R3, 0x1, P1 ;  /* 0x0000000398fb7211 */ /* 0x000fca00008f0eff */
[----:B------:R0:W-:Y:S04]  /*25b20*/  STL.64 [R1+0x680], R250 ;  /* 0x000680fa01007387 */ /* 0x0001e80000100a00 */
[----:B0-----:R-:W2:Y:S01]  /*25b30*/  LDL.LU.64 R250, [R1+0xf58] ;  /* 0x000f580001fa7983 */ /* 0x001ea20000300a00 */
[CC--:B------:R-:W-:Y:S02]  /*25b40*/  LEA R52, P4, R252.reuse, R2.reuse, 0x1 ;  /* 0x00000002fc347211 */ /* 0x0c0fe400078808ff */
[CC--:B------:R-:W-:Y:S02]  /*25b50*/  LEA R60, P3, R143.reuse, R2.reuse, 0x1 ;  /* 0x000000028f3c7211 */ /* 0x0c0fe400078608ff */
[-C--:B------:R-:W-:Y:S01]  /*25b60*/  LEA.HI.X.SX32 R53, R252, R3.reuse, 0x1, P4 ;  /* 0x00000003fc357211 */ /* 0x080fe200020f0eff */
[----:B------:R-:W-:Y:S01]  /*25b70*/  IMAD.MOV.U32 R252, RZ, RZ, R142 ;  /* 0x000000fffffc7224 */ /* 0x000fe200078e008e */
[----:B------:R-:W-:Y:S01]  /*25b80*/  LEA.HI.X.SX32 R61, R143, R3, 0x1, P3 ;  /* 0x000000038f3d7211 */ /* 0x000fe200018f0eff */
[----:B------:R-:W-:Y:S01]  /*25b90*/  IMAD.MOV.U32 R160, RZ, RZ, R136 ;  /* 0x000000ffffa07224 */ /* 0x000fe200078e0088 */
[----:B------:R-:W-:-:S03]  /*25ba0*/  LEA R136, P2, R153, R2, 0x1 ;  /* 0x0000000299887211 */ /* 0x000fc600078408ff */
[----:B------:R3:W-:Y:S01]  /*25bb0*/  STL.64 [R1+0x670], R60 ;  /* 0x0006703c01007387 */ /* 0x0007e20000100a00 */
[----:B------:R-:W-:-:S03]  /*25bc0*/  IMAD.MOV.U32 R58, RZ, RZ, R5 ;  /* 0x000000ffff3a7224 */ /* 0x000fc600078e0005 */
[----:B------:R0:W-:Y:S01]  /*25bd0*/  STL.64 [R1+0x668], R52 ;  /* 0x0006683401007387 */ /* 0x0001e20000100a00 */
[----:B------:R-:W-:Y:S02]  /*25be0*/  IMAD.MOV.U32 R5, RZ, RZ, R161 ;  /* 0x000000ffff057224 */ /* 0x000fe400078e00a1 */
[----:B------:R-:W-:Y:S01]  /*25bf0*/  IMAD.MOV.U32 R161, RZ, RZ, R137 ;  /* 0x000000ffffa17224 */ /* 0x000fe200078e0089 */
[-C--:B------:R-:W-:Y:S01]  /*25c00*/  LEA.HI.X.SX32 R137, R153, R3.reuse, 0x1, P2 ;  /* 0x0000000399897211 */ /* 0x080fe200010f0eff */
[----:B------:R-:W-:Y:S01]  /*25c10*/  IMAD.MOV.U32 R152, RZ, RZ, R158 ;  /* 0x000000ffff987224 */ /* 0x000fe200078e009e */
[CC--:B---3--:R-:W-:Y:S02]  /*25c20*/  LEA R60, P3, R249.reuse, R2.reuse, 0x1 ;  /* 0x00000002f93c7211 */ /* 0x0c8fe400078608ff */
[C---:B0-----:R-:W-:Y:S02]  /*25c30*/  LEA R52, P4, R248.reuse, R2, 0x1 ;  /* 0x00000002f8347211 */ /* 0x041fe400078808ff */
[-C--:B------:R-:W-:Y:S01]  /*25c40*/  LEA.HI.X.SX32 R61, R249, R3.reuse, 0x1, P3 ;  /* 0x00000003f93d7211 */ /* 0x080fe200018f0eff */
[----:B------:R-:W-:Y:S01]  /*25c50*/  IMAD.MOV.U32 R158, RZ, RZ, R138 ;  /* 0x000000ffff9e7224 */ /* 0x000fe200078e008a */
[----:B------:R-:W-:Y:S01]  /*25c60*/  LEA.HI.X.SX32 R53, R248, R3, 0x1, P4 ;  /* 0x00000003f8357211 */ /* 0x000fe200020f0eff */
[----:B------:R-:W-:-:S02]  /*25c70*/  IMAD.MOV.U32 R153, RZ, RZ, R159 ;  /* 0x000000ffff997224 */ /* 0x000fc400078e009f */
[----:B------:R-:W-:Y:S02]  /*25c80*/  IMAD.MOV.U32 R159, RZ, RZ, R139 ;  /* 0x000000ffff9f7224 */ /* 0x000fe400078e008b */
[----:B------:R-:W-:Y:S02]  /*25c90*/  IMAD.MOV.U32 R248, RZ, RZ, R5 ;  /* 0x000000fffff87224 */ /* 0x000fe400078e0005 */
[----:B------:R-:W-:Y:S02]  /*25ca0*/  IMAD.MOV.U32 R249, RZ, RZ, R59 ;  /* 0x000000fffff97224 */ /* 0x000fe400078e003b */
[----:B------:R-:W-:Y:S02]  /*25cb0*/  IMAD.MOV.U32 R5, RZ, RZ, R165 ;  /* 0x000000ffff057224 */ /* 0x000fe400078e00a5 */
[----:B------:R-:W-:Y:S02]  /*25cc0*/  IMAD.MOV.U32 R165, RZ, RZ, R151 ;  /* 0x000000ffffa57224 */ /* 0x000fe400078e0097 */
[----:B------:R-:W-:Y:S01]  /*25cd0*/  IMAD.MOV.U32 R151, RZ, RZ, R141 ;  /* 0x000000ffff977224 */ /* 0x000fe200078e008d */
[----:B--2---:R-:W-:-:S04]  /*25ce0*/  LEA R142, P1, R251, R2, 0x1 ;  /* 0x00000002fb8e7211 */ /* 0x004fc800078208ff */
[----:B------:R-:W-:-:S05]  /*25cf0*/  LEA.HI.X.SX32 R143, R251, R3, 0x1, P1 ;  /* 0x00000003fb8f7211 */ /* 0x000fca00008f0eff */
[----:B------:R0:W-:Y:S01]  /*25d00*/  STL.64 [R1+0x660], R142 ;  /* 0x0006608e01007387 */ /* 0x0001e20000100a00 */
[----:B------:R-:W-:-:S03]  /*25d10*/  LEA R138, P2, R250, R2, 0x1 ;  /* 0x00000002fa8a7211 */ /* 0x000fc600078408ff */
[----:B0-----:R-:W2:Y:S01]  /*25d20*/  LDL.LU.64 R142, [R1+0xf50] ;  /* 0x000f5000018e7983 */ /* 0x001ea20000300a00 */
[----:B------:R-:W-:-:S03]  /*25d30*/  LEA.HI.X.SX32 R139, R250, R3, 0x1, P2 ;  /* 0x00000003fa8b7211 */ /* 0x000fc600010f0eff */
[----:B------:R0:W-:Y:S01]  /*25d40*/  STL.64 [R1+0x650], R60 ;  /* 0x0006503c01007387 */ /* 0x0001e20000100a00 */
[----:B------:R-:W-:Y:S01]  /*25d50*/  IMAD.MOV.U32 R250, RZ, RZ, R58 ;  /* 0x000000fffffa7224 */ /* 0x000fe200078e003a */
[-C--:B------:R-:W-:Y:S02]  /*25d60*/  LEA R58, P3, R6, R2.reuse, 0x1 ;  /* 0x00000002063a7211 */ /* 0x080fe400078608ff */
[----:B------:R1:W-:Y:S01]  /*25d70*/  STL.64 [R1+0x648], R52 ;  /* 0x0006483401007387 */ /* 0x0003e20000100a00 */
[----:B------:R-:W-:Y:S01]  /*25d80*/  IMAD.MOV.U32 R251, RZ, RZ, R252 ;  /* 0x000000fffffb7224 */ /* 0x000fe200078e00fc */
[-C--:B0-----:R-:W-:Y:S01]  /*25d90*/  LEA R60, P1, R160, R2.reuse, 0x1 ;  /* 0x00000002a03c7211 */ /* 0x081fe200078208ff */
[----:B------:R-:W-:Y:S01]  /*25da0*/  IMAD.MOV.U32 R252, RZ, RZ, R164 ;  /* 0x000000fffffc7224 */ /* 0x000fe200078e00a4 */
[-C--:B-1----:R-:W-:Y:S02]  /*25db0*/  LEA R52, P4, R0, R2.reuse, 0x1 ;  /* 0x0000000200347211 */ /* 0x082fe400078808ff */
[-C--:B------:R-:W-:Y:S01]  /*25dc0*/  LEA.HI.X.SX32 R61, R160, R3.reuse, 0x1, P1 ;  /* 0x00000003a03d7211 */ /* 0x080fe200008f0eff */
[----:B------:R-:W-:Y:S01]  /*25dd0*/  IMAD.MOV.U32 R164, RZ, RZ, R150 ;  /* 0x000000ffffa47224 */ /* 0x000fe200078e0096 */
[-C--:B------:R-:W-:Y:S01]  /*25de0*/  LEA.HI.X.SX32 R59, R6, R3.reuse, 0x1, P3 ;  /* 0x00000003063b7211 */ /* 0x080fe200018f0eff */
[----:B------:R-:W-:Y:S01]  /*25df0*/  IMAD.MOV.U32 R150, RZ, RZ, R140 ;  /* 0x000000ffff967224 */ /* 0x000fe200078e008c */
[----:B------:R-:W-:Y:S01]  /*25e00*/  LEA.HI.X.SX32 R53, R0, R3, 0x1, P4 ;  /* 0x0000000300357211 */ /* 0x000fe200020f0eff */
[----:B------:R0:W-:Y:S01]  /*25e10*/  STL.64 [R1+0x640], R60 ;  /* 0x0006403c01007387 */ /* 0x0001e20000100a00 */
[----:B------:R-:W-:-:S02]  /*25e20*/  LEA R140, P2, R161, R2, 0x1 ;  /* 0x00000002a18c7211 */ /* 0x000fc400078408ff */
[CC--:B------:R-:W-:Y:S01]  /*25e30*/  LEA R160, P1, R248.reuse, R2.reuse, 0x1 ;  /* 0x00000002f8a07211 */ /* 0x0c0fe200078208ff */
[----:B------:R-:W-:Y:S01]  /*25e40*/  STL.64 [R1+0x630], R58 ;  /* 0x0006303a01007387 */ /* 0x000fe20000100a00 */
[-C--:B------:R-:W-:Y:S02]  /*25e50*/  LEA.HI.X.SX32 R141, R161, R3.reuse, 0x1, P2 ;  /* 0x00000003a18d7211 */ /* 0x080fe400010f0eff */
[----:B------:R-:W-:Y:S01]  /*25e60*/  LEA.HI.X.SX32 R161, R248, R3, 0x1, P1 ;  /* 0x00000003f8a17211 */ /* 0x000fe200008f0eff */
[----:B------:R1:W-:Y:S01]  /*25e70*/  STL.64 [R1+0x628], R52 ;  /* 0x0006283401007387 */ /* 0x0003e20000100a00 */
[----:B0-----:R-:W-:-:S04]  /*25e80*/  LEA R60, P3, R152, R2, 0x1 ;  /* 0x00000002983c7211 */ /* 0x001fc800078608ff */
[-C--:B------:R-:W-:Y:S02]  /*25e90*/  LEA.HI.X.SX32 R61, R152, R3.reuse, 0x1, P3 ;  /* 0x00000003983d7211 */ /* 0x080fe400018f0eff */
[CC--:B------:R-:W-:Y:S02]  /*25ea0*/  LEA R152, P1, R252.reuse, R2.reuse, 0x1 ;  /* 0x00000002fc987211 */ /* 0x0c0fe400078208ff */
[CC--:B-1----:R-:W-:Y:S01]  /*25eb0*/  LEA R52, P4, R153.reuse, R2.reuse, 0x1 ;  /* 0x0000000299347211 */ /* 0x0c2fe200078808ff */
[----:B------:R0:W-:Y:S03]  /*25ec0*/  STL.64 [R1+0x620], R160 ;  /* 0x000620a001007387 */ /* 0x0001e60000100a00 */
[-C--:B------:R-:W-:Y:S02]  /*25ed0*/  LEA.HI.X.SX32 R53, R153, R3.reuse, 0x1, P4 ;  /* 0x0000000399357211 */ /* 0x080fe400020f0eff */
[----:B------:R-:W-:Y:S01]  /*25ee0*/  LEA.HI.X.SX32 R153, R252, R3, 0x1, P1 ;  /* 0x00000003fc997211 */ /* 0x000fe200008f0eff */
[----:B0-----:R-:W3:Y:S04]  /*25ef0*/  LDL.LU.64 R160, [R1+0xf48] ;  /* 0x000f480001a07983 */ /* 0x001ee80000300a00 */
[----:B------:R-:W-:Y:S04]  /*25f00*/  STL.64 [R1+0x610], R60 ;  /* 0x0006103c01007387 */ /* 0x000fe80000100a00 */
[----:B------:R-:W-:Y:S04]  /*25f10*/  STL.64 [R1+0x608], R52 ;  /* 0x0006083401007387 */ /* 0x000fe80000100a00 */
[----:B------:R0:W-:Y:S04]  /*25f20*/  STL.64 [R1+0x600], R152 ;  /* 0x0006009801007387 */ /* 0x0001e80000100a00 */
[----:B0-----:R-:W4:Y:S01]  /*25f30*/  LDL.LU.64 R152, [R1+0xf40] ;  /* 0x000f400001987983 */ /* 0x001f220000300a00 */
[----:B------:R-:W-:-:S02]  /*25f40*/  LEA R60, P3, R164, R2, 0x1 ;  /* 0x00000002a43c7211 */ /* 0x000fc400078608ff */
[CC--:B------:R-:W-:Y:S01]  /*25f50*/  LEA R52, P4, R165.reuse, R2.reuse, 0x1 ;  /* 0x00000002a5347211 */ /* 0x0c0fe200078808ff */
[----:B------:R-:W-:Y:S01]  /*25f60*/  IMAD.MOV.U32 R248, RZ, RZ, R250 ;  /* 0x000000fffff87224 */ /* 0x000fe200078e00fa */
[-C--:B------:R-:W-:Y:S01]  /*25f70*/  LEA.HI.X.SX32 R61, R164, R3.reuse, 0x1, P3 ;  /* 0x00000003a43d7211 */ /* 0x080fe200018f0eff */
[----:B------:R-:W-:Y:S01]  /*25f80*/  IMAD.MOV.U32 R250, RZ, RZ, R144 ;  /* 0x000000fffffa7224 */ /* 0x000fe200078e0090 */
[----:B------:R-:W-:Y:S01]  /*25f90*/  LEA.HI.X.SX32 R53, R165, R3, 0x1, P4 ;  /* 0x00000003a5357211 */ /* 0x000fe200020f0eff */
[----:B------:R-:W-:Y:S02]  /*25fa0*/  IMAD.MOV.U32 R165, RZ, RZ, R150 ;  /* 0x000000ffffa57224 */ /* 0x000fe400078e0096 */
[----:B------:R0:W-:Y:S04]  /*25fb0*/  STL.64 [R1+0x5f0], R60 ;  /* 0x0005f03c01007387 */ /* 0x0001e80000100a00 */
[----:B------:R1:W-:Y:S01]  /*25fc0*/  STL.64 [R1+0x5e8], R52 ;  /* 0x0005e83401007387 */ /* 0x0003e20000100a00 */
[----:B0-----:R-:W-:Y:S01]  /*25fd0*/  IMAD.MOV.U32 R60, RZ, RZ, R56 ;  /* 0x000000ffff3c7224 */ /* 0x001fe200078e0038 */
[-C--:B------:R-:W-:Y:S01]  /*25fe0*/  LEA R56, P3, R149, R2.reuse, 0x1 ;  /* 0x0000000295387211 */ /* 0x080fe200078608ff */
[----:B------:R-:W-:Y:S01]  /*25ff0*/  IMAD.MOV.U32 R61, RZ, RZ, R57 ;  /* 0x000000ffff3d7224 */ /* 0x000fe200078e0039 */
[----:B-1----:R-:W-:-:S02]  /*26000*/  LEA R52, P4, R148, R2, 0x1 ;  /* 0x0000000294347211 */ /* 0x002fc400078808ff */
[-C--:B------:R-:W-:Y:S02]  /*26010*/  LEA.HI.X.SX32 R57, R149, R3.reuse, 0x1, P3 ;  /* 0x0000000395397211 */ /* 0x080fe400018f0eff */
[----:B------:R-:W-:Y:S01]  /*26020*/  LEA.HI.X.SX32 R53, R148, R3, 0x1, P4 ;  /* 0x0000000394357211 */ /* 0x000fe200020f0eff */
[----:B------:R-:W-:Y:S02]  /*26030*/  IMAD.MOV.U32 R252, RZ, RZ, R146 ;  /* 0x000000fffffc7224 */ /* 0x000fe400078e0092 */
[----:B------:R-:W-:Y:S02]  /*26040*/  IMAD.MOV.U32 R164, RZ, RZ, R147 ;  /* 0x000000ffffa47224 */ /* 0x000fe400078e0093 */
[----:B--2---:R-:W-:Y:S01]  /*26050*/  IMAD.MOV.U32 R59, RZ, RZ, R142 ;  /* 0x000000ffff3b7224 */ /* 0x004fe200078e008e */
[----:B------:R-:W-:Y:S01]  /*26060*/  LEA R142, P2, R249, R2, 0x1 ;  /* 0x00000002f98e7211 */ /* 0x000fe200078408ff */
[----:B------:R-:W-:-:S03]  /*26070*/  IMAD.MOV.U32 R58, RZ, RZ, R143 ;  /* 0x000000ffff3a7224 */ /* 0x000fc600078e008f */
[-C--:B------:R-:W-:Y:S02]  /*26080*/  LEA.HI.X.SX32 R143, R249, R3.reuse, 0x1, P2 ;  /* 0x00000003f98f7211 */ /* 0x080fe400010f0eff */
[CC--:B------:R-:W-:Y:S01]  /*26090*/  LEA R144, P2, R5.reuse, R2.reuse, 0x1 ;  /* 0x0000000205907211 */ /* 0x0c0fe200078408ff */
[----:B------:R-:W-:Y:S01]  /*260a0*/  IMAD.MOV.U32 R249, RZ, RZ, R251 ;  /* 0x000000fffff97224 */ /* 0x000fe200078e00fb */
[C---:B------:R-:W-:Y:S01]  /*260b0*/  LEA R150, P1, R58.reuse, R2, 0x1 ;  /* 0x000000023a967211 */ /* 0x040fe200078208ff */
[----:B------:R-:W-:Y:S01]  /*260c0*/  IMAD.MOV.U32 R251, RZ, RZ, R145 ;  /* 0x000000fffffb7224 */ /* 0x000fe200078e0091 */
[-C--:B------:R-:W-:Y:S01]  /*260d0*/  LEA.HI.X.SX32 R145, R5, R3.reuse, 0x1, P2 ;  /* 0x0000000305917211 */ /* 0x080fe200010f0eff */
[----:B------:R-:W-:Y:S01]  /*260e0*/  IMAD.MOV.U32 R5, RZ, RZ, R151 ;  /* 0x000000ffff057224 */ /* 0x000fe200078e0097 */
[----:B------:R-:W-:-:S05]  /*260f0*/  LEA.HI.X.SX32 R151, R58, R3, 0x1, P1 ;  /* 0x000000033a977211 */ /* 0x000fca00008f0eff */
[----:B------:R0:W-:Y:S01]  /*26100*/  STL.64 [R1+0x5e0], R150 ;  /* 0x0005e09601007387 */ /* 0x0001e20000100a00 */
[CC--:B------:R-:W-:Y:S02]  /*26110*/  LEA R146, P2, R59.reuse, R2.reuse, 0x1 ;  /* 0x000000023b927211 */ /* 0x0c0fe400078408ff */
[C---:B------:R-:W-:Y:S02]  /*26120*/  LEA R58, P3, R158.reuse, R2, 0x1 ;  /* 0x000000029e3a7211 */ /* 0x040fe400078608ff */
[-C--:B------:R-:W-:Y:S01]  /*26130*/  LEA.HI.X.SX32 R147, R59, R3.reuse, 0x1, P2 ;  /* 0x000000033b937211 */ /* 0x080fe200010f0eff */
[----:B0-----:R-:W2:Y:S04]  /*26140*/  LDL.LU.64 R150, [R1+0xf38] ;  /* 0x000f380001967983 */ /* 0x001ea80000300a00 */
[----:B------:R0:W-:Y:S04]  /*26150*/  STL.64 [R1+0x5d0], R56 ;  /* 0x0005d03801007387 */ /* 0x0001e80000100a00 */
[----:B------:R1:W-:Y:S01]  /*26160*/  STL.64 [R1+0x5c8], R52 ;  /* 0x0005c83401007387 */ /* 0x0003e20000100a00 */
[----:B------:R-:W-:-:S02]  /*26170*/  LEA.HI.X.SX32 R59, R158, R3, 0x1, P3 ;  /* 0x000000039e3b7211 */ /* 0x000fc400018f0eff */
[CC--:B0-----:R-:W-:Y:S02]  /*26180*/  LEA R56, P1, R248.reuse, R2.reuse, 0x1 ;  /* 0x00000002f8387211 */ /* 0x0c1fe400078208ff */
[CC--:B-1----:R-:W-:Y:S02]  /*26190*/  LEA R52, P4, R159.reuse, R2.reuse, 0x1 ;  /* 0x000000029f347211 */ /* 0x0c2fe400078808ff */
[-C--:B------:R-:W-:Y:S02]  /*261a0*/  LEA.HI.X.SX32 R57, R248, R3.reuse, 0x1, P1 ;  /* 0x00000003f8397211 */ /* 0x080fe400008f0eff */
[-C--:B------:R-:W-:Y:S02]  /*261b0*/  LEA.HI.X.SX32 R53, R159, R3.reuse, 0x1, P4 ;  /* 0x000000039f357211 */ /* 0x080fe400020f0eff */
[CC--:B------:R-:W-:Y:S01]  /*261c0*/  LEA R158, P1, R250.reuse, R2.reuse, 0x1 ;  /* 0x00000002fa9e7211 */ /* 0x0c0fe200078208ff */
[----:B------:R0:W-:Y:S03]  /*261d0*/  STL.64 [R1+0x5c0], R56 ;  /* 0x0005c03801007387 */ /* 0x0001e60000100a00 */
[----:B------:R-:W-:Y:S01]  /*261e0*/  LEA.HI.X.SX32 R159, R250, R3, 0x1, P1 ;  /* 0x00000003fa9f7211 */ /* 0x000fe200008f0eff */
[----:B------:R-:W-:Y:S01]  /*261f0*/  IMAD.MOV.U32 R250, RZ, RZ, R156 ;  /* 0x000000fffffa7224 */ /* 0x000fe200078e009c */
[-C--:B------:R-:W-:Y:S01]  /*26200*/  LEA R156, P1, R252, R2.reuse, 0x1 ;  /* 0x00000002fc9c7211 */ /* 0x080fe200078208ff */
[----:B0-----:R-:W3:Y:S04]  /*26210*/  LDL.LU.64 R56, [R1+0xf30] ;  /* 0x000f300001387983 */ /* 0x001ee80000300a00 */
[----:B------:R0:W-:Y:S04]  /*26220*/  STL.64 [R1+0x5b0], R58 ;  /* 0x0005b03a01007387 */ /* 0x0001e80000100a00 */
[----:B------:R4:W-:Y:S01]  /*26230*/  STL.64 [R1+0x5a8], R52 ;  /* 0x0005a83401007387 */ /* 0x0009e20000100a00 */
[----:B0-----:R-:W-:-:S02]  /*26240*/  LEA R58, P3, R157, R2, 0x1 ;  /* 0x000000029d3a7211 */ /* 0x001fc400078608ff */
[C---:B----4-:R-:W-:Y:S02]  /*26250*/  LEA R52, P4, R152.reuse, R2, 0x1 ;  /* 0x0000000298347211 */ /* 0x050fe400078808ff */
[-C--:B------:R-:W-:Y:S02]  /*26260*/  LEA.HI.X.SX32 R59, R157, R3.reuse, 0x1, P3 ;  /* 0x000000039d3b7211 */ /* 0x080fe400018f0eff */
[-C--:B------:R-:W-:Y:S01]  /*26270*/  LEA.HI.X.SX32 R53, R152, R3.reuse, 0x1, P4 ;  /* 0x0000000398357211 */ /* 0x080fe200020f0eff */
[----:B------:R0:W-:Y:S01]  /*26280*/  STL.64 [R1+0x5a0], R158 ;  /* 0x0005a09e01007387 */ /* 0x0001e20000100a00 */
[----:B------:R-:W-:-:S03]  /*26290*/  LEA.HI.X.SX32 R157, R252, R3, 0x1, P1 ;  /* 0x00000003fc9d7211 */ /* 0x000fc600008f0eff */
[----:B0-----:R-:W4:Y:S04]  /*262a0*/  LDL.LU.64 R158, [R1+0xf28] ;  /* 0x000f2800019e7983 */ /* 0x001f280000300a00 */
[----:B------:R-:W-:Y:S04]  /*262b0*/  STL.64 [R1+0x590], R58 ;  /* 0x0005903a01007387 */ /* 0x000fe80000100a00 */
[----:B------:R-:W-:Y:S04]  /*262c0*/  STL.64 [R1+0x588], R52 ;  /* 0x0005883401007387 */ /* 0x000fe80000100a00 */
[----:B------:R0:W-:Y:S04]  /*262d0*/  STL.64 [R1+0x580], R156 ;  /* 0x0005809c01007387 */ /* 0x0001e80000100a00 */
[----:B0-----:R-:W2:Y:S01]  /*262e0*/  LDL.LU.64 R156, [R1+0xf20] ;  /* 0x000f2000019c7983 */ /* 0x001ea20000300a00 */
[----:B------:R-:W-:-:S02]  /*262f0*/  LEA R58, P3, R164, R2, 0x1 ;  /* 0x00000002a43a7211 */ /* 0x000fc400078608ff */
[C---:B------:R-:W-:Y:S02]  /*26300*/  LEA R52, P4, R165.reuse, R2, 0x1 ;  /* 0x00000002a5347211 */ /* 0x040fe400078808ff */
[-C--:B------:R-:W-:Y:S02]  /*26310*/  LEA.HI.X.SX32 R59, R164, R3.reuse, 0x1, P3 ;  /* 0x00000003a43b7211 */ /* 0x080fe400018f0eff */
[----:B------:R-:W-:-:S03]  /*26320*/  LEA.HI.X.SX32 R53, R165, R3, 0x1, P4 ;  /* 0x00000003a5357211 */ /* 0x000fc600020f0eff */
[----:B------:R-:W-:Y:S04]  /*26330*/  STL.64 [R1+0x570], R58 ;  /* 0x0005703a01007387 */ /* 0x000fe80000100a00 */
[----:B------:R-:W-:Y:S01]  /*26340*/  STL.64 [R1+0x568], R52 ;  /* 0x0005683401007387 */ /* 0x000fe20000100a00 */
[----:B------:R-:W-:-:S04]  /*26350*/  LEA R148, P2, R249, R2, 0x1 ;  /* 0x00000002f9947211 */ /* 0x000fc800078408ff */
[----:B------:R-:W-:Y:S02]  /*26360*/  LEA.HI.X.SX32 R149, R249, R3, 0x1, P2 ;  /* 0x00000003f9957211 */ /* 0x000fe400010f0eff */
[----:B--2---:R-:W-:-:S04]  /*26370*/  LEA R164, P1, R157, R2, 0x1 ;  /* 0x000000029da47211 */ /* 0x004fc800078208ff */
[----:B------:R-:W-:-:S05]  /*26380*/  LEA.HI.X.SX32 R165, R157, R3, 0x1, P1 ;  /* 0x000000039da57211 */ /* 0x000fca00008f0eff */
[----:B------:R0:W-:Y:S04]  /*26390*/  STL.64 [R1+0x560], R164 ;  /* 0x000560a401007387 */ /* 0x0001e80000100a00 */
[----:B0-----:R-:W2:Y:S01]  /*263a0*/  LDL.LU.64 R164, [R1+0xf18] ;  /* 0x000f180001a47983 */ /* 0x001ea20000300a00 */
[-C--:B---3--:R-:W-:Y:S01]  /*263b0*/  LEA R58, P3, R57, R2.reuse, 0x1 ;  /* 0x00000002393a7211 */ /* 0x088fe200078608ff */
[----:B------:R-:W-:Y:S01]  /*263c0*/  IMAD.MOV.U32 R248, RZ, RZ, R150 ;  /* 0x000000fffff87224 */ /* 0x000fe200078e0096 */
[CC--:B------:R-:W-:Y:S02]  /*263d0*/  LEA R52, P4, R56.reuse, R2.reuse, 0x1 ;  /* 0x0000000238347211 */ /* 0x0c0fe400078808ff */
[----:B------:R-:W-:Y:S02]  /*263e0*/  LEA R150, P2, R251, R2, 0x1 ;  /* 0x00000002fb967211 */ /* 0x000fe400078408ff */
[-C--:B------:R-:W-:Y:S01]  /*263f0*/  LEA.HI.X.SX32 R59, R57, R3.reuse, 0x1, P3 ;  /* 0x00000003393b7211 */ /* 0x080fe200018f0eff */
[----:B------:R-:W-:Y:S01]  /*26400*/  IMAD.MOV.U32 R249, RZ, RZ, R151 ;  /* 0x000000fffff97224 */ /* 0x000fe200078e0097 */
[----:B------:R-:W-:-:S02]  /*26410*/  LEA.HI.X.SX32 R53, R56, R3, 0x1, P4 ;  /* 0x0000000338357211 */ /* 0x000fc400020f0eff */
[-C--:B------:R-:W-:Y:S01]  /*26420*/  LEA.HI.X.SX32 R151, R251, R3.reuse, 0x1, P2 ;  /* 0x00000003fb977211 */ /* 0x080fe200010f0eff */
[----:B------:R4:W-:Y:S01]  /*26430*/  STL.64 [R1+0x550], R58 ;  /* 0x0005503a01007387 */ /* 0x0009e20000100a00 */
[CC--:B------:R-:W-:Y:S02]  /*26440*/  LEA R152, P2, R5.reuse, R2.reuse, 0x1 ;  /* 0x0000000205987211 */ /* 0x0c0fe400078408ff */
[CC--:B------:R-:W-:Y:S01]  /*26450*/  LEA R56, P1, R248.reuse, R2.reuse, 0x1 ;  /* 0x00000002f8387211 */ /* 0x0c0fe200078208ff */
[----:B------:R0:W-:Y:S01]  /*26460*/  STL.64 [R1+0x548], R52 ;  /* 0x0005483401007387 */ /* 0x0001e20000100a00 */
[----:B------:R-:W-:Y:S01]  /*26470*/  IMAD.MOV.U32 R251, RZ, RZ, R153 ;  /* 0x000000fffffb7224 */ /* 0x000fe200078e0099 */
[-C--:B------:R-:W-:Y:S01]  /*26480*/  LEA.HI.X.SX32 R153, R5, R3.reuse, 0x1, P2 ;  /* 0x0000000305997211 */ /* 0x080fe200010f0eff */
[----:B------:R-:W-:Y:S01]  /*26490*/  IMAD.MOV.U32 R252, RZ, RZ, R154 ;  /* 0x000000fffffc7224 */ /* 0x000fe200078e009a */
[----:B------:R-:W-:Y:S02]  /*264a0*/  LEA.HI.X.SX32 R57, R248, R3, 0x1, P1 ;  /* 0x00000003f8397211 */ /* 0x000fe400008f0eff */
[----:B----4-:R-:W-:-:S02]  /*264b0*/  LEA R58, P3, R159, R2, 0x1 ;  /* 0x000000029f3a7211 */ /* 0x010fc400078608ff */
[-C--:B------:R-:W-:Y:S02]  /*264c0*/  LEA R154, P2, R156, R2.reuse, 0x1 ;  /* 0x000000029c9a7211 */ /* 0x080fe400078408ff */
[CC--:B0-----:R-:W-:Y:S02]  /*264d0*/  LEA R52, P4, R158.reuse, R2.reuse, 0x1 ;  /* 0x000000029e347211 */ /* 0x0c1fe400078808ff */
[-C--:B------:R-:W-:Y:S01]  /*264e0*/  LEA.HI.X.SX32 R59, R159, R3.reuse, 0x1, P3 ;  /* 0x000000039f3b7211 */ /* 0x080fe200018f0eff */
[----:B------:R-:W-:Y:S01]  /*264f0*/  IMAD.MOV.U32 R5, RZ, RZ, R155 ;  /* 0x000000ffff057224 */ /* 0x000fe200078e009b */
[-C--:B------:R-:W-:Y:S01]  /*26500*/  LEA.HI.X.SX32 R53, R158, R3.reuse, 0x1, P4 ;  /* 0x000000039e357211 */ /* 0x080fe200020f0eff */
[----:B------:R0:W-:Y:S01]  /*26510*/  STL.64 [R1+0x540], R56 ;  /* 0x0005403801007387 */ /* 0x0001e20000100a00 */
[----:B------:R-:W-:Y:S02]  /*26520*/  LEA.HI.X.SX32 R155, R156, R3, 0x1, P2 ;  /* 0x000000039c9b7211 */ /* 0x000fe400010f0eff */
[----:B------:R-:W-:-:S02]  /*26530*/  LEA R156, P2, R249, R2, 0x1 ;  /* 0x00000002f99c7211 */ /* 0x000fc400078408ff */
[C---:B------:R-:W-:Y:S02]  /*26540*/  LEA R248, P1, R250.reuse, R2, 0x1 ;  /* 0x00000002faf87211 */ /* 0x040fe400078208ff */
[-C--:B------:R-:W-:Y:S01]  /*26550*/  LEA.HI.X.SX32 R157, R249, R3.reuse, 0x1, P2 ;  /* 0x00000003f99d7211 */ /* 0x080fe200010f0eff */
[----:B0-----:R-:W3:Y:S04]  /*26560*/  LDL.LU.64 R56, [R1+0xf10] ;  /* 0x000f100001387983 */ /* 0x001ee80000300a00 */
[----:B------:R0:W-:Y:S01]  /*26570*/  STL.64 [R1+0x530], R58 ;  /* 0x0005303a01007387 */ /* 0x0001e20000100a00 */
[----:B------:R-:W-:-:S03]  /*26580*/  LEA.HI.X.SX32 R249, R250, R3, 0x1, P1 ;  /* 0x00000003faf97211 */ /* 0x000fc600008f0eff */
[----:B------:R1:W-:Y:S01]  /*26590*/  STL.64 [R1+0x528], R52 ;  /* 0x0005283401007387 */ /* 0x0003e20000100a00 */
[CC--:B0-----:R-:W-:Y:S02]  /*265a0*/  LEA R58, P3, R161.reuse, R2.reuse, 0x1 ;  /* 0x00000002a13a7211 */ /* 0x0c1fe400078608ff */
[CC--:B-1----:R-:W-:Y:S02]  /*265b0*/  LEA R52, P4, R160.reuse, R2.reuse, 0x1 ;  /* 0x00000002a0347211 */ /* 0x0c2fe400078808ff */
[-C--:B------:R-:W-:Y:S02]  /*265c0*/  LEA.HI.X.SX32 R59, R161, R3.reuse, 0x1, P3 ;  /* 0x00000003a13b7211 */ /* 0x080fe400018f0eff */
[----:B------:R-:W-:Y:S01]  /*265d0*/  LEA.HI.X.SX32 R53, R160, R3, 0x1, P4 ;  /* 0x00000003a0357211 */ /* 0x000fe200020f0eff */
[----:B------:R0:W-:Y:S04]  /*265e0*/  STL.64 [R1+0x520], R248 ;  /* 0x000520f801007387 */ /* 0x0001e80000100a00 */
[----:B------:R1:W-:Y:S01]  /*265f0*/  STL.64 [R1+0x510], R58 ;  /* 0x0005103a01007387 */ /* 0x0003e20000100a00 */
[----:B------:R-:W-:-:S03]  /*26600*/  LEA R158, P2, R251, R2, 0x1 ;  /* 0x00000002fb9e7211 */ /* 0x000fc600078408ff */
[----:B------:R4:W-:Y:S01]  /*26610*/  STL.64 [R1+0x508], R52 ;  /* 0x0005083401007387 */ /* 0x0009e20000100a00 */
[CC--:B0-----:R-:W-:Y:S02]  /*26620*/  LEA R248, P1, R60.reuse, R2.reuse, 0x1 ;  /* 0x000000023cf87211 */ /* 0x0c1fe400078208ff */
[CC--:B-1----:R-:W-:Y:S02]  /*26630*/  LEA R58, P3, R163.reuse, R2.reuse, 0x1 ;  /* 0x00000002a33a7211 */ /* 0x0c2fe400078608ff */
[-C--:B------:R-:W-:Y:S02]  /*26640*/  LEA.HI.X.SX32 R249, R60, R3.reuse, 0x1, P1 ;  /* 0x000000033cf97211 */ /* 0x080fe400008f0eff */
[C---:B----4-:R-:W-:Y:S02]  /*26650*/  LEA R52, P4, R162.reuse, R2, 0x1 ;  /* 0x00000002a2347211 */ /* 0x050fe400078808ff */
[-C--:B------:R-:W-:Y:S02]  /*26660*/  LEA.HI.X.SX32 R59, R163, R3.reuse, 0x1, P3 ;  /* 0x00000003a33b7211 */ /* 0x080fe400018f0eff */
[-C--:B------:R-:W-:Y:S01]  /*26670*/  LEA.HI.X.SX32 R53, R162, R3.reuse, 0x1, P4 ;  /* 0x00000003a2357211 */ /* 0x080fe200020f0eff */
[----:B------:R-:W-:Y:S01]  /*26680*/  STL.64 [R1+0x500], R248 ;  /* 0x000500f801007387 */ /* 0x000fe20000100a00 */
[----:B------:R-:W-:-:S02]  /*26690*/  LEA.HI.X.SX32 R159, R251, R3, 0x1, P2 ;  /* 0x00000003fb9f7211 */ /* 0x000fc400010f0eff */
[-C--:B------:R-:W-:Y:S01]  /*266a0*/  LEA R160, P2, R61, R2.reuse, 0x1 ;  /* 0x000000023da07211 */ /* 0x080fe200078408ff */
[----:B------:R-:W-:Y:S01]  /*266b0*/  STL.64 [R1+0x4f0], R58 ;  /* 0x0004f03a01007387 */ /* 0x000fe20000100a00 */
[----:B------:R-:W-:-:S03]  /*266c0*/  LEA R60, P1, R252, R2, 0x1 ;  /* 0x00000002fc3c7211 */ /* 0x000fc600078208ff */
[----:B------:R-:W-:Y:S01]  /*266d0*/  STL.64 [R1+0x4e8], R52 ;  /* 0x0004e83401007387 */ /* 0x000fe20000100a00 */
[-C--:B------:R-:W-:Y:S02]  /*266e0*/  LEA.HI.X.SX32 R161, R61, R3.reuse, 0x1, P2 ;  /* 0x000000033da17211 */ /* 0x080fe400010f0eff */
[----:B------:R-:W-:-:S05]  /*266f0*/  LEA.HI.X.SX32 R61, R252, R3, 0x1, P1 ;  /* 0x00000003fc3d7211 */ /* 0x000fca00008f0eff */
[----:B------:R0:W-:Y:S02]  /*26700*/  STL.64 [R1+0x4e0], R60 ;  /* 0x0004e03c01007387 */ /* 0x0001e40000100a00 */
[----:B0-----:R-:W-:-:S04]  /*26710*/  LEA R60, P1, R247, R2, 0x1 ;  /* 0x00000002f73c7211 */ /* 0x001fc800078208ff */
[----:B------:R-:W-:Y:S01]  /*26720*/  LEA.HI.X.SX32 R61, R247, R3, 0x1, P1 ;  /* 0x00000003f73d7211 */ /* 0x000fe200008f0eff */
        /* <DEDUP_REMOVED lines=18> */
[CC--:B------:R-:W-:Y:S02]  /*26850*/  LEA R162, P2, R5.reuse, R2.reuse, 0x1 ;  /* 0x0000000205a27211 */ /* 0x0c0fe400078408ff */
[----:B------:R-:W-:Y:S01]  /*26860*/  VIADD R110, R98, UR5 ;  /* 0x00000005626e7c36 */ /* 0x000fe20008000000 */
[----:B------:R-:W-:Y:S01]  /*26870*/  ULDC UR5, c[0x0][0x248] ;  /* 0x0000920000057ab9 */ /* 0x000fe20000000800 */
[----:B------:R-:W-:Y:S02]  /*26880*/  LEA.HI.X.SX32 R163, R5, R3, 0x1, P2 ;  /* 0x0000000305a37211 */ /* 0x000fe400010f0eff */
[----:B------:R-:W-:Y:S01]  /*26890*/  VIADD R108, R110, UR4 ;  /* 0x000000046e6c7c36 */ /* 0x000fe20008000000 */
[----:B------:R-:W-:Y:S01]  /*268a0*/  ULDC UR4, c[0x0][0x248] ;  /* 0x0000920000047ab9 */ /* 0x000fe20000000800 */
[----:B--2---:R-:W-:-:S02]  /*268b0*/  LEA R58, P3, R165, R2, 0x1 ;  /* 0x00000002a53a7211 */ /* 0x004fc400078608ff */
[C---:B------:R-:W-:Y:S02]  /*268c0*/  LEA R52, P4, R164.reuse, R2, 0x1 ;  /* 0x00000002a4347211 */ /* 0x040fe400078808ff */
[-C--:B------:R-:W-:Y:S02]  /*268d0*/  LEA.HI.X.SX32 R59, R165, R3.reuse, 0x1, P3 ;  /* 0x00000003a53b7211 */ /* 0x080fe400018f0eff */
[----:B------:R-:W-:-:S03]  /*268e0*/  LEA.HI.X.SX32 R53, R164, R3, 0x1, P4 ;  /* 0x00000003a4357211 */ /* 0x000fc600020f0eff */
[----:B------:R0:W-:Y:S04]  /*268f0*/  STL.64 [R1+0x4d0], R58 ;  /* 0x0004d03a01007387 */ /* 0x0001e80000100a00 */
[----:B------:R1:W-:Y:S01]  /*26900*/  STL.64 [R1+0x4c8], R52 ;  /* 0x0004c83401007387 */ /* 0x0003e20000100a00 */
[CC--:B0-----:R-:W-:Y:S02]  /*26910*/  LEA R58, P3, R167.reuse, R2.reuse, 0x1 ;  /* 0x00000002a73a7211 */ /* 0x0c1fe400078608ff */
[CC--:B-1----:R-:W-:Y:S02]  /*26920*/  LEA R52, P4, R166.reuse, R2.reuse, 0x1 ;  /* 0x00000002a6347211 */ /* 0x0c2fe400078808ff */
[-C--:B------:R-:W-:Y:S02]  /*26930*/  LEA.HI.X.SX32 R59, R167, R3.reuse, 0x1, P3 ;  /* 0x00000003a73b7211 */ /* 0x080fe400018f0eff */
[----:B------:R-:W-:Y:S01]  /*26940*/  LEA.HI.X.SX32 R53, R166, R3, 0x1, P4 ;  /* 0x00000003a6357211 */ /* 0x000fe200020f0eff */
[----:B------:R0:W-:Y:S04]  /*26950*/  STL.64 [R1+0x4c0], R60 ;  /* 0x0004c03c01007387 */ /* 0x0001e80000100a00 */
[----:B------:R1:W-:Y:S04]  /*26960*/  STL.64 [R1+0x4b0], R58 ;  /* 0x0004b03a01007387 */ /* 0x0003e80000100a00 */
[----:B------:R2:W-:Y:S01]  /*26970*/  STL.64 [R1+0x4a8], R52 ;  /* 0x0004a83401007387 */ /* 0x0005e20000100a00 */
[----:B0-----:R-:W-:-:S02]  /*26980*/  LEA R60, P1, R213, R2, 0x1 ;  /* 0x00000002d53c7211 */ /* 0x001fc400078208ff */
[-C--:B-1----:R-:W-:Y:S02]  /*26990*/  LEA R58, P3, R169, R2.reuse, 0x1 ;  /* 0x00000002a93a7211 */ /* 0x082fe400078608ff */
[-C--:B------:R-:W-:Y:S02]  /*269a0*/  LEA.HI.X.SX32 R61, R213, R3.reuse, 0x1, P1 ;  /* 0x00000003d53d7211 */ /* 0x080fe400008f0eff */
[CC--:B--2---:R-:W-:Y:S02]  /*269b0*/  LEA R52, P4, R168.reuse, R2.reuse, 0x1 ;  /* 0x00000002a8347211 */ /* 0x0c4fe400078808ff */
        /* <DEDUP_REMOVED lines=24> */
[CC--:B-1----:R-:W-:Y:S02]  /*26b40*/  LEA R58, P3, R175.reuse, R2.reuse, 0x1 ;  /* 0x00000002af3a7211 */ /* 0x0c2fe400078608ff */
        /* <DEDUP_REMOVED lines=46> */
[-C--:B--2---:R-:W-:Y:S02]  /*26e30*/  LEA R52, P4, R100, R2.reuse, 0x1 ;  /* 0x0000000264347211 */ /* 0x084fe400078808ff */
        /* <DEDUP_REMOVED lines=20> */
[----:B------:R0:W-:Y:S01]  /*26f80*/  STL.64 [R1+0x360], R60 ;  /* 0x0003603c01007387 */ /* 0x0001e20000100a00 */
[----:B------:R-:W-:-:S03]  /*26f90*/  LEA R164, P2, R246, R2, 0x1 ;  /* 0x00000002f6a47211 */ /* 0x000fc600078408ff */
[----:B------:R1:W-:Y:S01]  /*26fa0*/  STL.64 [R1+0x350], R58 ;  /* 0x0003503a01007387 */ /* 0x0003e20000100a00 */
[----:B------:R-:W-:Y:S01]  /*26fb0*/  VIADD R107, R108, UR4 ;  /* 0x000000046c6b7c36 */ /* 0x000fe20008000000 */
[----:B------:R-:W-:Y:S02]  /*26fc0*/  ULDC UR4, c[0x0][0x248] ;  /* 0x0000920000047ab9 */ /* 0x000fe40000000800 */
[----:B------:R2:W-:Y:S01]  /*26fd0*/  STL.64 [R1+0x348], R52 ;  /* 0x0003483401007387 */ /* 0x0005e20000100a00 */
[CC--:B0-----:R-:W-:Y:S02]  /*26fe0*/  LEA R60, P1, R190.reuse, R2.reuse, 0x1 ;  /* 0x00000002be3c7211 */ /* 0x0c1fe400078208ff */
[-C--:B-1----:R-:W-:Y:S02]  /*26ff0*/  LEA R58, P3, R69, R2.reuse, 0x1 ;  /* 0x00000002453a7211 */ /* 0x082fe400078608ff */
[----:B------:R-:W-:Y:S02]  /*27000*/  LEA.HI.X.SX32 R61, R190, R3, 0x1, P1 ;  /* 0x00000003be3d7211 */ /* 0x000fe400008f0eff */
[----:B--2---:R-:W-:-:S02]  /*27010*/  LEA R52, P4, R68, R2, 0x1 ;  /* 0x0000000244347211 */ /* 0x004fc400078808ff */
[-C--:B------:R-:W-:Y:S01]  /*27020*/  LEA.HI.X.SX32 R59, R69, R3.reuse, 0x1, P3 ;  /* 0x00000003453b7211 */ /* 0x080fe200018f0eff */
[----:B------:R-:W-:Y:S01]  /*27030*/  VIADD R89, R107, UR4 ;  /* 0x000000046b597c36 */ /* 0x000fe20008000000 */
[-C--:B------:R-:W-:Y:S01]  /*27040*/  LEA.HI.X.SX32 R165, R246, R3.reuse, 0x1, P2 ;  /* 0x00000003f6a57211 */ /* 0x080fe200010f0eff */
[----:B------:R-:W-:Y:S01]  /*27050*/  ULDC UR4, c[0x0][0x248] ;  /* 0x0000920000047ab9 */ /* 0x000fe20000000800 */
[-C--:B------:R-:W-:Y:S02]  /*27060*/  LEA.HI.X.SX32 R53, R68, R3.reuse, 0x1, P4 ;  /* 0x0000000344357211 */ /* 0x080fe400020f0eff */
[CC--:B------:R-:W-:Y:S01]  /*27070*/  LEA R166, P2, R212.reuse, R2.reuse, 0x1 ;  /* 0x00000002d4a67211 */ /* 0x0c0fe200078408ff */
[----:B------:R0:W-:Y:S01]  /*27080*/  STL.64 [R1+0x340], R60 ;  /* 0x0003403c01007387 */ /* 0x0001e20000100a00 */
[----:B------:R-:W-:Y:S01]  /*27090*/  VIADD R109, R89, UR4 ;  /* 0x00000004596d7c36 */ /* 0x000fe20008000000 */
[----:B------:R-:W-:Y:S01]  /*270a0*/  ULDC UR4, c[0x0][0x248] ;  /* 0x0000920000047ab9 */ /* 0x000fe20000000800 */
[----:B------:R-:W-:Y:S01]  /*270b0*/  LEA.HI.X.SX32 R167, R212, R3, 0x1, P2 ;  /* 0x00000003d4a77211 */ /* 0x000fe200010f0eff */
[----:B------:R1:W-:Y:S01]  /*270c0*/  STL.64 [R1+0x330], R58 ;  /* 0x0003303a01007387 */ /* 0x0003e20000100a00 */
[----:B------:R-:W-:-:S03]  /*270d0*/  LEA R168, P2, R210, R2, 0x1 ;  /* 0x00000002d2a87211 */ /* 0x000fc600078408ff */
[----:B------:R2:W-:Y:S01]  /*270e0*/  STL.64 [R1+0x328], R52 ;  /* 0x0003283401007387 */ /* 0x0005e20000100a00 */
[-C--:B0-----:R-:W-:Y:S02]  /*270f0*/  LEA R60, P1, R102, R2.reuse, 0x1 ;  /* 0x00000002663c7211 */ /* 0x081fe400078208ff */
[-C--:B-1----:R-:W-:Y:S01]  /*27100*/  LEA R58, P3, R72, R2.reuse, 0x1 ;  /* 0x00000002483a7211 */ /* 0x082fe200078608ff */
[----:B------:R-:W-:Y:S01]  /*27110*/  VIADD R90, R109, UR4 ;  /* 0x000000046d5a7c36 */ /* 0x000fe20008000000 */
[-C--:B------:R-:W-:Y:S01]  /*27120*/  LEA.HI.X.SX32 R61, R102, R3.reuse, 0x1, P1 ;  /* 0x00000003663d7211 */ /* 0x080fe200008f0eff */
[----:B------:R-:W-:Y:S01]  /*27130*/  ULDC UR4, c[0x0][0x248] ;  /* 0x0000920000047ab9 */ /* 0x000fe20000000800 */
[----:B--2---:R-:W-:Y:S02]  /*27140*/  LEA R52, P4, R71, R2, 0x1 ;  /* 0x0000000247347211 */ /* 0x004fe400078808ff */
[-C--:B------:R-:W-:Y:S02]  /*27150*/  LEA.HI.X.SX32 R59, R72, R3.reuse, 0x1, P3 ;  /* 0x00000003483b7211 */ /* 0x080fe400018f0eff */
[----:B------:R-:W-:-:S02]  /*27160*/  LEA.HI.X.SX32 R169, R210, R3, 0x1, P2 ;  /* 0x00000003d2a97211 */ /* 0x000fc400010f0eff */
[-C--:B------:R-:W-:Y:S02]  /*27170*/  LEA.HI.X.SX32 R53, R71, R3.reuse, 0x1, P4 ;  /* 0x0000000347357211 */ /* 0x080fe400020f0eff */
[CC--:B------:R-:W-:Y:S01]  /*27180*/  LEA R170, P2, R207.reuse, R2.reuse, 0x1 ;  /* 0x00000002cfaa7211 */ /* 0x0c0fe200078408ff */
[----:B------:R-:W-:Y:S01]  /*27190*/  VIADD R4, R90, UR5 ;  /* 0x000000055a047c36 */ /* 0x000fe20008000000 */
[----:B------:R0:W-:Y:S01]  /*271a0*/  STL.64 [R1+0x320], R60 ;  /* 0x0003203c01007387 */ /* 0x0001e20000100a00 */
[----:B------:R-:W-:Y:S01]  /*271b0*/  ULDC UR5, c[0x0][0x248] ;  /* 0x0000920000057ab9 */ /* 0x000fe20000000800 */
[----:B------:R-:W-:Y:S02]  /*271c0*/  LEA.HI.X.SX32 R171, R207, R3, 0x1, P2 ;  /* 0x00000003cfab7211 */ /* 0x000fe400010f0eff */
[----:B------:R1:W-:Y:S01]  /*271d0*/  STL.64 [R1+0x310], R58 ;  /* 0x0003103a01007387 */ /* 0x0003e20000100a00 */
[-C--:B------:R-:W-:Y:S01]  /*271e0*/  LEA R172, P2, R205, R2.reuse, 0x1 ;  /* 0x00000002cdac7211 */ /* 0x080fe200078408ff */
[----:B------:R-:W-:Y:S01]  /*271f0*/  VIADD R111, R4, UR4 ;  /* 0x00000004046f7c36 */ /* 0x000fe20008000000 */
[----:B------:R-:W-:Y:S01]  /*27200*/  ULDC UR4, c[0x0][0x248] ;  /* 0x0000920000047ab9 */ /* 0x000fe20000000800 */
[----:B------:R2:W-:Y:S01]  /*27210*/  STL.64 [R1+0x308], R52 ;  /* 0x0003083401007387 */ /* 0x0005e20000100a00 */
[----:B0-----:R-:W-:-:S02]  /*27220*/  LEA R60, P1, R194, R2, 0x1 ;  /* 0x00000002c23c7211 */ /* 0x001fc400078208ff */
[CC--:B-1----:R-:W-:Y:S02]  /*27230*/  LEA R58, P3, R75.reuse, R2.reuse, 0x1 ;  /* 0x000000024b3a7211 */ /* 0x0c2fe400078608ff */
[-C--:B------:R-:W-:Y:S02]  /*27240*/  LEA.HI.X.SX32 R61, R194, R3.reuse, 0x1, P1 ;  /* 0x00000003c23d7211 */ /* 0x080fe400008f0eff */
[C---:B--2---:R-:W-:Y:S01]  /*27250*/  LEA R52, P4, R74.reuse, R2, 0x1 ;  /* 0x000000024a347211 */ /* 0x044fe200078808ff */
[----:B------:R0:W-:Y:S01]  /*27260*/  @P5 STG.E.U16 desc[UR30][R64.64], R91 ;  /* 0x0000005b40005986 */ /* 0x0001e2000c10151e */
[-C--:B------:R-:W-:Y:S02]  /*27270*/  LEA.HI.X.SX32 R59, R75, R3.reuse, 0x1, P3 ;  /* 0x000000034b3b7211 */ /* 0x080fe400018f0eff */
[-C--:B------:R-:W-:Y:S02]  /*27280*/  LEA.HI.X.SX32 R173, R205, R3.reuse, 0x1, P2 ;  /* 0x00000003cdad7211 */ /* 0x080fe400010f0eff */
[----:B------:R-:W-:-:S02]  /*27290*/  LEA.HI.X.SX32 R53, R74, R3, 0x1, P4 ;  /* 0x000000034a357211 */ /* 0x000fc400020f0eff */
[----:B------:R-:W-:Y:S01]  /*272a0*/  LEA R174, P2, R201, R2, 0x1 ;  /* 0x00000002c9ae7211 */ /* 0x000fe200078408ff */
[----:B------:R1:W-:Y:S01]  /*272b0*/  STL.64 [R1+0x300], R60 ;  /* 0x0003003c01007387 */ /* 0x0003e20000100a00 */
[----:B0-----:R-:W-:-:S03]  /*272c0*/  VIADD R65, R111, UR5 ;  /* 0x000000056f417c36 */ /* 0x001fc60008000000 */
[----:B------:R0:W-:Y:S01]  /*272d0*/  STL.64 [R1+0x2f0], R58 ;  /* 0x0002f03a01007387 */ /* 0x0001e20000100a00 */
[-C--:B------:R-:W-:Y:S01]  /*272e0*/  LEA.HI.X.SX32 R175, R201, R3.reuse, 0x1, P2 ;  /* 0x00000003c9af7211 */ /* 0x080fe200010f0eff */
[----:B------:R-:W-:Y:S01]  /*272f0*/  ULDC UR5, c[0x0][0x248] ;  /* 0x0000920000057ab9 */ /* 0x000fe20000000800 */
[----:B------:R-:W-:Y:S01]  /*27300*/  VIADD R64, R65, UR4 ;  /* 0x0000000441407c36 */ /* 0x000fe20008000000 */
[----:B------:R2:W-:Y:S01]  /*27310*/  STL.64 [R1+0x2e8], R52 ;  /* 0x0002e83401007387 */ /* 0x0005e20000100a00 */
[-C--:B------:R-:W-:Y:S01]  /*27320*/  LEA R176, P2, R199, R2.reuse, 0x1 ;  /* 0x00000002c7b07211 */ /* 0x080fe200078408ff */
[----:B------:R-:W-:Y:S01]  /*27330*/  ULDC UR4, c[0x0][0x248] ;  /* 0x0000920000047ab9 */ /* 0x000fe20000000800 */
[-C--:B-1----:R-:W-:Y:S01]  /*27340*/  LEA R60, P1, R79, R2.reuse, 0x1 ;  /* 0x000000024f3c7211 */ /* 0x082fe200078208ff */
[----:B------:R-:W-:Y:S01]  /*27350*/  VIADD R245, R64, UR6 ;  /* 0x0000000640f57c36 */ /* 0x000fe20008000000 */
[----:B0-----:R-:W-:Y:S01]  /*27360*/  LEA R58, P3, R77, R2, 0x1 ;  /* 0x000000024d3a7211 */ /* 0x001fe200078608ff */
[----:B------:R-:W-:Y:S01]  /*27370*/  ULDC UR6, c[0x0][0x248] ;  /* 0x0000920000067ab9 */ /* 0x000fe20000000800 */
[----:B------:R-:W-:-:S02]  /*27380*/  LEA.HI.X.SX32 R61, R79, R3, 0x1, P1 ;  /* 0x000000034f3d7211 */ /* 0x000fc400008f0eff */
[CC--:B--2---:R-:W-:Y:S02]  /*27390*/  LEA R52, P4, R76.reuse, R2.reuse, 0x1 ;  /* 0x000000024c347211 */ /* 0x0c4fe400078808ff */
[-C--:B------:R-:W-:Y:S02]  /*273a0*/  LEA.HI.X.SX32 R59, R77, R3.reuse, 0x1, P3 ;  /* 0x000000034d3b7211 */ /* 0x080fe400018f0eff */
[-C--:B------:R-:W-:Y:S02]  /*273b0*/  LEA.HI.X.SX32 R177, R199, R3.reuse, 0x1, P2 ;  /* 0x00000003c7b17211 */ /* 0x080fe400010f0eff */
[-C--:B------:R-:W-:Y:S02]  /*273c0*/  LEA.HI.X.SX32 R53, R76, R3.reuse, 0x1, P4 ;  /* 0x000000034c357211 */ /* 0x080fe400020f0eff */
[C---:B------:R-:W-:Y:S01]  /*273d0*/  LEA R178, P2, R196.reuse, R2, 0x1 ;  /* 0x00000002c4b27211 */ /* 0x040fe200078408ff */
[----:B------:R-:W-:Y:S01]  /*273e0*/  VIADD R215, R245, UR5 ;  /* 0x00000005f5d77c36 */ /* 0x000fe20008000000 */
[----:B------:R0:W-:Y:S01]  /*273f0*/  STL.64 [R1+0x2e0], R60 ;  /* 0x0002e03c01007387 */ /* 0x0001e20000100a00 */
[----:B------:R-:W-:Y:S01]  /*27400*/  ULDC UR5, c[0x0][0x248] ;  /* 0x0000920000057ab9 */ /* 0x000fe20000000800 */
[----:B------:R-:W-:-:S02]  /*27410*/  LEA.HI.X.SX32 R179, R196, R3, 0x1, P2 ;  /* 0x00000003c4b37211 */ /* 0x000fc400010f0eff */
[----:B------:R1:W-:Y:S01]  /*27420*/  STL.64 [R1+0x2d0], R58 ;  /* 0x0002d03a01007387 */ /* 0x0003e20000100a00 */
[-C--:B------:R-:W-:Y:S01]  /*27430*/  LEA R180, P2, R193, R2.reuse, 0x1 ;  /* 0x00000002c1b47211 */ /* 0x080fe200078408ff */
[----:B------:R-:W-:Y:S01]  /*27440*/  VIADD R214, R215, UR7 ;  /* 0x00000007d7d67c36 */ /* 0x000fe20008000000 */
[----:B------:R-:W-:Y:S01]  /*27450*/  ULDC UR7, c[0x0][0x248] ;  /* 0x0000920000077ab9 */ /* 0x000fe20000000800 */
        /* <DEDUP_REMOVED lines=8> */
[----:B------:R0:W-:Y:S01]  /*274e0*/  STL.64 [R1+0x2c0], R60 ;  /* 0x0002c03c01007387 */ /* 0x0001e20000100a00 */
[-C--:B------:R-:W-:Y:S01]  /*274f0*/  LEA.HI.X.SX32 R53, R80, R3.reuse, 0x1, P4 ;  /* 0x0000000350357211 */ /* 0x080fe200020f0eff */
[----:B------:R-:W-:Y:S01]  /*27500*/  ULDC UR8, c[0x0][0x248] ;  /* 0x0000920000087ab9 */ /* 0x000fe20000000800 */
[CC--:B------:R-:W-:Y:S01]  /*27510*/  LEA R182, P2, R185.reuse, R2.reuse, 0x1 ;  /* 0x00000002b9b67211 */ /* 0x0c0fe200078408ff */
[----:B------:R1:W-:Y:S01]  /*27520*/  STL.64 [R1+0x2b0], R58 ;  /* 0x0002b03a01007387 */ /* 0x0003e20000100a00 */
[----:B------:R-:W-:Y:S01]  /*27530*/  VIADD R217, R244, UR4 ;  /* 0x00000004f4d97c36 */ /* 0x000fe20008000000 */
[----:B------:R-:W-:Y:S01]  /*27540*/  ULDC UR4, c[0x0][0x248] ;  /* 0x0000920000047ab9 */ /* 0x000fe20000000800 */
[----:B------:R-:W-:Y:S01]  /*27550*/  LEA.HI.X.SX32 R183, R185, R3, 0x1, P2 ;  /* 0x00000003b9b77211 */ /* 0x000fe200010f0eff */
[----:B------:R2:W-:Y:S01]  /*27560*/  STL.64 [R1+0x2a8], R52 ;  /* 0x0002a83401007387 */ /* 0x0005e20000100a00 */
[----:B------:R-:W-:-:S02]  /*27570*/  LEA R184, P2, R189, R2, 0x1 ;  /* 0x00000002bdb87211 */ /* 0x000fc400078408ff */
        /* <DEDUP_REMOVED lines=20> */
[-C--:B-1----:R-:W-:Y:S02]  /*276c0*/  LEA R58, P3, R86, R2.reuse, 0x1 ;  /* 0x00000002563a7211 */ /* 0x082fe400078608ff */
[-C--:B------:R-:W-:Y:S02]  /*276d0*/  LEA.HI.X.SX32 R61, R202, R3.reuse, 0x1, P1 ;  /* 0x00000003ca3d7211 */ /* 0x080fe400008f0eff */
[-C--:B--2---:R-:W-:Y:S02]  /*276e0*/  LEA R52, P4, R85, R2.reuse, 0x1 ;  /* 0x0000000255347211 */ /* 0x084fe400078808ff */
        /* <DEDUP_REMOVED lines=14> */
[CC--:B-1----:R-:W-:Y:S01]  /*277d0*/  LEA R58, P3, R95.reuse, R2.reuse, 0x1 ;  /* 0x000000025f3a7211 */ /* 0x0c2fe200078608ff */
        /* <DEDUP_REMOVED lines=43> */
[-C--:B------:R-:W-:Y:S01]  /*27a90*/  LEA R202, P2, R96, R2.reuse, 0x1 ;  /* 0x0000000260ca7211 */ /* 0x080fe200078408ff */
        /* <DEDUP_REMOVED lines=16> */
[----:B------:R-:W-:Y:S01]  /*27ba0*/  STL.64 [R1+0x200], R60 ;  /* 0x0002003c01007387 */ /* 0x000fe20000100a00 */
        /* <DEDUP_REMOVED lines=8> */
[-C--:B------:R-:W-:Y:S01]  /*27c30*/  LEA R208, P2, R108, R2.reuse, 0x1 ;  /* 0x000000026cd07211 */ /* 0x080fe200078408ff */
[----:B------:R-:W-:Y:S01]  /*27c40*/  VIADD R224, R225, UR49 ;  /* 0x00000031e1e07c36 */ /* 0x000fe20008000000 */
[----:B------:R-:W-:Y:S01]  /*27c50*/  ULDC UR49, c[0x0][0x248] ;  /* 0x0000920000317ab9 */ /* 0x000fe20000000800 */
[----:B0-----:R-:W-:-:S02]  /*27c60*/  LEA R58, P1, R109, R2, 0x1 ;  /* 0x000000026d3a7211 */ /* 0x001fc400078208ff */
[-C--:B-1----:R-:W-:Y:S02]  /*27c70*/  LEA R52, P3, R4, R2.reuse, 0x1 ;  /* 0x0000000204347211 */ /* 0x082fe400078608ff */
[-C--:B------:R-:W-:Y:S02]  /*27c80*/  LEA.HI.X.SX32 R59, R109, R3.reuse, 0x1, P1 ;  /* 0x000000036d3b7211 */ /* 0x080fe400008f0eff */
[-C--:B------:R-:W-:Y:S02]  /*27c90*/  LEA.HI.X.SX32 R209, R108, R3.reuse, 0x1, P2 ;  /* 0x000000036cd17211 */ /* 0x080fe400010f0eff */
[-C--:B------:R-:W-:Y:S02]  /*27ca0*/  LEA.HI.X.SX32 R53, R4, R3.reuse, 0x1, P3 ;  /* 0x0000000304357211 */ /* 0x080fe400018f0eff */
[-C--:B------:R-:W-:Y:S01]  /*27cb0*/  LEA R210, P2, R90, R2.reuse, 0x1 ;  /* 0x000000025ad27211 */ /* 0x080fe200078408ff */
[----:B------:R-:W-:Y:S01]  /*27cc0*/  VIADD R230, R224, UR52 ;  /* 0x00000034e0e67c36 */ /* 0x000fe20008000000 */
[----:B------:R0:W-:Y:S01]  /*27cd0*/  STL.64 [R1+0x1e0], R58 ;  /* 0x0001e03a01007387 */ /* 0x0001e20000100a00 */
[-C--:B------:R-:W-:Y:S01]  /*27ce0*/  LEA R212, P3, R64, R2.reuse, 0x1 ;  /* 0x0000000240d47211 */ /* 0x080fe200078608ff */
[----:B------:R-:W-:Y:S01]  /*27cf0*/  ULDC UR52, c[0x0][0x248] ;  /* 0x0000920000347ab9 */ /* 0x000fe20000000800 */
[----:B------:R-:W-:Y:S01]  /*27d00*/  LEA.HI.X.SX32 R211, R90, R3, 0x1, P2 ;  /* 0x000000035ad37211 */ /* 0x000fe200010f0eff */
[----:B------:R1:W-:Y:S01]  /*27d10*/  STL.64 [R1+0x1d0], R52 ;  /* 0x0001d03401007387 */ /* 0x0003e20000100a00 */
[----:B------:R-:W-:Y:S01]  /*27d20*/  VIADD R229, R230, UR56 ;  /* 0x00000038e6e57c36 */ /* 0x000fe20008000000 */
[----:B0-----:R-:W-:-:S02]  /*27d30*/  LEA R58, P1, R111, R2, 0x1 ;  /* 0x000000026f3a7211 */ /* 0x001fc400078208ff */
[-C--:B-1----:R-:W-:Y:S01]  /*27d40*/  LEA R52, P2, R65, R2.reuse, 0x1 ;  /* 0x0000000241347211 */ /* 0x082fe200078408ff */
[----:B------:R-:W-:Y:S01]  /*27d50*/  ULDC UR56, c[0x0][0x248] ;  /* 0x0000920000387ab9 */ /* 0x000fe20000000800 */
[-C--:B------:R-:W-:Y:S01]  /*27d60*/  LEA.HI.X.SX32 R59, R111, R3.reuse, 0x1, P1 ;  /* 0x000000036f3b7211 */ /* 0x080fe200008f0eff */
[----:B------:R-:W-:Y:S01]  /*27d70*/  VIADD R228, R229, UR55 ;  /* 0x00000037e5e47c36 */ /* 0x000fe20008000000 */
[-C--:B------:R-:W-:Y:S01]  /*27d80*/  LEA.HI.X.SX32 R53, R65, R3.reuse, 0x1, P2 ;  /* 0x0000000341357211 */ /* 0x080fe200010f0eff */
[----:B------:R-:W-:Y:S01]  /*27d90*/  ULDC UR55, c[0x0][0x248] ;  /* 0x0000920000377ab9 */ /* 0x000fe20000000800 */
[CC--:B------:R-:W-:Y:S01]  /*27da0*/  LEA R60, P1, R245.reuse, R2.reuse, 0x1 ;  /* 0x00000002f53c7211 */ /* 0x0c0fe200078208ff */
[----:B------:R0:W-:Y:S01]  /*27db0*/  STL.64 [R1+0x1c8], R58 ;  /* 0x0001c83a01007387 */ /* 0x0001e20000100a00 */
[----:B------:R-:W-:Y:S01]  /*27dc0*/  VIADD R227, R228, UR4 ;  /* 0x00000004e4e37c36 */ /* 0x000fe20008000000 */
[-C--:B------:R-:W-:Y:S01]  /*27dd0*/  LEA.HI.X.SX32 R213, R64, R3.reuse, 0x1, P3 ;  /* 0x0000000340d57211 */ /* 0x080fe200018f0eff */
[----:B------:R-:W-:Y:S01]  /*27de0*/  ULDC UR4, c[0x0][0x248] ;  /* 0x0000920000047ab9 */ /* 0x000fe20000000800 */
[----:B------:R1:W-:Y:S01]  /*27df0*/  STL.64 [R1+0x1c0], R52 ;  /* 0x0001c03401007387 */ /* 0x0003e20000100a00 */
[----:B------:R-:W-:Y:S01]  /*27e00*/  LEA.HI.X.SX32 R61, R245, R3, 0x1, P1 ;  /* 0x00000003f53d7211 */ /* 0x000fe200008f0eff */
[----:B------:R-:W-:Y:S01]  /*27e10*/  VIADD R226, R227, UR5 ;  /* 0x00000005e3e27c36 */ /* 0x000fe20008000000 */
[----:B------:R-:W-:Y:S01]  /*27e20*/  ULDC UR5, c[0x0][0x248] ;  /* 0x0000920000057ab9 */ /* 0x000fe20000000800 */
[----:B0-----:R-:W-:-:S02]  /*27e30*/  LEA R58, P2, R215, R2, 0x1 ;  /* 0x00000002d73a7211 */ /* 0x001fc400078408ff */
[C---:B-1----:R-:W-:Y:S02]  /*27e40*/  LEA R52, P3, R214.reuse, R2, 0x1 ;  /* 0x00000002d6347211 */ /* 0x042fe400078608ff */
[-C--:B------:R-:W-:Y:S02]  /*27e50*/  LEA.HI.X.SX32 R59, R215, R3.reuse, 0x1, P2 ;  /* 0x00000003d73b7211 */ /* 0x080fe400010f0eff */
[----:B------:R-:W-:Y:S01]  /*27e60*/  LEA.HI.X.SX32 R53, R214, R3, 0x1, P3 ;  /* 0x00000003d6357211 */ /* 0x000fe200018f0eff */
[----:B------:R-:W-:Y:S01]  /*27e70*/  VIADD R0, R226, UR6 ;  /* 0x00000006e2007c36 */ /* 0x000fe20008000000 */
[----:B------:R-:W-:Y:S04]  /*27e80*/  STL.64 [R1+0x1b0], R60 ;  /* 0x0001b03c01007387 */ /* 0x000fe80000100a00 */
[----:B------:R0:W-:Y:S01]  /*27e90*/  STL.64 [R1+0x1a8], R58 ;  /* 0x0001a83a01007387 */ /* 0x0001e20000100a00 */
[----:B------:R-:W-:-:S03]  /*27ea0*/  VIADD R6, R0, UR7 ;  /* 0x0000000700067c36 */ /* 0x000fc60008000000 */
[----:B------:R1:W-:Y:S01]  /*27eb0*/  STL.64 [R1+0x1a0], R52 ;  /* 0x0001a03401007387 */ /* 0x0003e20000100a00 */
[-C--:B------:R-:W-:Y:S01]  /*27ec0*/  LEA R214, P1, R244, R2.reuse, 0x1 ;  /* 0x00000002f4d67211 */ /* 0x080fe200078208ff */
[----:B------:R-:W-:Y:S01]  /*27ed0*/  VIADD R5, R6, UR8 ;  /* 0x0000000806057c36 */ /* 0x000fe20008000000 */
[CC--:B0-----:R-:W-:Y:S02]  /*27ee0*/  LEA R58, P2, R217.reuse, R2.reuse, 0x1 ;  /* 0x00000002d93a7211 */ /* 0x0c1fe400078408ff */
[CC--:B-1----:R-:W-:Y:S02]  /*27ef0*/  LEA R52, P3, R216.reuse, R2.reuse, 0x1 ;  /* 0x00000002d8347211 */ /* 0x0c2fe400078608ff */
[-C--:B------:R-:W-:Y:S02]  /*27f00*/  LEA.HI.X.SX32 R59, R217, R3.reuse, 0x1, P2 ;  /* 0x00000003d93b7211 */ /* 0x080fe400010f0eff */
[-C--:B------:R-:W-:Y:S01]  /*27f10*/  LEA.HI.X.SX32 R53, R216, R3.reuse, 0x1, P3 ;  /* 0x00000003d8357211 */ /* 0x080fe200018f0eff */
[----:B------:R-:W-:Y:S01]  /*27f20*/  VIADD R4, R5, UR9 ;  /* 0x0000000905047c36 */ /* 0x000fe20008000000 */
[----:B------:R-:W-:Y:S01]  /*27f30*/  LEA.HI.X.SX32 R215, R244, R3, 0x1, P1 ;  /* 0x00000003f4d77211 */ /* 0x000fe200008f0eff */
[----:B------:R0:W-:Y:S04]  /*27f40*/  STL.64 [R1+0x190], R58 ;  /* 0x0001903a01007387 */ /* 0x0001e80000100a00 */
[----:B------:R1:W-:Y:S01]  /*27f50*/  STL.64 [R1+0x188], R52 ;  /* 0x0001883401007387 */ /* 0x0003e20000100a00 */
[----:B------:R-:W-:Y:S01]  /*27f60*/  VIADD R66, R4, UR10 ;  /* 0x0000000a04427c36 */ /* 0x000fe20008000000 */
[----:B------:R-:W-:-:S02]  /*27f70*/  LEA R216, P2, R219, R2, 0x1 ;  /* 0x00000002dbd87211 */ /* 0x000fc400078408ff */
[CC--:B0-----:R-:W-:Y:S02]  /*27f80*/  LEA R58, P1, R237.reuse, R2.reuse, 0x1 ;  /* 0x00000002ed3a7211 */ /* 0x0c1fe400078208ff */
[C---:B-1----:R-:W-:Y:S02]  /*27f90*/  LEA R52, P3, R218.reuse, R2, 0x1 ;  /* 0x00000002da347211 */ /* 0x042fe400078608ff */
[-C--:B------:R-:W-:Y:S02]  /*27fa0*/  LEA.HI.X.SX32 R59, R237, R3.reuse, 0x1, P1 ;  /* 0x00000003ed3b7211 */ /* 0x080fe400008f0eff */
[-C--:B------:R-:W-:Y:S01]  /*27fb0*/  LEA.HI.X.SX32 R53, R218, R3.reuse, 0x1, P3 ;  /* 0x00000003da357211 */ /* 0x080fe200018f0eff */
[----:B------:R-:W-:Y:S01]  /*27fc0*/  VIADD R65, R66, UR11 ;  /* 0x0000000b42417c36 */ /* 0x000fe20008000000 */
[----:B------:R-:W-:Y:S01]  /*27fd0*/  LEA.HI.X.SX32 R217, R219, R3, 0x1, P2 ;  /* 0x00000003dbd97211 */ /* 0x000fe200010f0eff */
[----:B------:R0:W-:Y:S02]  /*27fe0*/  STL.64 [R1+0x180], R58 ;  /* 0x0001803a01007387 */ /* 0x0001e40000100a00 */
[----:B------:R-:W-:-:S02]  /*27ff0*/  VIADD R64, R65, UR12 ;  /* 0x0000000c41407c36 */ /* 0x000fc40008000000 */
        /* <DEDUP_REMOVED lines=8> */
[----:B------:R-:W-:Y:S01]  /*28080*/  LEA R60, P1, R233, R2, 0x1 ;  /* 0x00000002e93c7211 */ /* 0x000fe200078208ff */
[----:B------:R0:W-:Y:S01]  /*28090*/  STL.64 [R1+0x168], R58 ;  /* 0x0001683a01007387 */ /* 0x0001e20000100a00 */
[----:B------:R-:W-:-:S03]  /*280a0*/  LEA.HI.X.SX32 R219, R234, R3, 0x1, P3 ;  /* 0x00000003eadb7211 */ /* 0x000fc600018f0eff */
[----:B------:R1:W-:Y:S01]  /*280b0*/  STL.64 [R1+0x160], R52 ;  /* 0x0001603401007387 */ /* 0x0003e20000100a00 */
[-C--:B------:R-:W-:Y:S01]  /*280c0*/  LEA.HI.X.SX32 R61, R233, R3.reuse, 0x1, P1 ;  /* 0x00000003e93d7211 */ /* 0x080fe200008f0eff */
[----:B------:R-:W-:Y:S01]  /*280d0*/  VIADD R67, R68, UR15 ;  /* 0x0000000f44437c36 */ /* 0x000fe20008000000 */
[CC--:B0-----:R-:W-:Y:S02]  /*280e0*/  LEA R58, P2, R221.reuse, R2.reuse, 0x1 ;  /* 0x00000002dd3a7211 */ /* 0x0c1fe400078408ff */
        /* <DEDUP_REMOVED lines=42> */
[-C--:B0-----:R-:W-:Y:S02]  /*28390*/  LEA R58, P2, R226, R2.reuse, 0x1 ;  /* 0x00000002e23a7211 */ /* 0x081fe400078408ff */
[----:B-1----:R-:W-:Y:S02]  /*283a0*/  LEA R52, P3, R0, R2, 0x1 ;  /* 0x0000000200347211 */ /* 0x002fe400078608ff */
        /* <DEDUP_REMOVED lines=10> */
[C---:B-1----:R-:W-:Y:S02]  /*28450*/  LEA R52, P3, R4.reuse, R2, 0x1 ;  /* 0x0000000204347211 */ /* 0x042fe400078608ff */
[-C--:B------:R-:W-:Y:S02]  /*28460*/  LEA.HI.X.SX32 R59, R5, R3.reuse, 0x1, P2 ;  /* 0x00000003053b7211 */ /* 0x080fe400010f0eff */
[-C--:B------:R-:W-:Y:S02]  /*28470*/  LEA.HI.X.SX32 R53, R4, R3.reuse, 0x1, P3 ;  /* 0x0000000304357211 */ /* 0x080fe400018f0eff */
[----:B------:R-:W-:Y:S01]  /*28480*/  LEA.HI.X.SX32 R227, R6, R3, 0x1, P1 ;  /* 0x0000000306e37211 */ /* 0x000fe200008f0eff */
[----:B------:R0:W-:Y:S01]  /*28490*/  STL.64 [R1+0xd0], R58 ;  /* 0x0000d03a01007387 */ /* 0x0001e20000100a00 */
[----:B------:R-:W-:-:S03]  /*284a0*/  VIADD R6, R82, UR29 ;  /* 0x0000001d52067c36 */ /* 0x000fc60008000000 */
[----:B------:R1:W-:Y:S01]  /*284b0*/  STL.64 [R1+0xc8], R52 ;  /* 0x0000c83401007387 */ /* 0x0003e20000100a00 */
[----:B------:R-:W-:Y:S01]  /*284c0*/  VIADD R5, R6, UR32 ;  /* 0x0000002006057c36 */ /* 0x000fe20008000000 */
[-C--:B------:R-:W-:Y:S02]  /*284d0*/  LEA R228, P2, R65, R2.reuse, 0x1 ;  /* 0x0000000241e47211 */ /* 0x080fe400078408ff */
[-C--:B0-----:R-:W-:Y:S02]  /*284e0*/  LEA R58, P1, R66, R2.reuse, 0x1 ;  /* 0x00000002423a7211 */ /* 0x081fe400078208ff */
[----:B-1----:R-:W-:Y:S02]  /*284f0*/  LEA R52, P3, R64, R2, 0x1 ;  /* 0x0000000240347211 */ /* 0x002fe400078608ff */
        /* <DEDUP_REMOVED lines=24> */
[----:B------:R-:W-:Y:S01]  /*28680*/  STL.64 [R1+0x90], R60 ;  /* 0x0000903c01007387 */ /* 0x000fe20000100a00 */
[----:B------:R-:W-:-:S03]  /*28690*/  VIADD R65, R66, UR38 ;  /* 0x0000002642417c36 */ /* 0x000fc60008000000 */
        /* <DEDUP_REMOVED lines=24> */
[-C--:B------:R-:W-:Y:S02]  /*28820*/  LEA R236, P3, R0, R2.reuse, 0x1 ;  /* 0x0000000200ec7211 */ /* 0x080fe400078608ff */
[CC--:B0-----:R-:W-:Y:S02]  /*28830*/  LEA R58, P1, R80.reuse, R2.reuse, 0x1 ;  /* 0x00000002503a7211 */ /* 0x0c1fe400078208ff */
[C---:B-1----:R-:W-:Y:S02]  /*28840*/  LEA R52, P2, R79.reuse, R2, 0x1 ;  /* 0x000000024f347211 */ /* 0x042fe400078408ff */
[-C--:B------:R-:W-:Y:S02]  /*28850*/  LEA.HI.X.SX32 R59, R80, R3.reuse, 0x1, P1 ;  /* 0x00000003503b7211 */ /* 0x080fe400008f0eff */
[----:B------:R-:W-:Y:S01]  /*28860*/  LEA.HI.X.SX32 R53, R79, R3, 0x1, P2 ;  /* 0x000000034f357211 */ /* 0x000fe200010f0eff */
[----:B------:R-:W-:-:S02]  /*28870*/  VIADD R79, R77, UR45 ;  /* 0x0000002d4d4f7c36 */ /* 0x000fc40008000000 */
[----:B------:R0:W-:Y:S02]  /*28880*/  STL.64 [R1+0x48], R58 ;  /* 0x0000483a01007387 */ /* 0x0001e40000100a00 */
[----:B------:R-:W-:Y:S01]  /*28890*/  VIADD R83, R79, UR46 ;  /* 0x0000002e4f537c36 */ /* 0x000fe20008000000 */
[-C--:B------:R-:W-:Y:S01]  /*288a0*/  LEA.HI.X.SX32 R237, R0, R3.reuse, 0x1, P3 ;  /* 0x0000000300ed7211 */ /* 0x080fe200018f0eff */
[----:B------:R1:W-:Y:S02]  /*288b0*/  STL.64 [R1+0x40], R52 ;  /* 0x0000403401007387 */ /* 0x0003e40000100a00 */
[----:B------:R-:W-:Y:S01]  /*288c0*/  VIADD R0, R83, UR47 ;  /* 0x0000002f53007c36 */ /* 0x000fe20008000000 */
[-C--:B0-----:R-:W-:Y:S02]  /*288d0*/  LEA R58, P1, R82, R2.reuse, 0x1 ;  /* 0x00000002523a7211 */ /* 0x081fe400078208ff */
[----:B-1----:R-:W-:Y:S02]  /*288e0*/  LEA R52, P2, R6, R2, 0x1 ;  /* 0x0000000206347211 */ /* 0x002fe400078408ff */
[-C--:B------:R-:W-:Y:S01]  /*288f0*/  LEA.HI.X.SX32 R59, R82, R3.reuse, 0x1, P1 ;  /* 0x00000003523b7211 */ /* 0x080fe200008f0eff */
[----:B------:R-:W-:Y:S01]  /*28900*/  VIADD R85, R0, UR48 ;  /* 0x0000003000557c36 */ /* 0x000fe20008000000 */
[----:B------:R-:W-:-:S02]  /*28910*/  LEA.HI.X.SX32 R53, R6, R3, 0x1, P2 ;  /* 0x0000000306357211 */ /* 0x000fc400010f0eff */
[-C--:B------:R-:W-:Y:S01]  /*28920*/  LEA R244, P3, R5, R2.reuse, 0x1 ;  /* 0x0000000205f47211 */ /* 0x080fe200078608ff */
[----:B------:R-:W-:Y:S01]  /*28930*/  STL.64 [R1+0x30], R58 ;  /* 0x0000303a01007387 */ /* 0x000fe20000100a00 */
[----:B------:R-:W-:Y:S01]  /*28940*/  VIADD R6, R85, UR49 ;  /* 0x0000003155067c36 */ /* 0x000fe20008000000 */
[-C--:B------:R-:W-:Y:S02]  /*28950*/  LEA R246, P2, R64, R2.reuse, 0x1 ;  /* 0x0000000240f67211 */ /* 0x080fe400078408ff */
[----:B------:R0:W-:Y:S01]  /*28960*/  STL.64 [R1+0x28], R52 ;  /* 0x0000283401007387 */ /* 0x0001e20000100a00 */
[-C--:B------:R-:W-:Y:S01]  /*28970*/  LEA.HI.X.SX32 R245, R5, R3.reuse, 0x1, P3 ;  /* 0x0000000305f57211 */ /* 0x080fe200018f0eff */
[----:B------:R-:W-:Y:S01]  /*28980*/  VIADD R5, R6, UR50 ;  /* 0x0000003206057c36 */ /* 0x000fe20008000000 */
[-C--:B------:R-:W-:Y:S01]  /*28990*/  LEA.HI.X.SX32 R247, R64, R3.reuse, 0x1, P2 ;  /* 0x0000000340f77211 */ /* 0x080fe200010f0eff */
[----:B------:R-:W-:Y:S01]  /*289a0*/  IMAD.MOV.U32 R60, RZ, RZ, R240 ;  /* 0x000000ffff3c7224 */ /* 0x000fe200078e00f0 */
[-C--:B------:R-:W-:Y:S01]  /*289b0*/  LEA R240, P3, R4, R2.reuse, 0x1 ;  /* 0x0000000204f07211 */ /* 0x080fe200078608ff */
[----:B0-----:R-:W-:Y:S01]  /*289c0*/  IMAD.MOV.U32 R52, RZ, RZ, R238 ;  /* 0x000000ffff347224 */ /* 0x001fe200078e00ee */
[CC--:B------:R-:W-:Y:S01]  /*289d0*/  LEA R238, P1, R81.reuse, R2.reuse, 0x1 ;  /* 0x0000000251ee7211 */ /* 0x0c0fe200078208ff */
[----:B------:R-:W-:Y:S01]  /*289e0*/  IMAD.MOV.U32 R53, RZ, RZ, R239 ;  /* 0x000000ffff357224 */ /* 0x000fe200078e00ef */
[-C--:B------:R-:W-:Y:S01]  /*289f0*/  LEA R250, P2, R66, R2.reuse, 0x1 ;  /* 0x0000000242fa7211 */ /* 0x080fe200078408ff */
[----:B------:R-:W-:Y:S01]  /*28a00*/  IMAD.MOV.U32 R58, RZ, RZ, R242 ;  /* 0x000000ffff3a7224 */ /* 0x000fe200078e00f2 */
[-C--:B------:R-:W-:Y:S01]  /*28a10*/  LEA.HI.X.SX32 R239, R81, R3.reuse, 0x1, P1 ;  /* 0x0000000351ef7211 */ /* 0x080fe200008f0eff */
[----:B------:R-:W-:Y:S01]  /*28a20*/  VIADD R93, R5, UR51 ;  /* 0x00000033055d7c36 */ /* 0x000fe20008000000 */
[-C--:B------:R-:W-:Y:S01]  /*28a30*/  LEA R242, P1, R68, R2.reuse, 0x1 ;  /* 0x0000000244f27211 */ /* 0x080fe200078208ff */
[----:B------:R-:W-:Y:S01]  /*28a40*/  IMAD.MOV.U32 R61, RZ, RZ, R241 ;  /* 0x000000ffff3d7224 */ /* 0x000fe200078e00f1 */
[-C--:B------:R-:W-:Y:S01]  /*28a50*/  LEA.HI.X.SX32 R241, R4, R3.reuse, 0x1, P3 ;  /* 0x0000000304f17211 */ /* 0x080fe200018f0eff */
[----:B------:R-:W-:Y:S01]  /*28a60*/  IMAD.MOV.U32 R59, RZ, RZ, R243 ;  /* 0x000000ffff3b7224 */ /* 0x000fe200078e00f3 */
[----:B------:R-:W-:Y:S01]  /*28a70*/  LEA R64, P3, R65, R2, 0x1 ;  /* 0x0000000241407211 */ /* 0x000fe200078608ff */
[----:B------:R-:W-:Y:S01]  /*28a80*/  VIADD R90, R93, UR52 ;  /* 0x000000345d5a7c36 */ /* 0x000fe20008000000 */
[----:B------:R-:W-:-:S02]  /*28a90*/  LEA.HI.X.SX32 R243, R68, R3, 0x1, P1 ;  /* 0x0000000344f37211 */ /* 0x000fc400008f0eff */
[-C--:B------:R-:W-:Y:S02]  /*28aa0*/  LEA.HI.X.SX32 R251, R66, R3.reuse, 0x1, P2 ;  /* 0x0000000342fb7211 */ /* 0x080fe400010f0eff */
[-C--:B------:R-:W-:Y:S01]  /*28ab0*/  LEA R68, P2, R69, R2.reuse, 0x1 ;  /* 0x0000000245447211 */ /* 0x080fe200078408ff */
[----:B------:R-:W-:Y:S01]  /*28ac0*/  VIADD R4, R90, UR53 ;  /* 0x000000355a047c36 */ /* 0x000fe20008000000 */
[-C--:B------:R-:W-:Y:S02]  /*28ad0*/  LEA.HI.X.SX32 R65, R65, R3.reuse, 0x1, P3 ;  /* 0x0000000341417211 */ /* 0x080fe400018f0eff */
[-C--:B------:R-:W-:Y:S02]  /*28ae0*/  LEA R70, P3, R71, R2.reuse, 0x1 ;  /* 0x0000000247467211 */ /* 0x080fe400078608ff */
[-C--:B------:R-:W-:Y:S02]  /*28af0*/  LEA.HI.X.SX32 R69, R69, R3.reuse, 0x1, P2 ;  /* 0x0000000345457211 */ /* 0x080fe400010f0eff */
[----:B------:R-:W-:Y:S01]  /*28b00*/  LEA R74, P2, R75, R2, 0x1 ;  /* 0x000000024b4a7211 */ /* 0x000fe200078408ff */
[----:B------:R-:W-:Y:S01]  /*28b10*/  VIADD R99, R4, UR54 ;  /* 0x0000003604637c36 */ /* 0x000fe20008000000 */
[----:B------:R-:W-:-:S02]  /*28b20*/  LEA.HI.X.SX32 R71, R71, R3, 0x1, P3 ;  /* 0x0000000347477211 */ /* 0x000fc400018f0eff */
[-C--:B------:R-:W-:Y:S02]  /*28b30*/  LEA R76, P3, R77, R2.reuse, 0x1 ;  /* 0x000000024d4c7211 */ /* 0x080fe400078608ff */
[-C--:B------:R-:W-:Y:S02]  /*28b40*/  LEA.HI.X.SX32 R75, R75, R3.reuse, 0x1, P2 ;  /* 0x000000034b4b7211 */ /* 0x080fe400010f0eff */
[-C--:B------:R-:W-:Y:S01]  /*28b50*/  LEA R80, P2, R83, R2.reuse, 0x1 ;  /* 0x0000000253507211 */ /* 0x080fe200078408ff */
[----:B------:R-:W-:Y:S01]  /*28b60*/  VIADD R101, R99, UR58 ;  /* 0x0000003a63657c36 */ /* 0x000fe20008000000 */
[-C--:B------:R-:W-:Y:S02]  /*28b70*/  LEA R66, P1, R67, R2.reuse, 0x1 ;  /* 0x0000000243427211 */ /* 0x080fe400078208ff */
[----:B------:R-:W-:Y:S02]  /*28b80*/  LEA.HI.X.SX32 R77, R77, R3, 0x1, P3 ;  /* 0x000000034d4d7211 */ /* 0x000fe400018f0eff */
[----:B------:R-:W-:-:S02]  /*28b90*/  LEA R82, P3, R0, R2, 0x1 ;  /* 0x0000000200527211 */ /* 0x000fc400078608ff */
[-C--:B------:R-:W-:Y:S01]  /*28ba0*/  LEA.HI.X.SX32 R81, R83, R3.reuse, 0x1, P2 ;  /* 0x0000000353517211 */ /* 0x080fe200010f0eff */
[----:B------:R-:W-:Y:S01]  /*28bb0*/  VIADD R103, R101, UR57 ;  /* 0x0000003965677c36 */ /* 0x000fe20008000000 */
[-C--:B------:R-:W-:Y:S02]  /*28bc0*/  LEA R86, P2, R6, R2.reuse, 0x1 ;  /* 0x0000000206567211 */ /* 0x080fe400078408ff */
[-C--:B------:R-:W-:Y:S02]  /*28bd0*/  LEA.HI.X.SX32 R67, R67, R3.reuse, 0x1, P1 ;  /* 0x0000000343437211 */ /* 0x080fe400008f0eff */
[-C--:B------:R-:W-:Y:S02]  /*28be0*/  LEA R72, P1, R73, R2.reuse, 0x1 ;  /* 0x0000000249487211 */ /* 0x080fe400078208ff */
[----:B------:R-:W-:Y:S02]  /*28bf0*/  LEA.HI.X.SX32 R83, R0, R3, 0x1, P3 ;  /* 0x0000000300537211 */ /* 0x000fe400018f0eff */
[----:B------:R-:W-:-:S02]  /*28c00*/  LEA R88, P3, R5, R2, 0x1 ;  /* 0x0000000205587211 */ /* 0x000fc400078608ff */
[-C--:B------:R-:W-:Y:S01]  /*28c10*/  LEA.HI.X.SX32 R87, R6, R3.reuse, 0x1, P2 ;  /* 0x0000000306577211 */ /* 0x080fe200010f0eff */
[----:B------:R-:W-:Y:S01]  /*28c20*/  VIADD R6, R103, UR56 ;  /* 0x0000003867067c36 */ /* 0x000fe20008000000 */
[-C--:B------:R-:W-:Y:S02]  /*28c30*/  LEA.HI.X.SX32 R73, R73, R3.reuse, 0x1, P1 ;  /* 0x0000000349497211 */ /* 0x080fe400008f0eff */
[-C--:B------:R-:W-:Y:S02]  /*28c40*/  LEA R78, P1, R79, R2.reuse, 0x1 ;  /* 0x000000024f4e7211 */ /* 0x080fe400078208ff */
[-C--:B------:R-:W-:Y:S01]  /*28c50*/  LEA.HI.X.SX32 R89, R5, R3.reuse, 0x1, P3 ;  /* 0x0000000305597211 */ /* 0x080fe200018f0eff */
[----:B------:R-:W-:Y:S01]  /*28c60*/  VIADD R5, R6, UR60 ;  /* 0x0000003c06057c36 */ /* 0x000fe20008000000 */
[----:B------:R-:W-:Y:S02]  /*28c70*/  LEA.HI.X.SX32 R79, R79, R3, 0x1, P1 ;  /* 0x000000034f4f7211 */ /* 0x000fe400008f0eff */
[-C--:B------:R-:W-:Y:S01]  /*28c80*/  LEA R84, P1, R85, R2.reuse, 0x1 ;  /* 0x0000000255547211 */ /* 0x080fe200078208ff */
[----:B------:R-:W-:Y:S01]  /*28c90*/  VIADD R0, R5, UR59 ;  /* 0x0000003b05007c36 */ /* 0x000fe20008000000 */
[----:B------:R-:W-:-:S02]  /*28ca0*/  LEA R96, P3, R4, R2, 0x1 ;  /* 0x0000000204607211 */ /* 0x000fc400078608ff */
[-C--:B------:R-:W-:Y:S01]  /*28cb0*/  LEA.HI.X.SX32 R85, R85, R3.reuse, 0x1, P1 ;  /* 0x0000000355557211 */ /* 0x080fe200008f0eff */
[----:B------:R-:W-:Y:S01]  /*28cc0*/  VIADD R111, R0, UR55 ;  /* 0x00000037006f7c36 */ /* 0x000fe20008000000 */
[-C--:B------:R-:W-:Y:S02]  /*28cd0*/  LEA R92, P1, R93, R2.reuse, 0x1 ;  /* 0x000000025d5c7211 */ /* 0x080fe400078208ff */
[-C--:B------:R-:W-:Y:S02]  /*28ce0*/  LEA R94, P2, R90, R2.reuse, 0x1 ;  /* 0x000000025a5e7211 */ /* 0x080fe400078408ff */
[-C--:B------:R-:W-:Y:S02]  /*28cf0*/  LEA.HI.X.SX32 R97, R4, R3.reuse, 0x1, P3 ;  /* 0x0000000304617211 */ /* 0x080fe400018f0eff */
[----:B------:R-:W-:Y:S01]  /*28d00*/  LEA R102, P3, R103, R2, 0x1 ;  /* 0x0000000267667211 */ /* 0x000fe200078608ff */
[----:B------:R-:W-:Y:S01]  /*28d10*/  VIADD R249, R111, UR61 ;  /* 0x0000003d6ff97c36 */ /* 0x000fe20008000000 */
[----:B------:R-:W-:-:S02]  /*28d20*/  LEA.HI.X.SX32 R93, R93, R3, 0x1, P1 ;  /* 0x000000035d5d7211 */ /* 0x000fc400008f0eff */
[-C--:B------:R-:W-:Y:S02]  /*28d30*/  LEA.HI.X.SX32 R95, R90, R3.reuse, 0x1, P2 ;  /* 0x000000035a5f7211 */ /* 0x080fe400010f0eff */
[-C--:B------:R-:W-:Y:S02]  /*28d40*/  LEA R98, P1, R99, R2.reuse, 0x1 ;  /* 0x0000000263627211 */ /* 0x080fe400078208ff */
[-C--:B------:R-:W-:Y:S02]  /*28d50*/  LEA R100, P2, R101, R2.reuse, 0x1 ;  /* 0x0000000265647211 */ /* 0x080fe400078408ff */
[-C--:B------:R-:W-:Y:S01]  /*28d60*/  LEA.HI.X.SX32 R103, R103, R3.reuse, 0x1, P3 ;  /* 0x0000000367677211 */ /* 0x080fe200018f0eff */
[----:B------:R-:W-:Y:S01]  /*28d70*/  VIADD R90, R249, UR4 ;  /* 0x00000004f95a7c36 */ /* 0x000fe20008000000 */
[----:B------:R-:W-:Y:S01]  /*28d80*/  LEA R108, P3, R0, R2, 0x1 ;  /* 0x00000002006c7211 */ /* 0x000fe200078608ff */
[----:B------:R-:W-:Y:S01]  /*28d90*/  ULDC UR4, c[0x0][0x22c] ;  /* 0x00008b0000047ab9 */ /* 0x000fe20000000800 */
[----:B------:R-:W-:-:S02]  /*28da0*/  LEA.HI.X.SX32 R99, R99, R3, 0x1, P1 ;  /* 0x0000000363637211 */ /* 0x000fc400008f0eff */
[-C--:B------:R-:W-:Y:S02]  /*28db0*/  LEA.HI.X.SX32 R101, R101, R3.reuse, 0x1, P2 ;  /* 0x0000000365657211 */ /* 0x080fe400010f0eff */
[-C--:B------:R-:W-:Y:S02]  /*28dc0*/  LEA R104, P1, R6, R2.reuse, 0x1 ;  /* 0x0000000206687211 */ /* 0x080fe400078208ff */
[C---:B------:R-:W-:Y:S02]  /*28dd0*/  LEA R106, P2, R5.reuse, R2, 0x1 ;  /* 0x00000002056a7211 */ /* 0x040fe400078408ff */
[-C--:B------:R-:W-:Y:S01]  /*28de0*/  LEA.HI.X.SX32 R109, R0, R3.reuse, 0x1, P3 ;  /* 0x00000003006d7211 */ /* 0x080fe200018f0eff */
[----:B------:R-:W-:Y:S01]  /*28df0*/  VIADD R0, R90, UR5 ;  /* 0x000000055a007c36 */ /* 0x000fe20008000000 */
[-C--:B------:R-:W-:Y:S01]  /*28e00*/  LEA.HI.X.SX32 R105, R6, R3.reuse, 0x1, P1 ;  /* 0x0000000306697211 */ /* 0x080fe200008f0eff */
[----:B------:R-:W-:Y:S01]  /*28e10*/  ULDC UR5, c[0x0][0x22c] ;  /* 0x00008b0000057ab9 */ /* 0x000fe20000000800 */
[----:B------:R-:W-:-:S02]  /*28e20*/  LEA.HI.X.SX32 R107, R5, R3, 0x1, P2 ;  /* 0x00000003056b7211 */ /* 0x000fc400010f0eff */
[-C--:B------:R-:W-:Y:S02]  /*28e30*/  LEA R110, P1, R111, R2.reuse, 0x1 ;  /* 0x000000026f6e7211 */ /* 0x080fe400078208ff */
[-C--:B------:R-:W-:Y:S02]  /*28e40*/  LEA R248, P2, R249, R2.reuse, 0x1 ;  /* 0x00000002f9f87211 */ /* 0x080fe400078408ff */
[-C--:B------:R-:W-:Y:S02]  /*28e50*/  LEA R4, P3, R90, R2.reuse, 0x1 ;  /* 0x000000025a047211 */ /* 0x080fe400078608ff */
[----:B------:R-:W-:Y:S02]  /*28e60*/  LEA R2, P4, R0, R2, 0x1 ;  /* 0x0000000200027211 */ /* 0x000fe400078808ff */
[-C--:B------:R-:W-:Y:S02]  /*28e70*/  LEA.HI.X.SX32 R111, R111, R3.reuse, 0x1, P1 ;  /* 0x000000036f6f7211 */ /* 0x080fe400008f0eff */
[----:B------:R-:W-:-:S02]  /*28e80*/  LEA.HI.X.SX32 R249, R249, R3, 0x1, P2 ;  /* 0x00000003f9f97211 */ /* 0x000fc400010f0eff */
[-C--:B------:R-:W-:Y:S02]  /*28e90*/  LEA.HI.X.SX32 R5, R90, R3.reuse, 0x1, P3 ;  /* 0x000000035a057211 */ /* 0x080fe400018f0eff */
[----:B------:R-:W-:Y:S01]  /*28ea0*/  LEA.HI.X.SX32 R3, R0, R3, 0x1, P4 ;  /* 0x0000000300037211 */ /* 0x000fe200020f0eff */
[----:B------:R-:W-:-:S05]  /*28eb0*/  VIADD R0, R7, 0x77 ;  /* 0x0000007707007836 */ /* 0x000fca0000000000 */
[----:B------:R-:W-:Y:S01]  /*28ec0*/  ISETP.LT.AND P5, PT, R0, UR4, !P0 ;  /* 0x0000000400007c0c */ /* 0x000fe2000c7a1270 */
[----:B------:R-:W-:Y:S01]  /*28ed0*/  VIADD R0, R7, 0x78 ;  /* 0x0000007807007836 */ /* 0x000fe20000000000 */
[----:B------:R-:W-:-:S04]  /*28ee0*/  ULDC UR4, c[0x0][0x22c] ;  /* 0x00008b0000047ab9 */ /* 0x000fc80000000800 */
[----:B------:R-:W-:Y:S01]  /*28ef0*/  ISETP.LT.AND P1, PT, R0, UR4, !P0 ;  /* 0x0000000400007c0c */ /* 0x000fe2000c721270 */
[----:B------:R-:W-:Y:S01]  /*28f00*/  VIADD R0, R7, 0x79 ;  /* 0x0000007907007836 */ /* 0x000fe20000000000 */
[----:B------:R-:W-:Y:S01]  /*28f10*/  ULDC UR4, c[0x0][0x22c] ;  /* 0x00008b0000047ab9 */ /* 0x000fe20000000800 */
[----:B------:R-:W-:-:S03]  /*28f20*/  PRMT R91, R91, 0x7632, R91 ;  /* 0x000076325b5b7816 */ /* 0x000fc6000000005b */
[----:B------:R-:W-:Y:S02]  /*28f30*/  ISETP.LT.AND P2, PT, R0, UR4, !P0 ;  /* 0x0000000400007c0c */ /* 0x000fe4000c741270 */
[----:B------:R0:W-:Y:S01]  /*28f40*/  @P5 STG.E.U16 desc[UR30][R52.64], R91 ;  /* 0x0000005b34005986 */ /* 0x0001e2000c10151e */
[----:B------:R-:W-:Y:S01]  /*28f50*/  VIADD R0, R7, 0x7a ;  /* 0x0000007a07007836 */ /* 0x000fe20000000000 */
[----:B------:R-:W-:-:S03]  /*28f60*/  ULDC UR4, c[0x0][0x22c] ;  /* 0x00008b0000047ab9 */ /* 0x000fc60000000800 */
[----:B---3--:R1:W-:Y:S04]  /*28f70*/  @P1 STG.E.U16 desc[UR30][R60.64], R56 ;  /* 0x000000383c001986 */ /* 0x0083e8000c10151e */
[----:B0-----:R-:W2:Y:S04]  /*28f80*/  LDL.LU.64 R90, [R1+0xb80] ;  /* 0x000b8000015a7983 */ /* 0x001ea80000300a00 */
[----:B------:R-:W3:Y:S01]  /*28f90*/  LDL.LU.64 R52, [R1+0xb68] ;  /* 0x000b680001347983 */ /* 0x000ee20000300a00 */
[----:B-1----:R-:W-:-:S03]  /*28fa0*/  PRMT R56, R56, 0x7632, R56 ;  /* 0x0000763238387816 */ /* 0x002fc60000000038 */
[----:B------:R-:W4:Y:S04]  /*28fb0*/  LDL.LU.64 R60, [R1+0xb60] ;  /* 0x000b6000013c7983 */ /* 0x000f280000300a00 */
[----:B------:R0:W-:Y:S04]  /*28fc0*/  @P2 STG.E.U16 desc[UR30][R58.64], R56 ;  /* 0x000000383a002986 */ /* 0x0001e8000c10151e */
[----:B0-----:R-:W3:Y:S01]  /*28fd0*/  LDL.LU.64 R58, [R1+0xf08] ;  /* 0x000f0800013a7983 */ /* 0x001ee20000300a00 */
[----:B------:R-:W-:Y:S01]  /*28fe0*/  ISETP.LT.AND P3, PT, R0, UR4, !P0 ;  /* 0x0000000400007c0c */ /* 0x000fe2000c761270 */
[----:B------:R-:W-:Y:S01]  /*28ff0*/  VIADD R0, R7, 0x7b ;  /* 0x0000007b07007836 */ /* 0x000fe20000000000 */
[----:B------:R-:W-:-:S04]  /*29000*/  ULDC UR4, c[0x0][0x22c] ;  /* 0x00008b0000047ab9 */ /* 0x000fc80000000800 */
[----:B------:R-:W-:-:S07]  /*29010*/  ISETP.LT.AND P4, PT, R0, UR4, !P0 ;  /* 0x0000000400007c0c */ /* 0x000fce000c781270 */
[----:B--2---:R0:W-:Y:S01]  /*29020*/  @P3 STG.E.U16 desc[UR30][R90.64], R57 ;  /* 0x000000395a003986 */ /* 0x0041e2000c10151e */
[----:B------:R-:W-:Y:S01]  /*29030*/  VIADD R0, R7, 0x7c ;  /* 0x0000007c07007836 */ /* 0x000fe20000000000 */
[----:B------:R-:W-:Y:S01]  /*29040*/  ULDC UR4, c[0x0][0x22c] ;  /* 0x00008b0000047ab9 */ /* 0x000fe20000000800 */
[----:B0-----:R-:W-:Y:S01]  /*29050*/  PRMT R57, R57, 0x7632, R57 ;  /* 0x0000763239397816 */ /* 0x001fe20000000039 */
[----:B------:R-:W2:Y:S04]  /*29060*/  LDL.LU.64 R90, [R1+0xb48] ;  /* 0x000b4800015a7983 */ /* 0x000ea80000300a00 */
[----:B---3--:R0:W-:Y:S04]  /*29070*/  @P4 STG.E.U16 desc[UR30][R58.64], R57 ;  /* 0x000000393a004986 */ /* 0x0081e8000c10151e */
[----:B0-----:R-:W3:Y:S04]  /*29080*/  LDL.LU.64 R58, [R1+0xf00] ;  /* 0x000f0000013a7983 */ /* 0x001ee80000300a00 */
[----:B------:R-:W3:Y:S01]  /*29090*/  LDL.LU.64 R56, [R1+0xb70] ;  /* 0x000b700001387983 */ /* 0x000ee20000300a00 */
[----:B------:R-:W-:Y:S01]  /*290a0*/  ISETP.LT.AND P5, PT, R0, UR4, !P0 ;  /* 0x0000000400007c0c */ /* 0x000fe2000c7a1270 */
[C---:B------:R-:W-:Y:S01]  /*290b0*/  VIADD R6, R7.reuse, 0x7d ;  /* 0x0000007d07067836 */ /* 0x040fe20000000000 */
[----:B------:R-:W-:Y:S01]  /*290c0*/  ULDC UR4, c[0x0][0x22c] ;  /* 0x00008b0000047ab9 */ /* 0x000fe20000000800 */
[----:B------:R-:W-:-:S03]  /*290d0*/  VIADD R0, R7, 0x7e ;  /* 0x0000007e07007836 */ /* 0x000fc60000000000 */
[----:B------:R-:W-:Y:S01]  /*290e0*/  ISETP.LT.AND P6, PT, R6, UR5, !P0 ;  /* 0x0000000506007c0c */ /* 0x000fe2000c7c1270 */
[----:B------:R-:W-:Y:S01]  /*290f0*/  ULDC UR5, c[0x0][0x22c] ;  /* 0x00008b0000057ab9 */ /* 0x000fe20000000800 */
[----:B------:R-:W-:Y:S01]  /*29100*/  ISETP.LT.AND P1, PT, R0, UR4, !P0 ;  /* 0x0000000400007c0c */ /* 0x000fe2000c721270 */
[----:B------:R-:W-:Y:S01]  /*29110*/  VIADD R0, R7, 0x7f ;  /* 0x0000007f07007836 */ /* 0x000fe20000000000 */
[----:B------:R-:W-:-:S03]  /*29120*/  ULDC UR4, c[0x0][0x22c] ;  /* 0x00008b0000047ab9 */ /* 0x000fc60000000800 */
[----:B---3--:R0:W-:Y:S02]  /*29130*/  @P5 STG.E.U16 desc[UR30][R56.64], R58 ;  /* 0x0000003a38005986 */ /* 0x0081e4000c10151e */
[----:B0-----:R-:W-:Y:S02]  /*29140*/  PRMT R58, R58, 0x7632, R58 ;  /* 0x000076323a3a7816 */ /* 0x001fe4000000003a */
[----:B------:R-:W3:Y:S04]  /*29150*/  LDL.LU.64 R56, [R1+0xb38] ;  /* 0x000b380001387983 */ /* 0x000ee80000300a00 */
[----:B------:R0:W-:Y:S04]  /*29160*/  @P6 STG.E.U16 desc[UR30][R52.64], R58 ;  /* 0x0000003a34006986 */ /* 0x0001e8000c10151e */
[----:B----4-:R1:W-:Y:S04]  /*29170*/  @P1 STG.E.U16 desc[UR30][R60.64], R59 ;  /* 0x0000003b3c001986 */ /* 0x0103e8000c10151e */
[----:B0-----:R-:W4:Y:S04]  /*29180*/  LDL.LU.64 R52, [R1+0xb28] ;  /* 0x000b280001347983 */ /* 0x001f280000300a00 */
[----:B-1----:R-:W2:Y:S01]  /*29190*/  LDL.LU.64 R60, [R1+0xef8] ;  /* 0x000ef800013c7983 */ /* 0x002ea20000300a00 */
[----:B------:R-:W-:-:S02]  /*291a0*/  ISETP.LT.AND P2, PT, R0, UR4, !P0 ;  /* 0x0000000400007c0c */ /* 0x000fc4000c741270 */
[----:B------:R-:W-:Y:S01]  /*291b0*/  PRMT R6, R59, 0x7632, R6 ;  /* 0x000076323b067816 */ /* 0x000fe20000000006 */
[----:B------:R-:W-:Y:S01]  /*291c0*/  VIADD R0, R7, 0x80 ;  /* 0x0000008007007836 */ /* 0x000fe20000000000 */
[----:B------:R-:W3:Y:S01]  /*291d0*/  LDL.LU.64 R58, [R1+0xb50] ;  /* 0x000b5000013a7983 */ /* 0x000ee20000300a00 */
[----:B------:R-:W-:-:S03]  /*291e0*/  ULDC UR4, c[0x0][0x22c] ;  /* 0x00008b0000047ab9 */ /* 0x000fc60000000800 */
[----:B------:R-:W-:Y:S01]  /*291f0*/  ISETP.LT.AND P3, PT, R0, UR4, !P0 ;  /* 0x0000000400007c0c */ /* 0x000fe2000c761270 */
[----:B------:R-:W-:Y:S01]  /*29200*/  VIADD R0, R7, 0x81 ;  /* 0x0000008107007836 */ /* 0x000fe20000000000 */
[----:B------:R-:W-:-:S03]  /*29210*/  ULDC UR4, c[0x0][0x22c] ;  /* 0x00008b0000047ab9 */ /* 0x000fc60000000800 */
[----:B--2---:R0:W-:Y:S04]  /*29220*/  @P2 STG.E.U16 desc[UR30][R60.64], R6 ;  /* 0x000000063c002986 */ /* 0x0041e8000c10151e */
[----:B0-----:R-:W3:Y:S01]  /*29230*/  LDL.LU.64 R60, [R1+0xef0] ;  /* 0x000ef000013c7983 */ /* 0x001ee20000300a00 */
[----:B------:R-:W-:Y:S01]  /*29240*/  ISETP.LT.AND P4, PT, R0, UR4, !P0 ;  /* 0x0000000400007c0c */ /* 0x000fe2000c781270 */
[----:B------:R-:W-:Y:S01]  /*29250*/  VIADD R0, R7, 0x82 ;  /* 0x0000008207007836 */ /* 0x000fe20000000000 */
[----:B------:R-:W-:-:S04]  /*29260*/  ULDC UR4, c[0x0][0x22c] ;  /* 0x00008b0000047ab9 */ /* 0x000fc80000000800 */
[----:B------:R-:W-:Y:S01]  /*29270*/  ISETP.LT.AND P5, PT, R0, UR4, !P0 ;  /* 0x0000000400007c0c */ /* 0x000fe2000c7a1270 */
[C---:B------:R-:W-:Y:S01]  /*29280*/  VIADD R0, R7.reuse, 0x83 ;  /* 0x0000008307007836 */ /* 0x040fe20000000000 */
[----:B------:R-:W-:Y:S01]  /*29290*/  ULDC UR4, c[0x0][0x22c] ;  /* 0x00008b0000047ab9 */ /* 0x000fe20000000800 */
[----:B---3--:R0:W-:Y:S02]  /*292a0*/  @P3 STG.E.U16 desc[UR30][R58.64], R60 ;  /* 0x0000003c3a003986 */ /* 0x0081e4000c10151e */
[----:B0-----:R-:W-:Y:S02]  /*292b0*/  PRMT R60, R60, 0x7632, R60 ;  /* 0x000076323c3c7816 */ /* 0x001fe4000000003c */
[----:B------:R-:W2:Y:S04]  /*292c0*/  LDL.LU.64 R58, [R1+0xb18] ;  /* 0x000b1800013a7983 */ /* 0x000ea80000300a00 */
[----:B------:R-:W-:Y:S04]  /*292d0*/  @P4 STG.E.U16 desc[UR30][R90.64], R60 ;  /* 0x0000003c5a004986 */ /* 0x000fe8000c10151e */
[----:B------:R0:W-:Y:S04]  /*292e0*/  @P5 STG.E.U16 desc[UR30][R62.64], R61 ;  /* 0x0000003d3e005986 */ /* 0x0001e8000c10151e */
[----:B0-----:R-:W4:Y:S01]  /*292f0*/  LDL.LU.64 R62, [R1+0xee8] ;  /* 0x000ee800013e7983 */ /* 0x001f220000300a00 */
[----:B------:R-:W-:Y:S01]  /*29300*/  ISETP.LT.AND P6, PT, R0, UR4, !P0 ;  /* 0x0000000400007c0c */ /* 0x000fe2000c7c1270 */
[----:B------:R-:W-:Y:S01]  /*29310*/  VIADD R0, R7, 0x84 ;  /* 0x0000008407007836 */ /* 0x000fe20000000000 */
[----:B------:R-:W-:Y:S01]  /*29320*/  ULDC UR4, c[0x0][0x22c] ;  /* 0x00008b0000047ab9 */ /* 0x000fe20000000800 */
[----:B------:R-:W-:Y:S01]  /*29330*/  PRMT R61, R61, 0x7632, R61 ;  /* 0x000076323d3d7816 */ /* 0x000fe2000000003d */
[----:B------:R-:W3:Y:S02]  /*29340*/  LDL.LU.64 R90, [R1+0xb00] ;  /* 0x000b0000015a7983 */ /* 0x000ee40000300a00 */
[----:B------:R-:W-:-:S07]  /*29350*/  ISETP.LT.AND P1, PT, R0, UR4, !P0 ;  /* 0x0000000400007c0c */ /* 0x000fce000c721270 */
[----:B------:R0:W-:Y:S01]  /*29360*/  @P6 STG.E.U16 desc[UR30][R56.64], R61 ;  /* 0x0000003d38006986 */ /* 0x0001e2000c10151e */
[C---:B------:R-:W-:Y:S01]  /*29370*/  VIADD R0, R7.reuse, 0x85 ;  /* 0x0000008507007836 */ /* 0x040fe20000000000 */
[----:B------:R-:W-:Y:S02]  /*29380*/  ULDC UR4, c[0x0][0x22c] ;  /* 0x00008b0000047ab9 */ /* 0x000fe40000000800 */
[----:B0-----:R-:W2:Y:S04]  /*29390*/  LDL.LU.64 R60, [R1+0xb20] ;  /* 0x000b2000013c7983 */ /* 0x001ea80000300a00 */
[----:B------:R-:W3:Y:S04]  /*293a0*/  LDL.LU.64 R56, [R1+0xaf8] ;  /* 0x000af80001387983 */ /* 0x000ee80000300a00 */
[----:B----4-:R0:W-:Y:S04]  /*293b0*/  @P1 STG.E.U16 desc[UR30][R52.64], R62 ;  /* 0x0000003e34001986 */ /* 0x0101e8000c10151e */
[----:B0-----:R-:W4:Y:S01]  /*293c0*/  LDL.LU.64 R52, [R1+0xee0] ;  /* 0x000ee00001347983 */ /* 0x001f220000300a00 */
[----:B------:R-:W-:Y:S01]  /*293d0*/  ISETP.LT.AND P2, PT, R0, UR4, !P0 ;  /* 0x0000000400007c0c */ /* 0x000fe2000c741270 */
[----:B------:R-:W-:Y:S01]  /*293e0*/  VIADD R0, R7, 0x86 ;  /* 0x0000008607007836 */ /* 0x000fe20000000000 */
[----:B------:R-:W-:-:S04]  /*293f0*/  ULDC UR4, c[0x0][0x22c] ;  /* 0x00008b0000047ab9 */ /* 0x000fc80000000800 */
[----:B------:R-:W-:Y:S01]  /*29400*/  ISETP.LT.AND P3, PT, R0, UR4, !P0 ;  /* 0x0000000400007c0c */ /* 0x000fe2000c761270 */
[----:B------:R-:W-:Y:S01]  /*29410*/  VIADD R0, R7, 0x87 ;  /* 0x0000008707007836 */ /* 0x000fe20000000000 */
[----:B------:R-:W-:-:S04]  /*29420*/  ULDC UR4, c[0x0][0x22c] ;  /* 0x00008b0000047ab9 */ /* 0x000fc80000000800 */
[----:B------:R-:W-:Y:S02]  /*29430*/  ISETP.LT.AND P4, PT, R0, UR4, !P0 ;  /* 0x0000000400007c0c */ /* 0x000fe4000c781270 */
[----:B------:R-:W-:Y:S02]  /*29440*/  PRMT R62, R62, 0x7632, R62 ;  /* 0x000076323e3e7816 */ /* 0x000fe4000000003e */
[----:B------:R-:W-:Y:S01]  /*29450*/  PRMT R6, R63, 0x7632, R6 ;  /* 0x000076323f067816 */ /* 0x000fe20000000006 */
[C---:B------:R-:W-:Y:S01]  /*29460*/  VIADD R0, R7.reuse, 0x88 ;  /* 0x0000008807007836 */ /* 0x040fe20000000000 */
[----:B------:R-:W-:Y:S01]  /*29470*/  ULDC UR4, c[0x0][0x22c] ;  /* 0x00008b0000047ab9 */ /* 0x000fe20000000800 */
[----:B--2---:R0:W-:Y:S04]  /*29480*/  @P2 STG.E.U16 desc[UR30][R60.64], R62 ;  /* 0x0000003e3c002986 */ /* 0x0041e8000c10151e */
[----:B------:R1:W-:Y:S04]  /*29490*/  @P3 STG.E.U16 desc[UR30][R58.64], R63 ;  /* 0x0000003f3a003986 */ /* 0x0003e8000c10151e */
[----:B0-----:R-:W2:Y:S04]  /*294a0*/  LDL.LU.64 R60, [R1+0xae8] ;  /* 0x000ae800013c7983 */ /* 0x001ea80000300a00 */
[----:B-1----:R-:W3:Y:S04]  /*294b0*/  LDL.LU.64 R62, [R1+0xb08] ;  /* 0x000b0800013e7983 */ /* 0x002ee80000300a00 */
[----:B------:R-:W2:Y:S04]  /*294c0*/  LDL.LU.64 R58, [R1+0xae0] ;  /* 0x000ae000013a7983 */ /* 0x000ea80000300a00 */
[----:B----4-:R0:W-:Y:S04]  /*294d0*/  @P4 STG.E.U16 desc[UR30][R52.64], R6 ;  /* 0x0000000634004986 */ /* 0x0101e8000c10151e */
[----:B0-----:R-:W3:Y:S01]  /*294e0*/  LDL.LU.64 R52, [R1+0xed8] ;  /* 0x000ed80001347983 */ /* 0x001ee20000300a00 */
[----:B------:R-:W-:Y:S01]  /*294f0*/  ISETP.LT.AND P5, PT, R0, UR4, !P0 ;  /* 0x0000000400007c0c */ /* 0x000fe2000c7a1270 */
[----:B------:R-:W-:Y:S01]  /*29500*/  VIADD R0, R7, 0x89 ;  /* 0x0000008907007836 */ /* 0x000fe20000000000 */
[----:B------:R-:W-:-:S04]  /*29510*/  ULDC UR4, c[0x0][0x22c] ;  /* 0x00008b0000047ab9 */ /* 0x000fc80000000800 */
[----:B------:R-:W-:Y:S01]  /*29520*/  ISETP.LT.AND P6, PT, R0, UR4, !P0 ;  /* 0x0000000400007c0c */ /* 0x000fe2000c7c1270 */
[----:B------:R-:W-:Y:S01]  /*29530*/  VIADD R0, R7, 0x8a ;  /* 0x0000008a07007836 */ /* 0x000fe20000000000 */
[----:B------:R-:W-:-:S04]  /*29540*/  ULDC UR4, c[0x0][0x22c] ;  /* 0x00008b0000047ab9 */ /* 0x000fc80000000800 */
[----:B------:R-:W-:Y:S01]  /*29550*/  ISETP.LT.AND P1, PT, R0, UR4, !P0 ;  /* 0x0000000400007c0c */ /* 0x000fe2000c721270 */
[----:B------:R-:W-:Y:S01]  /*29560*/  VIADD R0, R7, 0x8b ;  /* 0x0000008b07007836 */ /* 0x000fe20000000000 */
[----:B------:R-:W-:-:S04]  /*29570*/  ULDC UR4, c[0x0][0x22c] ;  /* 0x00008b0000047ab9 */ /* 0x000fc80000000800 */
[----:B------:R-:W-:Y:S01]  /*29580*/  ISETP.LT.AND P2, PT, R0, UR4, !P0 ;  /* 0x0000000400007c0c */ /* 0x000fe2000c741270 */
[----:B---3--:R0:W-:Y:S01]  /*29590*/  @P5 STG.E.U16 desc[UR30][R62.64], R52 ;  /* 0x000000343e005986 */ /* 0x0081e2000c10151e */
[----:B------:R-:W-:Y:S01]  /*295a0*/  VIADD R0, R7, 0x8c ;  /* 0x0000008c07007836 */ /* 0x000fe20000000000 */
[----:B------:R-:W-:Y:S01]  /*295b0*/  ULDC UR4, c[0x0][0x22c] ;  /* 0x00008b0000047ab9 */ /* 0x000fe20000000800 */
[----:B0-----:R-:W-:-:S05]  /*295c0*/  PRMT R52, R52, 0x7632, R52 ;  /* 0x0000763234347816 */ /* 0x001fca0000000034 */
[----:B------:R0:W-:Y:S04]  /*295d0*/  @P6 STG.E.U16 desc[UR30][R90.64], R52 ;  /* 0x000000345a006986 */ /* 0x0001e8000c10151e */
[----:B------:R1:W-:Y:S04]  /*295e0*/  @P1 STG.E.U16 desc[UR30][R56.64], R53 ;  /* 0x0000003538001986 */ /* 0x0003e8000c10151e */
[----:B0-----:R-:W3:Y:S01]  /*295f0*/  LDL.LU.64 R90, [R1+0xad0] ;  /* 0x000ad000015a7983 */ /* 0x001ee20000300a00 */
[----:B-1----:R-:W-:-:S03]  /*29600*/  PRMT R53, R53, 0x7632, R53 ;  /* 0x0000763235357816 */ /* 0x002fc60000000035 */
[----:B------:R-:W4:Y:S04]  /*29610*/  LDL.LU.64 R62, [R1+0xac0] ;  /* 0x000ac000013e7983 */ /* 0x000f280000300a00 */
[----:B------:R-:W4:Y:S04]  /*29620*/  LDL.LU.64 R56, [R1+0xab8] ;  /* 0x000ab80001387983 */ /* 0x000f280000300a00 */
[----:B------:R0:W-:Y:S04]  /*29630*/  @P2 STG.E.U16 desc[UR30][R54.64], R53 ;  /* 0x0000003536002986 */ /* 0x0001e8000c10151e */
[----:B0-----:R-:W2:Y:S01]  /*29640*/  LDL.LU.64 R54, [R1+0xed0] ;  /* 0x000ed00001367983 */ /* 0x001ea20000300a00 */
[----:B------:R-:W-:Y:S01]  /*29650*/  ISETP.LT.AND P3, PT, R0, UR4, !P0 ;  /* 0x0000000400007c0c */ /* 0x000fe2000c761270 */
[----:B------:R-:W-:Y:S01]  /*29660*/  VIADD R0, R7, 0x8d ;  /* 0x0000008d07007836 */ /* 0x000fe20000000000 */
[----:B------:R-:W-:-:S04]  /*29670*/  ULDC UR4, c[0x0][0x22c] ;  /* 0x00008b0000047ab9 */ /* 0x000fc80000000800 */
[----:B------:R-:W-:Y:S01]  /*29680*/  ISETP.LT.AND P4, PT, R0, UR4, !P0 ;  /* 0x0000000400007c0c */ /* 0x000fe2000c781270 */
[----:B------:R-:W-:Y:S01]  /*29690*/  VIADD R0, R7, 0x8e ;  /* 0x0000008e07007836 */ /* 0x000fe20000000000 */
[----:B------:R-:W-:-:S04]  /*296a0*/  ULDC UR4, c[0x0][0x22c] ;  /* 0x00008b0000047ab9 */ /* 0x000fc80000000800 */
[----:B------:R-:W-:Y:S01]  /*296b0*/  ISETP.LT.AND P5, PT, R0, UR4, !P0 ;  /* 0x0000000400007c0c */ /* 0x000fe2000c7a1270 */
[C---:B------:R-:W-:Y:S01]  /*296c0*/  VIADD R0, R7.reuse, 0x8f ;  /* 0x0000008f07007836 */ /* 0x040fe20000000000 */
[----:B------:R-:W-:Y:S01]  /*296d0*/  ULDC UR4, c[0x0][0x22c] ;  /* 0x00008b0000047ab9 */ /* 0x000fe20000000800 */
[----:B--2---:R0:W-:Y:S02]  /*296e0*/  @P3 STG.E.U16 desc[UR30][R60.64], R54 ;  /* 0x000000363c003986 */ /* 0x0041e4000c10151e */
[----:B0-----:R-:W-:Y:S02]  /*296f0*/  PRMT R54, R54, 0x7632, R54 ;  /* 0x0000763236367816 */ /* 0x001fe40000000036 */
[----:B------:R-:W2:Y:S04]  /*29700*/  LDL.LU.64 R60, [R1+0xaa8] ;  /* 0x000aa800013c7983 */ /* 0x000ea80000300a00 */
[----:B------:R0:W-:Y:S04]  /*29710*/  @P4 STG.E.U16 desc[UR30][R58.64], R54 ;  /* 0x000000363a004986 */ /* 0x0001e8000c10151e */
[----:B------:R1:W-:Y:S04]  /*29720*/  @P5 STG.E.U16 desc[UR30][R48.64], R55 ;  /* 0x0000003730005986 */ /* 0x0003e8000c10151e */
[----:B0-----:R-:W2:Y:S04]  /*29730*/  LDL.LU.64 R58, [R1+0xaa0] ;  /* 0x000aa000013a7983 */ /* 0x001ea80000300a00 */
[----:B-1----:R-:W4:Y:S01]  /*29740*/  LDL.LU.64 R48, [R1+0xec8] ;  /* 0x000ec80001307983 */ /* 0x002f220000300a00 */
        /* <DEDUP_REMOVED lines=11> */
[----:B---3--:R0:W-:Y:S01]  /*29800*/  @P6 STG.E.U16 desc[UR30][R90.64], R6 ;  /* 0x000000065a006986 */ /* 0x0081e2000c10151e */
[----:B------:R-:W-:Y:S01]  /*29810*/  VIADD R0, R7, 0x93 ;  /* 0x0000009307007836 */ /* 0x000fe20000000000 */
[----:B------:R-:W-:Y:S02]  /*29820*/  ULDC UR4, c[0x0][0x22c] ;  /* 0x00008b0000047ab9 */ /* 0x000fe40000000800 */
[----:B0-----:R-:W3:Y:S04]  /*29830*/  LDL.LU.64 R90, [R1+0xa98] ;  /* 0x000a9800015a7983 */ /* 0x001ee80000300a00 */
[----:B----4-:R0:W-:Y:S02]  /*29840*/  @P1 STG.E.U16 desc[UR30][R62.64], R48 ;  /* 0x000000303e001986 */ /* 0x0101e4000c10151e */
[----:B0-----:R-:W-:-:S02]  /*29850*/  PRMT R48, R48, 0x7632, R48 ;  /* 0x0000763230307816 */ /* 0x001fc40000000030 */
[----:B------:R-:W4:Y:S04]  /*29860*/  LDL.LU.64 R62, [R1+0xa88] ;  /* 0x000a8800013e7983 */ /* 0x000f280000300a00 */
[----:B------:R0:W-:Y:S04]  /*29870*/  @P2 STG.E.U16 desc[UR30][R56.64], R48 ;  /* 0x0000003038002986 */ /* 0x0001e8000c10151e */
[----:B------:R1:W-:Y:S04]  /*29880*/  @P3 STG.E.U16 desc[UR30][R50.64], R49 ;  /* 0x0000003132003986 */ /* 0x0003e8000c10151e */
[----:B0-----:R-:W4:Y:S04]  /*29890*/  LDL.LU.64 R56, [R1+0xa78] ;  /* 0x000a780001387983 */ /* 0x001f280000300a00 */
[----:B-1----:R-:W3:Y:S01]  /*298a0*/  LDL.LU.64 R50, [R1+0xec0] ;  /* 0x000ec00001327983 */ /* 0x002ee20000300a00 */
        /* <DEDUP_REMOVED lines=11> */
[----:B--2---:R0:W-:Y:S01]  /*29960*/  @P4 STG.E.U16 desc[UR30][R60.64], R49 ;  /* 0x000000313c004986 */ /* 0x0041e2000c10151e */
[----:B------:R-:W-:Y:S01]  /*29970*/  VIADD R0, R7, 0x97 ;  /* 0x0000009707007836 */ /* 0x000fe20000000000 */
[----:B------:R-:W-:Y:S02]  /*29980*/  ULDC UR4, c[0x0][0x22c] ;  /* 0x00008b0000047ab9 */ /* 0x000fe40000000800 */
[----:B0-----:R-:W2:Y:S04]  /*29990*/  LDL.LU.64 R60, [R1+0xa68] ;  /* 0x000a6800013c7983 */ /* 0x001ea80000300a00 */
[----:B---3--:R0:W-:Y:S02]  /*299a0*/  @P5 STG.E.U16 desc[UR30][R58.64], R50 ;  /* 0x000000323a005986 */ /* 0x0081e4000c10151e */
[----:B0-----:R-:W-:-:S02]  /*299b0*/  PRMT R50, R50, 0x7632, R50 ;  /* 0x0000763232327816 */ /* 0x001fc40000000032 */
[----:B------:R-:W3:Y:S04]  /*299c0*/  LDL.LU.64 R58, [R1+0xa60] ;  /* 0x000a6000013a7983 */ /* 0x000ee80000300a00 */
[----:B------:R0:W-:Y:S04]  /*299d0*/  @P6 STG.E.U16 desc[UR30][R90.64], R50 ;  /* 0x000000325a006986 */ /* 0x0001e8000c10151e */
[----:B------:R1:W-:Y:S04]  /*299e0*/  @P1 STG.E.U16 desc[UR30][R44.64], R51 ;  /* 0x000000332c001986 */ /* 0x0003e8000c10151e */
[----:B0-----:R-:W3:Y:S04]  /*299f0*/  LDL.LU.64 R90, [R1+0xa58] ;  /* 0x000a5800015a7983 */ /* 0x001ee80000300a00 */
[----:B-1----:R-:W2:Y:S01]  /*29a00*/  LDL.LU.64 R44, [R1+0xeb8] ;  /* 0x000eb800012c7983 */ /* 0x002ea20000300a00 */
        /* <DEDUP_REMOVED lines=8> */
[----:B----4-:R-:W-:Y:S01]  /*29a90*/  @P2 STG.E.U16 desc[UR30][R62.64], R6 ;  /* 0x000000063e002986 */ /* 0x010fe2000c10151e */
[----:B------:R-:W-:Y:S01]  /*29aa0*/  VIADD R0, R7, 0x9a ;  /* 0x0000009a07007836 */ /* 0x000fe20000000000 */
[----:B------:R-:W-:-:S03]  /*29ab0*/  ULDC UR4, c[0x0][0x22c] ;  /* 0x00008b0000047ab9 */ /* 0x000fc60000000800 */
[----:B--2---:R0:W-:Y:S02]  /*29ac0*/  @P3 STG.E.U16 desc[UR30][R56.64], R44 ;  /* 0x0000002c38003986 */ /* 0x0041e4000c10151e */
[----:B0-----:R-:W-:-:S05]  /*29ad0*/  PRMT R44, R44, 0x7632, R44 ;  /* 0x000076322c2c7816 */ /* 0x001fca000000002c */
[----:B------:R0:W-:Y:S04]  /*29ae0*/  @P4 STG.E.U16 desc[UR30][R46.64], R44 ;  /* 0x0000002c2e004986 */ /* 0x0001e8000c10151e */
[----:B0-----:R-:W2:Y:S01]  /*29af0*/  LDL.LU.64 R46, [R1+0xeb0] ;  /* 0x000eb000012e7983 */ /* 0x001ea20000300a00 */
[----:B------:R-:W-:Y:S01]  /*29b00*/  ISETP.LT.AND P5, PT, R0, UR4, !P0 ;  /* 0x0000000400007c0c */ /* 0x000fe2000c7a1270 */
[C---:B------:R-:W-:Y:S01]  /*29b10*/  VIADD R0, R7.reuse, 0x9b ;  /* 0x0000009b07007836 */ /* 0x040fe20000000000 */
[----:B------:R-:W-:Y:S01]  /*29b20*/  ULDC UR4, c[0x0][0x22c] ;  /* 0x00008b0000047ab9 */ /* 0x000fe20000000800 */
[----:B------:R-:W4:Y:S03]  /*29b30*/  LDL.LU.64 R62, [R1+0xa40] ;  /* 0x000a4000013e7983 */ /* 0x000f260000300a00 */
[----:B------:R-:W-:Y:S01]  /*29b40*/  ISETP.LT.AND P6, PT, R0, UR4, !P0 ;  /* 0x0000000400007c0c */ /* 0x000fe2000c7c1270 */
[C---:B------:R-:W-:Y:S01]  /*29b50*/  VIADD R0, R7.reuse, 0x9c ;  /* 0x0000009c07007836 */ /* 0x040fe20000000000 */
[----:B------:R-:W-:Y:S01]  /*29b60*/  ULDC UR4, c[0x0][0x22c] ;  /* 0x00008b0000047ab9 */ /* 0x000fe20000000800 */
[----:B------:R-:W4:Y:S03]  /*29b70*/  LDL.LU.64 R56, [R1+0xa38] ;  /* 0x000a380001387983 */ /* 0x000f260000300a00 */
[----:B------:R-:W-:Y:S01]  /*29b80*/  ISETP.LT.AND P1, PT, R0, UR4, !P0 ;  /* 0x0000000400007c0c */ /* 0x000fe2000c721270 */
[----:B------:R-:W-:Y:S01]  /*29b90*/  VIADD R0, R7, 0x9d ;  /* 0x0000009d07007836 */ /* 0x000fe20000000000 */
[----:B------:R-:W-:Y:S01]  /*29ba0*/  ULDC UR4, c[0x0][0x22c] ;  /* 0x00008b0000047ab9 */ /* 0x000fe20000000800 */
[----:B------:R0:W-:Y:S03]  /*29bb0*/  @P5 STG.E.U16 desc[UR30][R60.64], R45 ;  /* 0x0000002d3c005986 */ /* 0x0001e6000c10151e */
[----:B------:R-:W-:-:S02]  /*29bc0*/  ISETP.LT.AND P2, PT, R0, UR4, !P0 ;  /* 0x0000000400007c0c */ /* 0x000fc4000c741270 */
[----:B0-----:R-:W-:Y:S01]  /*29bd0*/  PRMT R45, R45, 0x7632, R45 ;  /* 0x000076322d2d7816 */ /* 0x001fe2000000002d */
[----:B------:R-:W-:Y:S01]  /*29be0*/  VIADD R0, R7, 0x9e ;  /* 0x0000009e07007836 */ /* 0x000fe20000000000 */
[----:B------:R-:W-:-:S03]  /*29bf0*/  ULDC UR4, c[0x0][0x22c] ;  /* 0x00008b0000047ab9 */ /* 0x000fc60000000800 */
[----:B---3--:R0:W-:Y:S04]  /*29c00*/  @P6 STG.E.U16 desc[UR30][R58.64], R45 ;  /* 0x0000002d3a006986 */ /* 0x0081e8000c10151e */
[----:B0-----:R-:W3:Y:S04]  /*29c10*/  LDL.LU.64 R44, [R1+0xa48] ;  /* 0x000a4800012c7983 */ /* 0x001ee80000300a00 */
[----:B------:R-:W4:Y:S04]  /*29c20*/  LDL.LU.64 R60, [R1+0xa28] ;  /* 0x000a2800013c7983 */ /* 0x000f280000300a00 */
[----:B--2---:R0:W-:Y:S02]  /*29c30*/  @P1 STG.E.U16 desc[UR30][R90.64], R46 ;  /* 0x0000002e5a001986 */ /* 0x0041e4000c10151e */
[----:B0-----:R-:W-:-:S05]  /*29c40*/  PRMT R46, R46, 0x7632, R46 ;  /* 0x000076322e2e7816 */ /* 0x001fca000000002e */
[----:B------:R0:W-:Y:S04]  /*29c50*/  @P2 STG.E.U16 desc[UR30][R40.64], R46 ;  /* 0x0000002e28002986 */ /* 0x0001e8000c10151e */
[----:B0-----:R-:W2:Y:S01]  /*29c60*/  LDL.LU.64 R40, [R1+0xea8] ;  /* 0x000ea80001287983 */ /* 0x001ea20000300a00 */
[----:B------:R-:W-:Y:S01]  /*29c70*/  ISETP.LT.AND P3, PT, R0, UR4, !P0 ;  /* 0x0000000400007c0c */ /* 0x000fe2000c761270 */
[----:B------:R-:W-:Y:S01]  /*29c80*/  VIADD R0, R7, 0x9f ;  /* 0x0000009f07007836 */ /* 0x000fe20000000000 */
[----:B------:R-:W-:Y:S01]  /*29c90*/  ULDC UR4, c[0x0][0x22c] ;  /* 0x00008b0000047ab9 */ /* 0x000fe20000000800 */
[----:B------:R-:W-:Y:S01]  /*29ca0*/  PRMT R6, R47, 0x7632, R6 ;  /* 0x000076322f067816 */ /* 0x000fe20000000006 */
[----:B------:R-:W2:Y:S02]  /*29cb0*/  LDL.LU.64 R58, [R1+0xa20] ;  /* 0x000a2000013a7983 */ /* 0x000ea40000300a00 */
[----:B------:R-:W-:Y:S01]  /*29cc0*/  ISETP.LT.AND P4, PT, R0, UR4, !P0 ;  /* 0x0000000400007c0c */ /* 0x000fe2000c781270 */
[C---:B------:R-:W-:Y:S01]  /*29cd0*/  VIADD R0, R7.reuse, 0xa0 ;  /* 0x000000a007007836 */ /* 0x040fe20000000000 */
[----:B------:R-:W-:Y:S01]  /*29ce0*/  ULDC UR4, c[0x0][0x22c] ;  /* 0x00008b0000047ab9 */ /* 0x000fe20000000800 */
[----:B------:R-:W2:Y:S03]  /*29cf0*/  LDL.LU.64 R90, [R1+0xa18] ;  /* 0x000a1800015a7983 */ /* 0x000ea60000300a00 */
[----:B------:R-:W-:Y:S01]  /*29d00*/  ISETP.LT.AND P5, PT, R0, UR4, !P0 ;  /* 0x0000000400007c0c */ /* 0x000fe2000c7a1270 */
[----:B------:R-:W-:Y:S01]  /*29d10*/  VIADD R0, R7, 0xa1 ;  /* 0x000000a107007836 */ /* 0x000fe20000000000 */
[----:B------:R-:W-:-:S04]  /*29d20*/  ULDC UR4, c[0x0][0x22c] ;  /* 0x00008b0000047ab9 */ /* 0x000fc80000000800 */
[----:B------:R-:W-:Y:S01]  /*29d30*/  ISETP.LT.AND P6, PT, R0, UR4, !P0 ;  /* 0x0000000400007c0c */ /* 0x000fe2000c7c1270 */
[----:B---3--:R0:W-:Y:S01]  /*29d40*/  @P3 STG.E.U16 desc[UR30][R44.64], R47 ;  /* 0x0000002f2c003986 */ /* 0x0081e2000c10151e */
[----:B------:R-:W-:Y:S01]  /*29d50*/  VIADD R0, R7, 0xa2 ;  /* 0x000000a207007836 */ /* 0x000fe20000000000 */
[----:B------:R-:W-:Y:S02]  /*29d60*/  ULDC UR4, c[0x0][0x22c] ;  /* 0x00008b0000047ab9 */ /* 0x000fe40000000800 */
[----:B----4-:R-:W-:Y:S04]  /*29d70*/  @P4 STG.E.U16 desc[UR30][R62.64], R6 ;  /* 0x000000063e004986 */ /* 0x010fe8000c10151e */
[----:B0-----:R-:W3:Y:S04]  /*29d80*/  LDL.LU.64 R44, [R1+0xa08] ;  /* 0x000a0800012c7983 */ /* 0x001ee80000300a00 */
        /* <DEDUP_REMOVED lines=18> */
[----:B------:R-:W4:Y:S01]  /*29eb0*/  LDL.LU.64 R60, [R1+0x9e8] ;  /* 0x0009e800013c7983 */ /* 0x000f220000300a00 */
[----:B------:R-:W-:Y:S01]  /*29ec0*/  VIADD R0, R7, 0xa6 ;  /* 0x000000a607007836 */ /* 0x000fe20000000000 */
[----:B------:R-:W-:Y:S02]  /*29ed0*/  ULDC UR4, c[0x0][0x22c] ;  /* 0x00008b0000047ab9 */ /* 0x000fe40000000800 */
[----:B------:R-:W-:Y:S04]  /*29ee0*/  @P2 STG.E.U16 desc[UR30][R58.64], R41 ;  /* 0x000000293a002986 */ /* 0x000fe8000c10151e */
        /* <DEDUP_REMOVED lines=1356> */
[----:B------:R-:W-:-:S04]  /*2f3b0*/  ULDC UR4, c[0x0][0x22c] ;  /* 0x00008b0000047ab9 */ /* 0x000fc80000000800 */
[----:B------:R-:W-:Y:S01]  /*2f3c0*/  ISETP.LT.AND P6, PT, R0, UR4, !P0 ;  /* 0x0000000400007c0c */ /* 0x000fe2000c7c1270 */
[----:B------:R0:W-:Y:S01]  /*2f3d0*/  @P3 STG.E.U16 desc[UR30][R60.64], R201 ;  /* 0x000000c93c003986 */ /* 0x0001e2000c10151e */
[----:B------:R-:W-:Y:S01]  /*2f3e0*/  VIADD R0, R7, 0x19e ;  /* 0x0000019e07007836 */ /* 0x000fe20000000000 */
[----:B------:R-:W-:Y:S01]  /*2f3f0*/  ULDC UR4, c[0x0][0x22c] ;  /* 0x00008b0000047ab9 */ /* 0x000fe20000000800 */
[----:B0-----:R-:W-:Y:S01]  /*2f400*/  PRMT R201, R201, 0x7632, R201 ;  /* 0x00007632c9c97816 */ /* 0x001fe200000000c9 */
[----:B------:R-:W4:Y:S04]  /*2f410*/  LDL.LU.64 R60, [R1+0x210] ;  /* 0x00021000013c7983 */ /* 0x000f280000300a00 */
[----:B------:R-:W-:Y:S01]  /*2f420*/  @P4 STG.E.U16 desc[UR30][R58.64], R201 ;  /* 0x000000c93a004986 */ /* 0x000fe2000c10151e */
[----:B--2---:R-:W-:-:S03]  /*2f430*/  PRMT R6, R202, 0x7632, R6 ;  /* 0x00007632ca067816 */ /* 0x004fc60000000006 */
[----:B------:R-:W-:Y:S04]  /*2f440*/  @P5 STG.E.U16 desc[UR30][R90.64], R202 ;  /* 0x000000ca5a005986 */ /* 0x000fe8000c10151e */
        /* <DEDUP_REMOVED lines=19> */
[----:B0-----:R-:W3:Y:S01]  /*2f580*/  LDL.LU.64 R44, [R1+0x1f0] ;  /* 0x0001f000012c7983 */ /* 0x001ee20000300a00 */
        /* <DEDUP_REMOVED lines=8> */
[----:B------:R-:W4:Y:S02]  /*2f610*/  LDL.LU.64 R62, [R1+0x1e8] ;  /* 0x0001e800013e7983 */ /* 0x000f240000300a00 */
        /* <DEDUP_REMOVED lines=10> */
[----:B------:R-:W-:Y:S02]  /*2f6c0*/  ULDC UR4, c[0x0][0x22c] ;  /* 0x00008b0000047ab9 */ /* 0x000fe40000000800 */
[----:B------:R-:W-:Y:S04]  /*2f6d0*/  @P6 STG.E.U16 desc[UR30][R58.64], R8 ;  /* 0x000000083a006986 */ /* 0x000fe8000c10151e */
[----:B0-----:R-:W4:Y:S01]  /*2f6e0*/  LDL.LU.64 R60, [R1+0x1d0] ;  /* 0x0001d000013c7983 */ /* 0x001f220000300a00 */
        /* <DEDUP_REMOVED lines=215> */
[----:B------:R-:W-:Y:S01]  /*30460*/  @P3 STG.E.U16 desc[UR30][R60.64], R225 ;  /* 0x000000e13c003986 */ /* 0x000fe2000c10151e */
[----:B------:R-:W-:Y:S01]  /*30470*/  VIADD R0, R7, 0x1ce ;  /* 0x000001ce07007836 */ /* 0x000fe20000000000 */
[----:B------:R-:W-:Y:S02]  /*30480*/  ULDC UR4, c[0x0][0x22c] ;  /* 0x00008b0000047ab9 */ /* 0x000fe40000000800 */
[----:B------:R-:W-:Y:S01]  /*30490*/  @P4 STG.E.U16 desc[UR30][R58.64], R8 ;  /* 0x000000083a004986 */ /* 0x000fe2000c10151e */
[----:B--2---:R-:W-:-:S03]  /*304a0*/  PRMT R6, R226, 0x7632, R6 ;  /* 0x00007632e2067816 */ /* 0x004fc60000000006 */
[----:B------:R0:W-:Y:S04]  /*304b0*/  @P5 STG.E.U16 desc[UR30][R90.64], R226 ;  /* 0x000000e25a005986 */ /* 0x0001e8000c10151e */
[----:B------:R1:W-:Y:S04]  /*304c0*/  @P6 STG.E.U16 desc[UR30][R228.64], R6 ;  /* 0x00000006e4006986 */ /* 0x0003e8000c10151e */
[----:B0-----:R-:W2:Y:S04]  /*304d0*/  LDL.LU.64 R90, [R1+0x90] ;  /* 0x00009000015a7983 */ /* 0x001ea80000300a00 */
[----:B-1----:R-:W2:Y:S01]  /*304e0*/  LDL.LU.64 R228, [R1+0xc48] ;  /* 0x000c480001e47983 */ /* 0x002ea20000300a00 */
        /* <DEDUP_REMOVED lines=28> */
[----:B------:R-:W-:Y:S01]  /*306b0*/  VIADD R0, R7, 0x1d4 ;  /* 0x000001d407007836 */ /* 0x000fe20000000000 */
[----:B------:R-:W-:-:S04]  /*306c0*/  ULDC UR4, c[0x0][0x22c] ;  /* 0x00008b0000047ab9 */ /* 0x000fc80000000800 */
[----:B------:R-:W-:Y:S01]  /*306d0*/  ISETP.LT.AND P1, PT, R0, UR4, !P0 ;  /* 0x0000000400007c0c */ /* 0x000fe2000c721270 */
[----:B------:R-:W-:Y:S01]  /*306e0*/  VIADD R0, R7, 0x1d5 ;  /* 0x000001d507007836 */ /* 0x000fe20000000000 */
[----:B------:R-:W-:-:S04]  /*306f0*/  ULDC UR4, c[0x0][0x22c] ;  /* 0x00008b0000047ab9 */ /* 0x000fc80000000800 */
[----:B------:R-:W-:Y:S01]  /*30700*/  ISETP.LT.AND P2, PT, R0, UR4, !P0 ;  /* 0x0000000400007c0c */ /* 0x000fe2000c741270 */
[----:B------:R0:W-:Y:S01]  /*30710*/  @P5 STG.E.U16 desc[UR30][R90.64], R229 ;  /* 0x000000e55a005986 */ /* 0x0001e2000c10151e */
[----:B------:R-:W-:Y:S01]  /*30720*/  VIADD R0, R7, 0x1d6 ;  /* 0x000001d607007836 */ /* 0x000fe20000000000 */
[----:B------:R-:W-:Y:S02]  /*30730*/  ULDC UR4, c[0x0][0x22c] ;  /* 0x00008b0000047ab9 */ /* 0x000fe40000000800 */
[----:B------:R1:W-:Y:S04]  /*30740*/  @P6 STG.E.U16 desc[UR30][R60.64], R8 ;  /* 0x000000083c006986 */ /* 0x0003e8000c10151e */
[----:B0-----:R-:W4:Y:S04]  /*30750*/  LDL.LU.64 R90, [R1+0x60] ;  /* 0x00006000015a7983 */ /* 0x001f280000300a00 */
[----:B------:R-:W4:Y:S04]  /*30760*/  LDL.LU.64 R62, [R1+0x50] ;  /* 0x00005000013e7983 */ /* 0x000f280000300a00 */
[----:B-1----:R-:W4:Y:S01]  /*30770*/  LDL.LU.64 R60, [R1+0x48] ;  /* 0x00004800013c7983 */ /* 0x002f220000300a00 */
        /* <DEDUP_REMOVED lines=10> */
[----:B------:R-:W-:Y:S01]  /*30820*/  VIADD R0, R7, 0x1d8 ;  /* 0x000001d807007836 */ /* 0x000fe20000000000 */
[----:B------:R-:W-:-:S04]  /*30830*/  ULDC UR4, c[0x0][0x22c] ;  /* 0x00008b0000047ab9 */ /* 0x000fc80000000800 */
[----:B------:R-:W-:Y:S01]  /*30840*/  ISETP.LT.AND P5, PT, R0, UR4, !P0 ;  /* 0x0000000400007c0c */ /* 0x000fe2000c7a1270 */
[----:B------:R-:W-:Y:S01]  /*30850*/  VIADD R0, R7, 0x1d9 ;  /* 0x000001d907007836 */ /* 0x000fe20000000000 */
[----:B------:R-:W-:-:S04]  /*30860*/  ULDC UR4, c[0x0][0x22c] ;  /* 0x00008b0000047ab9 */ /* 0x000fc80000000800 */
[----:B------:R-:W-:Y:S01]  /*30870*/  ISETP.LT.AND P6, PT, R0, UR4, !P0 ;  /* 0x0000000400007c0c */ /* 0x000fe2000c7c1270 */
[----:B---3--:R-:W-:Y:S01]  /*30880*/  @P3 STG.E.U16 desc[UR30][R44.64], R231 ;  /* 0x000000e72c003986 */ /* 0x008fe2000c10151e */
[----:B------:R-:W-:Y:S01]  /*30890*/  VIADD R0, R7, 0x1da ;  /* 0x000001da07007836 */ /* 0x000fe20000000000 */
[----:B------:R-:W-:Y:S02]  /*308a0*/  ULDC UR4, c[0x0][0x22c] ;  /* 0x00008b0000047ab9 */ /* 0x000fe40000000800 */
[----:B----4-:R0:W-:Y:S04]  /*308b0*/  @P4 STG.E.U16 desc[UR30][R56.64], R8 ;  /* 0x0000000838004986 */ /* 0x0101e8000c10151e */
[----:B0-----:R-:W3:Y:S01]  /*308c0*/  LDL.LU.64 R56, [R1+0x30] ;  /* 0x0000300001387983 */ /* 0x001ee20000300a00 */
[----:B--2---:R-:W-:-:S03]  /*308d0*/  PRMT R6, R232, 0x7632, R6 ;  /* 0x00007632e8067816 */ /* 0x004fc60000000006 */
        /* <DEDUP_REMOVED lines=13> */
[----:B------:R-:W-:Y:S02]  /*309b0*/  ISETP.LT.AND P4, PT, R0, UR4, !P0 ;  /* 0x0000000400007c0c */ /* 0x000fe4000c781270 */
[----:B------:R-:W-:Y:S01]  /*309c0*/  PRMT R8, R233, 0x7632, R8 ;  /* 0x00007632e9087816 */ /* 0x000fe20000000008 */
[----:B------:R-:W-:Y:S01]  /*309d0*/  @P1 STG.E.U16 desc[UR30][R62.64], R233 ;  /* 0x000000e93e001986 */ /* 0x000fe2000c10151e */
[----:B------:R-:W-:Y:S01]  /*309e0*/  VIADD R0, R7, 0x1de ;  /* 0x000001de07007836 */ /* 0x000fe20000000000 */
[----:B------:R-:W-:Y:S02]  /*309f0*/  ULDC UR4, c[0x0][0x22c] ;  /* 0x00008b0000047ab9 */ /* 0x000fe40000000800 */
[----:B------:R-:W-:Y:S01]  /*30a00*/  @P2 STG.E.U16 desc[UR30][R60.64], R8 ;  /* 0x000000083c002986 */ /* 0x000fe2000c10151e */
[----:B----4-:R-:W-:-:S03]  /*30a10*/  PRMT R6, R234, 0x7632, R6 ;  /* 0x00007632ea067816 */ /* 0x010fc60000000006 */
[----:B------:R-:W-:Y:S04]  /*30a20*/  @P3 STG.E.U16 desc[UR30][R58.64], R234 ;  /* 0x000000ea3a003986 */ /* 0x000fe8000c10151e */
[----:B------:R0:W-:Y:S04]  /*30a30*/  @P4 STG.E.U16 desc[UR30][R236.64], R6 ;  /* 0x00000006ec004986 */ /* 0x0001e8000c10151e */
[----:B0-----:R-:W4:Y:S01]  /*30a40*/  LDL.LU.64 R236, [R1+0xc28] ;  /* 0x000c280001ec7983 */ /* 0x001f220000300a00 */
        /* <DEDUP_REMOVED lines=11> */
[----:B---3--:R-:W-:Y:S01]  /*30b00*/  @P5 STG.E.U16 desc[UR30][R56.64], R235 ;  /* 0x000000eb38005986 */ /* 0x008fe2000c10151e */
[C---:B------:R-:W-:Y:S01]  /*30b10*/  VIADD R0, R7.reuse, 0x1e2 ;  /* 0x000001e207007836 */ /* 0x040fe20000000000 */
[----:B------:R-:W-:Y:S02]  /*30b20*/  ULDC UR4, c[0x0][0x22c] ;  /* 0x00008b0000047ab9 */ /* 0x000fe40000000800 */
[----:B--2---:R-:W-:Y:S02]  /*30b30*/  @P6 STG.E.U16 desc[UR30][R90.64], R8 ;  /* 0x000000085a006986 */ /* 0x004fe4000c10151e */
[----:B------:R-:W-:Y:S01]  /*30b40*/  ISETP.LT.AND P3, PT, R0, UR4, !P0 ;  /* 0x0000000400007c0c */ /* 0x000fe2000c761270 */
[----:B------:R-:W-:Y:S01]  /*30b50*/  VIADD R0, R7, 0x1e3 ;  /* 0x000001e307007836 */ /* 0x000fe20000000000 */
[----:B------:R-:W-:Y:S01]  /*30b60*/  ULDC UR4, c[0x0][0x22c] ;  /* 0x00008b0000047ab9 */ /* 0x000fe20000000800 */
[----:B----4-:R-:W-:Y:S01]  /*30b70*/  PRMT R6, R236, 0x7632, R6 ;  /* 0x00007632ec067816 */ /* 0x010fe20000000006 */
[----:B------:R0:W-:Y:S04]  /*30b80*/  @P1 STG.E.U16 desc[UR30][R244.64], R236 ;  /* 0x000000ecf4001986 */ /* 0x0001e8000c10151e */
[----:B------:R1:W-:Y:S04]  /*30b90*/  @P2 STG.E.U16 desc[UR30][R238.64], R6 ;  /* 0x00000006ee002986 */ /* 0x0003e8000c10151e */
[----:B0-----:R-:W2:Y:S04]  /*30ba0*/  LDL.LU.64 R244, [R1+0xc20] ;  /* 0x000c200001f47983 */ /* 0x001ea80000300a00 */
[----:B-1----:R-:W3:Y:S01]  /*30bb0*/  LDL.LU.64 R238, [R1+0xc18] ;  /* 0x000c180001ee7983 */ /* 0x002ee20000300a00 */
[----:B------:R-:W-:-:S02]  /*30bc0*/  ISETP.LT.AND P4, PT, R0, UR4, !P0 ;  /* 0x0000000400007c0c */ /* 0x000fc4000c781270 */
[----:B------:R-:W-:Y:S01]  /*30bd0*/  PRMT R8, R237, 0x7632, R8 ;  /* 0x00007632ed087816 */ /* 0x000fe20000000008 */
[----:B------:R0:W-:Y:S01]  /*30be0*/  @P3 STG.E.U16 desc[UR30][R246.64], R237 ;  /* 0x000000edf6003986 */ /* 0x0001e2000c10151e */
[----:B------:R-:W-:Y:S01]  /*30bf0*/  VIADD R0, R7, 0x1e4 ;  /* 0x000001e407007836 */ /* 0x000fe20000000000 */
[----:B------:R-:W-:-:S08]  /*30c00*/  ULDC UR4, c[0x0][0x22c] ;  /* 0x00008b0000047ab9 */ /* 0x000fd00000000800 */
[----:B------:R1:W-:Y:S04]  /*30c10*/  @P4 STG.E.U16 desc[UR30][R240.64], R8 ;  /* 0x00000008f0004986 */ /* 0x0003e8000c10151e */
[----:B0-----:R-:W4:Y:S04]  /*30c20*/  LDL.LU.64 R246, [R1+0xc10] ;  /* 0x000c100001f67983 */ /* 0x001f280000300a00 */
[----:B-1----:R-:W2:Y:S01]  /*30c30*/  LDL.LU.64 R240, [R1+0xc08] ;  /* 0x000c080001f07983 */ /* 0x002ea20000300a00 */
        /* <DEDUP_REMOVED lines=15> */
[----:B---3--:R0:W-:Y:S04]  /*30d30*/  @P5 STG.E.U16 desc[UR30][R242.64], R238 ;  /* 0x000000eef2005986 */ /* 0x0081e8000c10151e */
[----:B0-----:R-:W3:Y:S04]  /*30d40*/  LDL.LU.64 R242, [R1+0xc00] ;  /* 0x000c000001f27983 */ /* 0x001ee80000300a00 */
[----:B------:R-:W3:Y:S01]  /*30d50*/  LDL.LU R252, [R1+0xbfc] ;  /* 0x000bfc0001fc7983 */ /* 0x000ee20000300800 */
[----:B------:R-:W-:Y:S01]  /*30d60*/  ISETP.LT.AND P4, PT, R0, UR4, !P0 ;  /* 0x0000000400007c0c */ /* 0x000fe2000c781270 */
[----:B------:R-:W-:Y:S01]  /*30d70*/  VIADD R0, R7, 0x1ea ;  /* 0x000001ea07007836 */ /* 0x000fe20000000000 */
[----:B------:R-:W-:Y:S01]  /*30d80*/  ULDC UR4, c[0x0][0x22c] ;  /* 0x00008b0000047ab9 */ /* 0x000fe20000000800 */
[----:B------:R-:W-:-:S03]  /*30d90*/  PRMT R125, R238, 0x7632, R125 ;  /* 0x00007632ee7d7816 */ /* 0x000fc6000000007d */
[----:B------:R-:W-:Y:S01]  /*30da0*/  ISETP.LT.AND P5, PT, R0, UR4, !P0 ;  /* 0x0000000400007c0c */ /* 0x000fe2000c7a1270 */
[C---:B------:R-:W-:Y:S01]  /*30db0*/  VIADD R0, R7.reuse, 0x1eb ;  /* 0x000001eb07007836 */ /* 0x040fe20000000000 */
[----:B------:R-:W-:Y:S01]  /*30dc0*/  ULDC UR4, c[0x0][0x22c] ;  /* 0x00008b0000047ab9 */ /* 0x000fe20000000800 */
[----:B------:R-:W-:Y:S03]  /*30dd0*/  @P6 STG.E.U16 desc[UR30][R250.64], R125 ;  /* 0x0000007dfa006986 */ /* 0x000fe6000c10151e */
[----:B------:R-:W-:Y:S01]  /*30de0*/  ISETP.LT.AND P6, PT, R0, UR4, !P0 ;  /* 0x0000000400007c0c */ /* 0x000fe2000c7c1270 */
[----:B------:R-:W-:Y:S01]  /*30df0*/  VIADD R0, R7, 0x1ec ;  /* 0x000001ec07007836 */ /* 0x000fe20000000000 */
[----:B------:R-:W-:Y:S01]  /*30e00*/  ULDC UR4, c[0x0][0x22c] ;  /* 0x00008b0000047ab9 */ /* 0x000fe20000000800 */
[----:B------:R-:W-:Y:S01]  /*30e10*/  @P1 STG.E.U16 desc[UR30][R64.64], R239 ;  /* 0x000000ef40001986 */ /* 0x000fe2000c10151e */
[----:B------:R-:W-:-:S02]  /*30e20*/  PRMT R33, R239, 0x7632, R33 ;  /* 0x00007632ef217816 */ /* 0x000fc40000000021 */
[----:B------:R-:W-:Y:S01]  /*30e30*/  ISETP.LT.AND P1, PT, R0, UR4, !P0 ;  /* 0x0000000400007c0c */ /* 0x000fe2000c721270 */
[C---:B------:R-:W-:Y:S01]  /*30e40*/  VIADD R0, R7.reuse, 0x1ed ;  /* 0x000001ed07007836 */ /* 0x040fe20000000000 */
[----:B------:R-:W-:Y:S01]  /*30e50*/  ULDC UR4, c[0x0][0x22c] ;  /* 0x00008b0000047ab9 */ /* 0x000fe20000000800 */
[----:B------:R-:W-:Y:S03]  /*30e60*/  @P2 STG.E.U16 desc[UR30][R66.64], R33 ;  /* 0x0000002142002986 */ /* 0x000fe6000c10151e */
[----:B------:R-:W-:Y:S01]  /*30e70*/  ISETP.LT.AND P2, PT, R0, UR4, !P0 ;  /* 0x0000000400007c0c */ /* 0x000fe2000c741270 */
[----:B------:R-:W-:Y:S01]  /*30e80*/  VIADD R0, R7, 0x1ee ;  /* 0x000001ee07007836 */ /* 0x000fe20000000000 */
[----:B------:R-:W-:Y:S01]  /*30e90*/  ULDC UR4, c[0x0][0x22c] ;  /* 0x00008b0000047ab9 */ /* 0x000fe20000000800 */
[----:B--2---:R-:W-:Y:S01]  /*30ea0*/  @P3 STG.E.U16 desc[UR30][R68.64], R240 ;  /* 0x000000f044003986 */ /* 0x004fe2000c10151e */
        /* <DEDUP_REMOVED lines=17> */
[----:B------:R-:W-:Y:S02]  /*30fc0*/  PRMT R43, R244, 0x7632, R43 ;  /* 0x00007632f42b7816 */ /* 0x000fe4000000002b */
[----:B------:R-:W-:-:S02]  /*30fd0*/  PRMT R46, R245, 0x7632, R46 ;  /* 0x00007632f52e7816 */ /* 0x000fc4000000002e */
[----:B----4-:R-:W-:Y:S02]  /*30fe0*/  PRMT R48, R246, 0x7632, R48 ;  /* 0x00007632f6307816 */ /* 0x010fe40000000030 */
[----:B------:R-:W-:Y:S01]  /*30ff0*/  PRMT R50, R247, 0x7632, R50 ;  /* 0x00007632f7327816 */ /* 0x000fe20000000032 */
[----:B---3--:R-:W-:Y:S01]  /*31000*/  @P1 STG.E.U16 desc[UR30][R76.64], R242 ;  /* 0x000000f24c001986 */ /* 0x008fe2000c10151e */
[----:B------:R-:W-:Y:S02]  /*31010*/  PRMT R39, R242, 0x7632, R39 ;  /* 0x00007632f2277816 */ /* 0x000fe40000000027 */
        /* <DEDUP_REMOVED lines=22> */
[----:B------:R-:W0:Y:S01]  /*31180*/  LDS.128 R8, [R252] ;  /* 0x00000000fc087984 */ /* 0x000e220000000c00 */
[----:B------:R-:W-:Y:S01]  /*31190*/  VIADD R0, R7, 0x1f8 ;  /* 0x000001f807007836 */ /* 0x000fe20000000000 */
[----:B------:R-:W-:-:S02]  /*311a0*/  ULDC UR4, c[0x0][0x22c] ;  /* 0x00008b0000047ab9 */ /* 0x000fc40000000800 */
[----:B------:R1:W-:Y:S02]  /*311b0*/  @P1 STG.E.U16 desc[UR30][R88.64], R245 ;  /* 0x000000f558001986 */ /* 0x0003e4000c10151e */
[----:B------:R-:W-:Y:S01]  /*311c0*/  ISETP.LT.AND P1, PT, R0, UR4, !P0 ;  /* 0x0000000400007c0c */ /* 0x000fe2000c721270 */
[C---:B------:R-:W-:Y:S01]  /*311d0*/  VIADD R0, R7.reuse, 0x1f9 ;  /* 0x000001f907007836 */ /* 0x040fe20000000000 */
[----:B------:R-:W-:Y:S01]  /*311e0*/  ULDC UR4, c[0x0][0x22c] ;  /* 0x00008b0000047ab9 */ /* 0x000fe20000000800 */
[----:B------:R1:W-:Y:S03]  /*311f0*/  @P2 STG.E.U16 desc[UR30][R92.64], R46 ;  /* 0x0000002e5c002986 */ /* 0x0003e6000c10151e */
        /* <DEDUP_REMOVED lines=13> */
[----:B------:R-:W-:Y:S01]  /*312d0*/  VIADD R0, R7, 0x1fd ;  /* 0x000001fd07007836 */ /* 0x000fe20000000000 */
[----:B------:R-:W-:Y:S01]  /*312e0*/  ULDC UR4, c[0x0][0x22c] ;  /* 0x00008b0000047ab9 */ /* 0x000fe20000000800 */
[----:B------:R1:W-:Y:S03]  /*312f0*/  @P6 STG.E.U16 desc[UR30][R100.64], R50 ;  /* 0x0000003264006986 */ /* 0x0003e6000c10151e */
[----:B------:R-:W-:-:S02]  /*31300*/  ISETP.LT.AND P6, PT, R0, UR4, !P0 ;  /* 0x0000000400007c0c */ /* 0x000fc4000c7c1270 */
[----:B0-----:R-:W-:Y:S02]  /*31310*/  PRMT R52, R8, 0x7632, R52 ;  /* 0x0000763208347816 */ /* 0x001fe40000000034 */
[----:B------:R-:W-:Y:S01]  /*31320*/  PRMT R54, R9, 0x7632, R54 ;  /* 0x0000763209367816 */ /* 0x000fe20000000036 */
[----:B------:R1:W-:Y:S01]  /*31330*/  @P1 STG.E.U16 desc[UR30][R102.64], R8 ;  /* 0x0000000866001986 */ /* 0x0003e2000c10151e */
[----:B------:R-:W-:Y:S01]  /*31340*/  PRMT R124, R10, 0x7632, R124 ;  /* 0x000076320a7c7816 */ /* 0x000fe2000000007c */
[C---:B------:R-:W-:Y:S01]  /*31350*/  VIADD R0, R7.reuse, 0x1ff ;  /* 0x000001ff07007836 */ /* 0x040fe20000000000 */
[----:B------:R-:W-:Y:S01]  /*31360*/  ULDC UR4, c[0x0][0x22c] ;  /* 0x00008b0000047ab9 */ /* 0x000fe20000000800 */
[----:B------:R1:W-:Y:S04]  /*31370*/  @P2 STG.E.U16 desc[UR30][R104.64], R52 ;  /* 0x0000003468002986 */ /* 0x0003e8000c10151e */
[----:B------:R1:W-:Y:S04]  /*31380*/  @P3 STG.E.U16 desc[UR30][R106.64], R9 ;  /* 0x000000096a003986 */ /* 0x0003e8000c10151e */
[----:B------:R1:W-:Y:S04]  /*31390*/  @P4 STG.E.U16 desc[UR30][R108.64], R54 ;  /* 0x000000366c004986 */ /* 0x0003e8000c10151e */
[----:B------:R1:W-:Y:S04]  /*313a0*/  @P5 STG.E.U16 desc[UR30][R110.64], R10 ;  /* 0x0000000a6e005986 */ /* 0x0003e8000c10151e */
[----:B------:R1:W-:Y:S01]  /*313b0*/  @P6 STG.E.U16 desc[UR30][R248.64], R124 ;  /* 0x0000007cf8006986 */ /* 0x0003e2000c10151e */
[----:B------:R-:W-:Y:S01]  /*313c0*/  VIADD R7, R7, 0x1fe ;  /* 0x000001fe07077836 */ /* 0x000fe20000000000 */
[----:B------:R-:W-:-:S04]  /*313d0*/  ISETP.LT.AND P1, PT, R0, UR5, !P0 ;  /* 0x0000000500007c0c */ /* 0x000fc8000c721270 */
[----:B------:R-:W-:-:S13]  /*313e0*/  ISETP.LT.AND P0, PT, R7, UR4, !P0 ;  /* 0x0000000407007c0c */ /* 0x000fda000c701270 */
[----:B------:R1:W-:Y:S01]  /*313f0*/  @P0 STG.E.U16 desc[UR30][R4.64], R11 ;  /* 0x0000000b04000986 */ /* 0x0003e2000c10151e */
[----:B------:R-:W-:Y:S05]  /*31400*/  @!P1 EXIT ;  /* 0x000000000000994d */ /* 0x000fea0003800000 */
[----:B-1----:R-:W-:-:S05]  /*31410*/  PRMT R11, R11, 0x7632, R11 ;  /* 0x000076320b0b7816 */ /* 0x002fca000000000b */
[----:B------:R-:W-:Y:S01]  /*31420*/  STG.E.U16 desc[UR30][R2.64], R11 ;  /* 0x0000000b02007986 */ /* 0x000fe2000c10151e */
[----:B------:R-:W-:Y:S05]  /*31430*/  EXIT ;  /* 0x000000000000794d */ /* 0x000fea0003800000 */
.L_x_2:
[----:B------:R-:W-:-:S00]  /*31440*/  BRA `(.L_x_2) ;  /* 0xfffffffc00fc7947 */ /* 0x000fc0000383ffff */
[----:B------:R-:W-:-:S00]  /*31450*/  NOP ;  /* 0x0000000000007918 */ /* 0x000fc00000000000 */
        /* <DEDUP_REMOVED lines=10> */
.L_x_3:


//--------------------- .nv.shared.matmul_kernel  --------------------------
	.section	.nv.shared.matmul_kernel,"aw",@nobits
	.sectionflags	@""
	.align	16
	.zero		1024


//--------------------- .nv.shared.reserved.0     --------------------------
	.section	.nv.shared.reserved.0,"aw",@nobits
	.weak		__nv_reservedSMEM_offset_0_alias
	.size		__nv_reservedSMEM_offset_0_alias, 0, 0
	.other		__nv_reservedSMEM_offset_0_alias,@"STO_CUDA_RESERVED_SHARED STV_DEFAULT"
__nv_reservedSMEM_offset_0_alias:
	.zero		0


//--------------------- .nv.constant0.matmul_kernel --------------------------
	.section	.nv.constant0.matmul_kernel,"a",@progbits
	.sectionflags	@""
	.align	4
.nv.constant0.matmul_kernel:
	.zero		608


//--------------------- SYMBOLS --------------------------

	.type		.nv.reservedSmem.offset0,@object
	.size		.nv.reservedSmem.offset0,0x4
